//
// Generated by NVIDIA NVVM Compiler
//
// Compiler Build ID: CL-36424714
// Cuda compilation tools, release 13.0, V13.0.88
// Based on NVVM 20.0.0
//

.version 9.0
.target sm_100
.address_size 64

	// .globl	_ZN3cub18CUB_300001_SM_10006detail11EmptyKernelIvEEvv
// _ZZN3cub18CUB_300001_SM_10006detail6reduce28DeviceReduceSingleTileKernelINS2_10policy_hubIijN4cuda3std3__44plusIiEEE10Policy1000EN6thrust24THRUST_300001_SM_1000_NS6detail15normal_iteratorINSD_10device_ptrIiEEEEPijS9_iiNS7_10__identityEEEvT0_T1_T2_T3_T4_T6_E12temp_storage has been demoted
// _ZZN3cub18CUB_300001_SM_10006detail6reduce18DeviceReduceKernelINS2_10policy_hubIijN4cuda3std3__44plusIiEEE10Policy1000EN6thrust24THRUST_300001_SM_1000_NS6detail15normal_iteratorINSD_10device_ptrIiEEEEjS9_iNS7_10__identityEEEvT0_PT3_T1_NS0_13GridEvenShareISN_EET2_T4_E12temp_storage has been demoted
// _ZZN3cub18CUB_300001_SM_10006detail6reduce28DeviceReduceSingleTileKernelINS2_10policy_hubIijN4cuda3std3__44plusIiEEE10Policy1000EPiSC_iS9_iiNS7_10__identityEEEvT0_T1_T2_T3_T4_T6_E12temp_storage has been demoted
// _ZZN3cub18CUB_300001_SM_10006detail6reduce28DeviceReduceSingleTileKernelINS2_10policy_hubIiyN4cuda3std3__44plusIiEEE10Policy1000EN6thrust24THRUST_300001_SM_1000_NS6detail15normal_iteratorINSD_10device_ptrIiEEEEPiyS9_iiNS7_10__identityEEEvT0_T1_T2_T3_T4_T6_E12temp_storage has been demoted
// _ZZN3cub18CUB_300001_SM_10006detail6reduce18DeviceReduceKernelINS2_10policy_hubIiyN4cuda3std3__44plusIiEEE10Policy1000EN6thrust24THRUST_300001_SM_1000_NS6detail15normal_iteratorINSD_10device_ptrIiEEEEyS9_iNS7_10__identityEEEvT0_PT3_T1_NS0_13GridEvenShareISN_EET2_T4_E12temp_storage has been demoted
// _ZZN3cub18CUB_300001_SM_10006detail6reduce28DeviceReduceSingleTileKernelINS2_10policy_hubIiyN4cuda3std3__44plusIiEEE10Policy1000EPiSC_iS9_iiNS7_10__identityEEEvT0_T1_T2_T3_T4_T6_E12temp_storage has been demoted
.global .align 1 .b8 _ZN34_INTERNAL_3cf57730_4_k_cu_ffda24534cuda3std3__45__cpo5beginE[1];
.global .align 1 .b8 _ZN34_INTERNAL_3cf57730_4_k_cu_ffda24534cuda3std3__45__cpo3endE[1];
.global .align 1 .b8 _ZN34_INTERNAL_3cf57730_4_k_cu_ffda24534cuda3std3__45__cpo6cbeginE[1];
.global .align 1 .b8 _ZN34_INTERNAL_3cf57730_4_k_cu_ffda24534cuda3std3__45__cpo4cendE[1];
.global .align 1 .b8 _ZN34_INTERNAL_3cf57730_4_k_cu_ffda24534cuda3std3__45__cpo6rbeginE[1];
.global .align 1 .b8 _ZN34_INTERNAL_3cf57730_4_k_cu_ffda24534cuda3std3__45__cpo4rendE[1];
.global .align 1 .b8 _ZN34_INTERNAL_3cf57730_4_k_cu_ffda24534cuda3std3__45__cpo7crbeginE[1];
.global .align 1 .b8 _ZN34_INTERNAL_3cf57730_4_k_cu_ffda24534cuda3std3__45__cpo5crendE[1];
.global .align 1 .b8 _ZN34_INTERNAL_3cf57730_4_k_cu_ffda24534cuda3std3__436_GLOBAL__N__3cf57730_4_k_cu_ffda24536ignoreE[1];
.global .align 1 .b8 _ZN34_INTERNAL_3cf57730_4_k_cu_ffda24534cuda3std3__419piecewise_constructE[1];
.global .align 1 .b8 _ZN34_INTERNAL_3cf57730_4_k_cu_ffda24534cuda3std3__48in_placeE[1];
.global .align 1 .b8 _ZN34_INTERNAL_3cf57730_4_k_cu_ffda24534cuda3std3__420unreachable_sentinelE[1];
.global .align 1 .b8 _ZN34_INTERNAL_3cf57730_4_k_cu_ffda24534cuda3std3__47nulloptE[1];
.global .align 1 .b8 _ZN34_INTERNAL_3cf57730_4_k_cu_ffda24534cuda3std3__48unexpectE[1];
.global .align 1 .b8 _ZN34_INTERNAL_3cf57730_4_k_cu_ffda24534cuda3std6ranges3__45__cpo4swapE[1];
.global .align 1 .b8 _ZN34_INTERNAL_3cf57730_4_k_cu_ffda24534cuda3std6ranges3__45__cpo9iter_moveE[1];
.global .align 1 .b8 _ZN34_INTERNAL_3cf57730_4_k_cu_ffda24534cuda3std6ranges3__45__cpo5beginE[1];
.global .align 1 .b8 _ZN34_INTERNAL_3cf57730_4_k_cu_ffda24534cuda3std6ranges3__45__cpo3endE[1];
.global .align 1 .b8 _ZN34_INTERNAL_3cf57730_4_k_cu_ffda24534cuda3std6ranges3__45__cpo6cbeginE[1];
.global .align 1 .b8 _ZN34_INTERNAL_3cf57730_4_k_cu_ffda24534cuda3std6ranges3__45__cpo4cendE[1];
.global .align 1 .b8 _ZN34_INTERNAL_3cf57730_4_k_cu_ffda24534cuda3std6ranges3__45__cpo7advanceE[1];
.global .align 1 .b8 _ZN34_INTERNAL_3cf57730_4_k_cu_ffda24534cuda3std6ranges3__45__cpo9iter_swapE[1];
.global .align 1 .b8 _ZN34_INTERNAL_3cf57730_4_k_cu_ffda24534cuda3std6ranges3__45__cpo4nextE[1];
.global .align 1 .b8 _ZN34_INTERNAL_3cf57730_4_k_cu_ffda24534cuda3std6ranges3__45__cpo4prevE[1];
.global .align 1 .b8 _ZN34_INTERNAL_3cf57730_4_k_cu_ffda24534cuda3std6ranges3__45__cpo4dataE[1];
.global .align 1 .b8 _ZN34_INTERNAL_3cf57730_4_k_cu_ffda24534cuda3std6ranges3__45__cpo5cdataE[1];
.global .align 1 .b8 _ZN34_INTERNAL_3cf57730_4_k_cu_ffda24534cuda3std6ranges3__45__cpo4sizeE[1];
.global .align 1 .b8 _ZN34_INTERNAL_3cf57730_4_k_cu_ffda24534cuda3std6ranges3__45__cpo5ssizeE[1];
.global .align 1 .b8 _ZN34_INTERNAL_3cf57730_4_k_cu_ffda24534cuda3std6ranges3__45__cpo8distanceE[1];
.global .align 1 .b8 _ZN34_INTERNAL_3cf57730_4_k_cu_ffda24536thrust24THRUST_300001_SM_1000_NS8cuda_cub3parE[1];
.global .align 1 .b8 _ZN34_INTERNAL_3cf57730_4_k_cu_ffda24536thrust24THRUST_300001_SM_1000_NS8cuda_cub10par_nosyncE[1];
.global .align 1 .b8 _ZN34_INTERNAL_3cf57730_4_k_cu_ffda24536thrust24THRUST_300001_SM_1000_NS6system6detail10sequential3seqE[1];
.global .align 1 .b8 _ZN34_INTERNAL_3cf57730_4_k_cu_ffda24536thrust24THRUST_300001_SM_1000_NS12placeholders2_1E[1];
.global .align 1 .b8 _ZN34_INTERNAL_3cf57730_4_k_cu_ffda24536thrust24THRUST_300001_SM_1000_NS12placeholders2_2E[1];
.global .align 1 .b8 _ZN34_INTERNAL_3cf57730_4_k_cu_ffda24536thrust24THRUST_300001_SM_1000_NS12placeholders2_3E[1];
.global .align 1 .b8 _ZN34_INTERNAL_3cf57730_4_k_cu_ffda24536thrust24THRUST_300001_SM_1000_NS12placeholders2_4E[1];
.global .align 1 .b8 _ZN34_INTERNAL_3cf57730_4_k_cu_ffda24536thrust24THRUST_300001_SM_1000_NS12placeholders2_5E[1];
.global .align 1 .b8 _ZN34_INTERNAL_3cf57730_4_k_cu_ffda24536thrust24THRUST_300001_SM_1000_NS12placeholders2_6E[1];
.global .align 1 .b8 _ZN34_INTERNAL_3cf57730_4_k_cu_ffda24536thrust24THRUST_300001_SM_1000_NS12placeholders2_7E[1];
.global .align 1 .b8 _ZN34_INTERNAL_3cf57730_4_k_cu_ffda24536thrust24THRUST_300001_SM_1000_NS12placeholders2_8E[1];
.global .align 1 .b8 _ZN34_INTERNAL_3cf57730_4_k_cu_ffda24536thrust24THRUST_300001_SM_1000_NS12placeholders2_9E[1];
.global .align 1 .b8 _ZN34_INTERNAL_3cf57730_4_k_cu_ffda24536thrust24THRUST_300001_SM_1000_NS12placeholders3_10E[1];
.global .align 1 .b8 _ZN34_INTERNAL_3cf57730_4_k_cu_ffda24536thrust24THRUST_300001_SM_1000_NS3seqE[1];

.visible .entry _ZN3cub18CUB_300001_SM_10006detail11EmptyKernelIvEEvv()
{


	ret;

}
	// .globl	_ZN3cub18CUB_300001_SM_10006detail8for_each13static_kernelINS2_12policy_hub_t12policy_500_tEmN6thrust24THRUST_300001_SM_1000_NS8cuda_cub20__uninitialized_fill7functorINS7_10device_ptrIiEEiEEEEvT0_T1_
.visible .entry _ZN3cub18CUB_300001_SM_10006detail8for_each13static_kernelINS2_12policy_hub_t12policy_500_tEmN6thrust24THRUST_300001_SM_1000_NS8cuda_cub20__uninitialized_fill7functorINS7_10device_ptrIiEEiEEEEvT0_T1_(
	.param .u64 _ZN3cub18CUB_300001_SM_10006detail8for_each13static_kernelINS2_12policy_hub_t12policy_500_tEmN6thrust24THRUST_300001_SM_1000_NS8cuda_cub20__uninitialized_fill7functorINS7_10device_ptrIiEEiEEEEvT0_T1__param_0,
	.param .align 8 .b8 _ZN3cub18CUB_300001_SM_10006detail8for_each13static_kernelINS2_12policy_hub_t12policy_500_tEmN6thrust24THRUST_300001_SM_1000_NS8cuda_cub20__uninitialized_fill7functorINS7_10device_ptrIiEEiEEEEvT0_T1__param_1[16]
)
.maxntid 256
{
	.reg .pred 	%p<4>;
	.reg .b16 	%rs<5>;
	.reg .b32 	%r<12>;
	.reg .b64 	%rd<16>;

	ld.param.u32 	%r3, [_ZN3cub18CUB_300001_SM_10006detail8for_each13static_kernelINS2_12policy_hub_t12policy_500_tEmN6thrust24THRUST_300001_SM_1000_NS8cuda_cub20__uninitialized_fill7functorINS7_10device_ptrIiEEiEEEEvT0_T1__param_1+8];
	ld.param.u64 	%rd4, [_ZN3cub18CUB_300001_SM_10006detail8for_each13static_kernelINS2_12policy_hub_t12policy_500_tEmN6thrust24THRUST_300001_SM_1000_NS8cuda_cub20__uninitialized_fill7functorINS7_10device_ptrIiEEiEEEEvT0_T1__param_1];
	ld.param.u64 	%rd5, [_ZN3cub18CUB_300001_SM_10006detail8for_each13static_kernelINS2_12policy_hub_t12policy_500_tEmN6thrust24THRUST_300001_SM_1000_NS8cuda_cub20__uninitialized_fill7functorINS7_10device_ptrIiEEiEEEEvT0_T1__param_0];
	mov.u32 	%r9, %ctaid.x;
	mul.wide.u32 	%rd1, %r9, 512;
	sub.s64 	%rd2, %rd5, %rd1;
	setp.lt.u64 	%p1, %rd2, 512;
	@%p1 bra 	$L__BB1_2;
	mov.u32 	%r11, %tid.x;
	cvta.to.global.u64 	%rd11, %rd4;
	cvt.u64.u32 	%rd12, %r11;
	add.s64 	%rd13, %rd1, %rd12;
	shl.b64 	%rd14, %rd13, 2;
	add.s64 	%rd15, %rd11, %rd14;
	st.global.u32 	[%rd15], %r3;
	st.global.u32 	[%rd15+1024], %r3;
	bra.uni 	$L__BB1_6;
$L__BB1_2:
	cvta.to.global.u64 	%rd6, %rd4;
	mov.u32 	%r2, %tid.x;
	cvt.u64.u32 	%rd7, %r2;
	setp.le.u64 	%p2, %rd2, %rd7;
	add.s64 	%rd8, %rd1, %rd7;
	shl.b64 	%rd9, %rd8, 2;
	add.s64 	%rd3, %rd6, %rd9;
	@%p2 bra 	$L__BB1_4;
	st.global.u32 	[%rd3], %r3;
$L__BB1_4:
	add.s32 	%r10, %r2, 256;
	cvt.u64.u32 	%rd10, %r10;
	setp.le.u64 	%p3, %rd2, %rd10;
	@%p3 bra 	$L__BB1_6;
	st.global.u32 	[%rd3+1024], %r3;
$L__BB1_6:
	ret;

}
	// .globl	_ZN3cub18CUB_300001_SM_10006detail9transform16transform_kernelINS2_10policy_hubILb1EN4cuda3std3__45tupleIJN6thrust24THRUST_300001_SM_1000_NS6detail15normal_iteratorINSA_10device_ptrIiEEEEEEEE10policy1000Ei6squareSF_JPiEEEvT0_iT1_T2_DpNS2_10kernel_argIT3_EE
.visible .entry _ZN3cub18CUB_300001_SM_10006detail9transform16transform_kernelINS2_10policy_hubILb1EN4cuda3std3__45tupleIJN6thrust24THRUST_300001_SM_1000_NS6detail15normal_iteratorINSA_10device_ptrIiEEEEEEEE10policy1000Ei6squareSF_JPiEEEvT0_iT1_T2_DpNS2_10kernel_argIT3_EE(
	.param .u32 _ZN3cub18CUB_300001_SM_10006detail9transform16transform_kernelINS2_10policy_hubILb1EN4cuda3std3__45tupleIJN6thrust24THRUST_300001_SM_1000_NS6detail15normal_iteratorINSA_10device_ptrIiEEEEEEEE10policy1000Ei6squareSF_JPiEEEvT0_iT1_T2_DpNS2_10kernel_argIT3_EE_param_0,
	.param .u32 _ZN3cub18CUB_300001_SM_10006detail9transform16transform_kernelINS2_10policy_hubILb1EN4cuda3std3__45tupleIJN6thrust24THRUST_300001_SM_1000_NS6detail15normal_iteratorINSA_10device_ptrIiEEEEEEEE10policy1000Ei6squareSF_JPiEEEvT0_iT1_T2_DpNS2_10kernel_argIT3_EE_param_1,
	.param .align 1 .b8 _ZN3cub18CUB_300001_SM_10006detail9transform16transform_kernelINS2_10policy_hubILb1EN4cuda3std3__45tupleIJN6thrust24THRUST_300001_SM_1000_NS6detail15normal_iteratorINSA_10device_ptrIiEEEEEEEE10policy1000Ei6squareSF_JPiEEEvT0_iT1_T2_DpNS2_10kernel_argIT3_EE_param_2[1],
	.param .align 8 .b8 _ZN3cub18CUB_300001_SM_10006detail9transform16transform_kernelINS2_10policy_hubILb1EN4cuda3std3__45tupleIJN6thrust24THRUST_300001_SM_1000_NS6detail15normal_iteratorINSA_10device_ptrIiEEEEEEEE10policy1000Ei6squareSF_JPiEEEvT0_iT1_T2_DpNS2_10kernel_argIT3_EE_param_3[8],
	.param .align 8 .b8 _ZN3cub18CUB_300001_SM_10006detail9transform16transform_kernelINS2_10policy_hubILb1EN4cuda3std3__45tupleIJN6thrust24THRUST_300001_SM_1000_NS6detail15normal_iteratorINSA_10device_ptrIiEEEEEEEE10policy1000Ei6squareSF_JPiEEEvT0_iT1_T2_DpNS2_10kernel_argIT3_EE_param_4[16]
)
.maxntid 128
{
	.reg .pred 	%p<37>;
	.reg .b32 	%r<172>;
	.reg .b64 	%rd<66>;

	ld.param.u32 	%r50, [_ZN3cub18CUB_300001_SM_10006detail9transform16transform_kernelINS2_10policy_hubILb1EN4cuda3std3__45tupleIJN6thrust24THRUST_300001_SM_1000_NS6detail15normal_iteratorINSA_10device_ptrIiEEEEEEEE10policy1000Ei6squareSF_JPiEEEvT0_iT1_T2_DpNS2_10kernel_argIT3_EE_param_0];
	ld.param.u64 	%rd15, [_ZN3cub18CUB_300001_SM_10006detail9transform16transform_kernelINS2_10policy_hubILb1EN4cuda3std3__45tupleIJN6thrust24THRUST_300001_SM_1000_NS6detail15normal_iteratorINSA_10device_ptrIiEEEEEEEE10policy1000Ei6squareSF_JPiEEEvT0_iT1_T2_DpNS2_10kernel_argIT3_EE_param_4];
	ld.param.u64 	%rd16, [_ZN3cub18CUB_300001_SM_10006detail9transform16transform_kernelINS2_10policy_hubILb1EN4cuda3std3__45tupleIJN6thrust24THRUST_300001_SM_1000_NS6detail15normal_iteratorINSA_10device_ptrIiEEEEEEEE10policy1000Ei6squareSF_JPiEEEvT0_iT1_T2_DpNS2_10kernel_argIT3_EE_param_3];
	ld.param.u32 	%r49, [_ZN3cub18CUB_300001_SM_10006detail9transform16transform_kernelINS2_10policy_hubILb1EN4cuda3std3__45tupleIJN6thrust24THRUST_300001_SM_1000_NS6detail15normal_iteratorINSA_10device_ptrIiEEEEEEEE10policy1000Ei6squareSF_JPiEEEvT0_iT1_T2_DpNS2_10kernel_argIT3_EE_param_1];
	cvta.to.global.u64 	%rd1, %rd16;
	cvta.to.global.u64 	%rd2, %rd15;
	shl.b32 	%r1, %r49, 7;
	mov.u32 	%r51, %ctaid.x;
	mul.lo.s32 	%r2, %r1, %r51;
	sub.s32 	%r3, %r50, %r2;
	min.s32 	%r4, %r1, %r3;
	shl.b32 	%r5, %r4, 2;
	mov.u32 	%r6, %tid.x;
	shl.b32 	%r160, %r6, 7;
	setp.ge.s32 	%p1, %r160, %r5;
	@%p1 bra 	$L__BB2_3;
	mul.wide.u32 	%rd17, %r6, 128;
	add.s64 	%rd18, %rd2, %rd17;
	mul.wide.s32 	%rd19, %r2, 4;
	add.s64 	%rd64, %rd18, %rd19;
$L__BB2_2:
	.pragma "nounroll";
	// begin inline asm
	prefetch.global.L2 [%rd64];
	// end inline asm
	add.s32 	%r160, %r160, 16384;
	add.s64 	%rd64, %rd64, 16384;
	setp.lt.s32 	%p2, %r160, %r5;
	@%p2 bra 	$L__BB2_2;
$L__BB2_3:
	mul.wide.s32 	%rd21, %r2, 4;
	add.s64 	%rd6, %rd2, %rd21;
	add.s64 	%rd7, %rd1, %rd21;
	setp.gt.s32 	%p3, %r1, %r3;
	@%p3 bra 	$L__BB2_17;
	setp.lt.s32 	%p4, %r49, 1;
	@%p4 bra 	$L__BB2_58;
	and.b32  	%r10, %r49, 15;
	setp.lt.u32 	%p5, %r49, 16;
	mov.b32 	%r167, 0;
	@%p5 bra 	$L__BB2_8;
	and.b32  	%r167, %r49, 2147483632;
	neg.s32 	%r162, %r167;
	add.s32 	%r161, %r6, 1152;
	mul.wide.u32 	%rd22, %r6, 4;
	or.b64  	%rd65, %rd22, 4096;
$L__BB2_7:
	.pragma "nounroll";
	mul.wide.s32 	%rd23, %r161, 4;
	add.s64 	%rd24, %rd23, 1536;
	add.s64 	%rd25, %rd6, %rd65;
	ld.global.u32 	%r53, [%rd25+-4096];
	mul.lo.s32 	%r54, %r53, %r53;
	add.s64 	%rd26, %rd7, %rd65;
	st.global.u32 	[%rd26+-4096], %r54;
	ld.global.u32 	%r55, [%rd25+-3584];
	mul.lo.s32 	%r56, %r55, %r55;
	st.global.u32 	[%rd26+-3584], %r56;
	ld.global.u32 	%r57, [%rd25+-3072];
	mul.lo.s32 	%r58, %r57, %r57;
	st.global.u32 	[%rd26+-3072], %r58;
	ld.global.u32 	%r59, [%rd25+-2560];
	mul.lo.s32 	%r60, %r59, %r59;
	st.global.u32 	[%rd26+-2560], %r60;
	ld.global.u32 	%r61, [%rd25+-2048];
	mul.lo.s32 	%r62, %r61, %r61;
	st.global.u32 	[%rd26+-2048], %r62;
	ld.global.u32 	%r63, [%rd25+-1536];
	mul.lo.s32 	%r64, %r63, %r63;
	st.global.u32 	[%rd26+-1536], %r64;
	ld.global.u32 	%r65, [%rd25+-1024];
	mul.lo.s32 	%r66, %r65, %r65;
	st.global.u32 	[%rd26+-1024], %r66;
	ld.global.u32 	%r67, [%rd25+-512];
	mul.lo.s32 	%r68, %r67, %r67;
	st.global.u32 	[%rd26+-512], %r68;
	ld.global.u32 	%r69, [%rd25];
	mul.lo.s32 	%r70, %r69, %r69;
	st.global.u32 	[%rd26], %r70;
	add.s64 	%rd27, %rd6, %rd24;
	ld.global.u32 	%r71, [%rd27+-1536];
	mul.lo.s32 	%r72, %r71, %r71;
	add.s64 	%rd28, %rd7, %rd24;
	st.global.u32 	[%rd28+-1536], %r72;
	ld.global.u32 	%r73, [%rd27+-1024];
	mul.lo.s32 	%r74, %r73, %r73;
	st.global.u32 	[%rd28+-1024], %r74;
	ld.global.u32 	%r75, [%rd27+-512];
	mul.lo.s32 	%r76, %r75, %r75;
	st.global.u32 	[%rd28+-512], %r76;
	ld.global.u32 	%r77, [%rd27];
	mul.lo.s32 	%r78, %r77, %r77;
	st.global.u32 	[%rd28], %r78;
	ld.global.u32 	%r79, [%rd27+512];
	mul.lo.s32 	%r80, %r79, %r79;
	st.global.u32 	[%rd28+512], %r80;
	ld.global.u32 	%r81, [%rd27+1024];
	mul.lo.s32 	%r82, %r81, %r81;
	st.global.u32 	[%rd28+1024], %r82;
	ld.global.u32 	%r83, [%rd27+1536];
	mul.lo.s32 	%r84, %r83, %r83;
	st.global.u32 	[%rd28+1536], %r84;
	add.s32 	%r162, %r162, 16;
	add.s32 	%r161, %r161, 2048;
	add.s64 	%rd65, %rd65, 8192;
	setp.eq.s32 	%p6, %r162, 0;
	@%p6 bra 	$L__BB2_8;
	bra.uni 	$L__BB2_7;
$L__BB2_8:
	setp.eq.s32 	%p7, %r10, 0;
	@%p7 bra 	$L__BB2_58;
	and.b32  	%r37, %r49, 7;
	setp.lt.u32 	%p8, %r10, 8;
	@%p8 bra 	$L__BB2_11;
	shl.b32 	%r85, %r167, 7;
	add.s32 	%r86, %r85, %r6;
	mul.wide.s32 	%rd29, %r86, 4;
	add.s64 	%rd30, %rd6, %rd29;
	ld.global.u32 	%r87, [%rd30];
	mul.lo.s32 	%r88, %r87, %r87;
	add.s64 	%rd31, %rd7, %rd29;
	st.global.u32 	[%rd31], %r88;
	ld.global.u32 	%r89, [%rd30+512];
	mul.lo.s32 	%r90, %r89, %r89;
	st.global.u32 	[%rd31+512], %r90;
	ld.global.u32 	%r91, [%rd30+1024];
	mul.lo.s32 	%r92, %r91, %r91;
	st.global.u32 	[%rd31+1024], %r92;
	ld.global.u32 	%r93, [%rd30+1536];
	mul.lo.s32 	%r94, %r93, %r93;
	st.global.u32 	[%rd31+1536], %r94;
	ld.global.u32 	%r95, [%rd30+2048];
	mul.lo.s32 	%r96, %r95, %r95;
	st.global.u32 	[%rd31+2048], %r96;
	ld.global.u32 	%r97, [%rd30+2560];
	mul.lo.s32 	%r98, %r97, %r97;
	st.global.u32 	[%rd31+2560], %r98;
	ld.global.u32 	%r99, [%rd30+3072];
	mul.lo.s32 	%r100, %r99, %r99;
	st.global.u32 	[%rd31+3072], %r100;
	ld.global.u32 	%r101, [%rd30+3584];
	mul.lo.s32 	%r102, %r101, %r101;
	st.global.u32 	[%rd31+3584], %r102;
	add.s32 	%r167, %r167, 8;
$L__BB2_11:
	setp.eq.s32 	%p9, %r37, 0;
	@%p9 bra 	$L__BB2_58;
	and.b32  	%r40, %r49, 3;
	setp.lt.u32 	%p10, %r37, 4;
	@%p10 bra 	$L__BB2_14;
	shl.b32 	%r103, %r167, 7;
	add.s32 	%r104, %r103, %r6;
	mul.wide.s32 	%rd32, %r104, 4;
	add.s64 	%rd33, %rd6, %rd32;
	ld.global.u32 	%r105, [%rd33];
	mul.lo.s32 	%r106, %r105, %r105;
	add.s64 	%rd34, %rd7, %rd32;
	st.global.u32 	[%rd34], %r106;
	ld.global.u32 	%r107, [%rd33+512];
	mul.lo.s32 	%r108, %r107, %r107;
	st.global.u32 	[%rd34+512], %r108;
	ld.global.u32 	%r109, [%rd33+1024];
	mul.lo.s32 	%r110, %r109, %r109;
	st.global.u32 	[%rd34+1024], %r110;
	ld.global.u32 	%r111, [%rd33+1536];
	mul.lo.s32 	%r112, %r111, %r111;
	st.global.u32 	[%rd34+1536], %r112;
	add.s32 	%r167, %r167, 4;
$L__BB2_14:
	setp.eq.s32 	%p11, %r40, 0;
	@%p11 bra 	$L__BB2_58;
	shl.b32 	%r113, %r167, 7;
	add.s32 	%r171, %r6, %r113;
	neg.s32 	%r170, %r40;
$L__BB2_16:
	.pragma "nounroll";
	mul.wide.s32 	%rd36, %r171, 4;
	add.s64 	%rd37, %rd7, %rd36;
	add.s64 	%rd38, %rd6, %rd36;
	ld.global.u32 	%r114, [%rd38];
	mul.lo.s32 	%r115, %r114, %r114;
	st.global.u32 	[%rd37], %r115;
	add.s32 	%r171, %r171, 128;
	add.s32 	%r170, %r170, 1;
	setp.ne.s32 	%p12, %r170, 0;
	@%p12 bra 	$L__BB2_16;
	bra.uni 	$L__BB2_58;
$L__BB2_17:
	setp.lt.s32 	%p13, %r49, 1;
	@%p13 bra 	$L__BB2_58;
	and.b32  	%r14, %r49, 7;
	setp.lt.u32 	%p14, %r49, 8;
	mov.b32 	%r164, 0;
	@%p14 bra 	$L__BB2_37;
	and.b32  	%r164, %r49, 2147483640;
	mov.b32 	%r163, 0;
$L__BB2_20:
	.pragma "nounroll";
	shl.b32 	%r118, %r163, 7;
	add.s32 	%r21, %r118, %r6;
	setp.ge.s32 	%p15, %r21, %r4;
	@%p15 bra 	$L__BB2_22;
	mul.wide.u32 	%rd39, %r21, 4;
	add.s64 	%rd40, %rd6, %rd39;
	ld.global.u32 	%r119, [%rd40];
	mul.lo.s32 	%r120, %r119, %r119;
	add.s64 	%rd41, %rd7, %rd39;
	st.global.u32 	[%rd41], %r120;
$L__BB2_22:
	add.s32 	%r121, %r21, 128;
	setp.ge.s32 	%p16, %r121, %r4;
	mul.wide.s32 	%rd42, %r121, 4;
	add.s64 	%rd11, %rd6, %rd42;
	add.s64 	%rd12, %rd7, %rd42;
	@%p16 bra 	$L__BB2_24;
	ld.global.u32 	%r122, [%rd11];
	mul.lo.s32 	%r123, %r122, %r122;
	st.global.u32 	[%rd12], %r123;
$L__BB2_24:
	add.s32 	%r124, %r21, 256;
	setp.ge.s32 	%p17, %r124, %r4;
	@%p17 bra 	$L__BB2_26;
	ld.global.u32 	%r125, [%rd11+512];
	mul.lo.s32 	%r126, %r125, %r125;
	st.global.u32 	[%rd12+512], %r126;
$L__BB2_26:
	add.s32 	%r127, %r21, 384;
	setp.ge.s32 	%p18, %r127, %r4;
	@%p18 bra 	$L__BB2_28;
	ld.global.u32 	%r128, [%rd11+1024];
	mul.lo.s32 	%r129, %r128, %r128;
	st.global.u32 	[%rd12+1024], %r129;
$L__BB2_28:
	add.s32 	%r130, %r21, 512;
	setp.ge.s32 	%p19, %r130, %r4;
	@%p19 bra 	$L__BB2_30;
	ld.global.u32 	%r131, [%rd11+1536];
	mul.lo.s32 	%r132, %r131, %r131;
	st.global.u32 	[%rd12+1536], %r132;
$L__BB2_30:
	add.s32 	%r133, %r21, 640;
	setp.ge.s32 	%p20, %r133, %r4;
	@%p20 bra 	$L__BB2_32;
	ld.global.u32 	%r134, [%rd11+2048];
	mul.lo.s32 	%r135, %r134, %r134;
	st.global.u32 	[%rd12+2048], %r135;
$L__BB2_32:
	add.s32 	%r136, %r21, 768;
	setp.ge.s32 	%p21, %r136, %r4;
	@%p21 bra 	$L__BB2_34;
	ld.global.u32 	%r137, [%rd11+2560];
	mul.lo.s32 	%r138, %r137, %r137;
	st.global.u32 	[%rd12+2560], %r138;
$L__BB2_34:
	add.s32 	%r139, %r21, 896;
	setp.ge.s32 	%p22, %r139, %r4;
	@%p22 bra 	$L__BB2_36;
	ld.global.u32 	%r140, [%rd11+3072];
	mul.lo.s32 	%r141, %r140, %r140;
	st.global.u32 	[%rd12+3072], %r141;
$L__BB2_36:
	add.s32 	%r163, %r163, 8;
	setp.ne.s32 	%p23, %r163, %r164;
	@%p23 bra 	$L__BB2_20;
$L__BB2_37:
	setp.eq.s32 	%p24, %r14, 0;
	@%p24 bra 	$L__BB2_58;
	and.b32  	%r24, %r49, 3;
	setp.lt.u32 	%p25, %r14, 4;
	@%p25 bra 	$L__BB2_48;
	shl.b32 	%r142, %r164, 7;
	add.s32 	%r25, %r142, %r6;
	setp.ge.s32 	%p26, %r25, %r4;
	@%p26 bra 	$L__BB2_41;
	mul.wide.s32 	%rd43, %r25, 4;
	add.s64 	%rd44, %rd6, %rd43;
	ld.global.u32 	%r143, [%rd44];
	mul.lo.s32 	%r144, %r143, %r143;
	add.s64 	%rd45, %rd7, %rd43;
	st.global.u32 	[%rd45], %r144;
$L__BB2_41:
	add.s32 	%r26, %r25, 128;
	setp.ge.s32 	%p27, %r26, %r4;
	@%p27 bra 	$L__BB2_43;
	mul.wide.s32 	%rd46, %r26, 4;
	add.s64 	%rd47, %rd6, %rd46;
	ld.global.u32 	%r145, [%rd47];
	mul.lo.s32 	%r146, %r145, %r145;
	add.s64 	%rd48, %rd7, %rd46;
	st.global.u32 	[%rd48], %r146;
$L__BB2_43:
	add.s32 	%r27, %r25, 256;
	setp.ge.s32 	%p28, %r27, %r4;
	@%p28 bra 	$L__BB2_45;
	mul.wide.s32 	%rd49, %r27, 4;
	add.s64 	%rd50, %rd6, %rd49;
	ld.global.u32 	%r147, [%rd50];
	mul.lo.s32 	%r148, %r147, %r147;
	add.s64 	%rd51, %rd7, %rd49;
	st.global.u32 	[%rd51], %r148;
$L__BB2_45:
	add.s32 	%r28, %r25, 384;
	setp.ge.s32 	%p29, %r28, %r4;
	@%p29 bra 	$L__BB2_47;
	mul.wide.s32 	%rd52, %r28, 4;
	add.s64 	%rd53, %rd6, %rd52;
	ld.global.u32 	%r149, [%rd53];
	mul.lo.s32 	%r150, %r149, %r149;
	add.s64 	%rd54, %rd7, %rd52;
	st.global.u32 	[%rd54], %r150;
$L__BB2_47:
	add.s32 	%r164, %r164, 4;
$L__BB2_48:
	setp.eq.s32 	%p30, %r24, 0;
	@%p30 bra 	$L__BB2_58;
	setp.eq.s32 	%p31, %r24, 1;
	@%p31 bra 	$L__BB2_55;
	shl.b32 	%r151, %r164, 7;
	add.s32 	%r31, %r151, %r6;
	setp.ge.s32 	%p32, %r31, %r4;
	@%p32 bra 	$L__BB2_52;
	mul.wide.s32 	%rd55, %r31, 4;
	add.s64 	%rd56, %rd6, %rd55;
	ld.global.u32 	%r152, [%rd56];
	mul.lo.s32 	%r153, %r152, %r152;
	add.s64 	%rd57, %rd7, %rd55;
	st.global.u32 	[%rd57], %r153;
$L__BB2_52:
	add.s32 	%r32, %r31, 128;
	setp.ge.s32 	%p33, %r32, %r4;
	@%p33 bra 	$L__BB2_54;
	mul.wide.s32 	%rd58, %r32, 4;
	add.s64 	%rd59, %rd6, %rd58;
	ld.global.u32 	%r154, [%rd59];
	mul.lo.s32 	%r155, %r154, %r154;
	add.s64 	%rd60, %rd7, %rd58;
	st.global.u32 	[%rd60], %r155;
$L__BB2_54:
	add.s32 	%r164, %r164, 2;
$L__BB2_55:
	and.b32  	%r156, %r49, 1;
	setp.eq.b32 	%p34, %r156, 1;
	not.pred 	%p35, %p34;
	@%p35 bra 	$L__BB2_58;
	shl.b32 	%r157, %r164, 7;
	add.s32 	%r35, %r157, %r6;
	setp.ge.s32 	%p36, %r35, %r4;
	@%p36 bra 	$L__BB2_58;
	mul.wide.s32 	%rd61, %r35, 4;
	add.s64 	%rd62, %rd6, %rd61;
	ld.global.u32 	%r158, [%rd62];
	mul.lo.s32 	%r159, %r158, %r158;
	add.s64 	%rd63, %rd7, %rd61;
	st.global.u32 	[%rd63], %r159;
$L__BB2_58:
	ret;

}
	// .globl	_ZN3cub18CUB_300001_SM_10006detail9transform16transform_kernelINS2_10policy_hubILb1EN4cuda3std3__45tupleIJN6thrust24THRUST_300001_SM_1000_NS6detail15normal_iteratorINSA_10device_ptrIiEEEEEEEE10policy1000El6squareSF_JPiEEEvT0_iT1_T2_DpNS2_10kernel_argIT3_EE
.visible .entry _ZN3cub18CUB_300001_SM_10006detail9transform16transform_kernelINS2_10policy_hubILb1EN4cuda3std3__45tupleIJN6thrust24THRUST_300001_SM_1000_NS6detail15normal_iteratorINSA_10device_ptrIiEEEEEEEE10policy1000El6squareSF_JPiEEEvT0_iT1_T2_DpNS2_10kernel_argIT3_EE(
	.param .u64 _ZN3cub18CUB_300001_SM_10006detail9transform16transform_kernelINS2_10policy_hubILb1EN4cuda3std3__45tupleIJN6thrust24THRUST_300001_SM_1000_NS6detail15normal_iteratorINSA_10device_ptrIiEEEEEEEE10policy1000El6squareSF_JPiEEEvT0_iT1_T2_DpNS2_10kernel_argIT3_EE_param_0,
	.param .u32 _ZN3cub18CUB_300001_SM_10006detail9transform16transform_kernelINS2_10policy_hubILb1EN4cuda3std3__45tupleIJN6thrust24THRUST_300001_SM_1000_NS6detail15normal_iteratorINSA_10device_ptrIiEEEEEEEE10policy1000El6squareSF_JPiEEEvT0_iT1_T2_DpNS2_10kernel_argIT3_EE_param_1,
	.param .align 1 .b8 _ZN3cub18CUB_300001_SM_10006detail9transform16transform_kernelINS2_10policy_hubILb1EN4cuda3std3__45tupleIJN6thrust24THRUST_300001_SM_1000_NS6detail15normal_iteratorINSA_10device_ptrIiEEEEEEEE10policy1000El6squareSF_JPiEEEvT0_iT1_T2_DpNS2_10kernel_argIT3_EE_param_2[1],
	.param .align 8 .b8 _ZN3cub18CUB_300001_SM_10006detail9transform16transform_kernelINS2_10policy_hubILb1EN4cuda3std3__45tupleIJN6thrust24THRUST_300001_SM_1000_NS6detail15normal_iteratorINSA_10device_ptrIiEEEEEEEE10policy1000El6squareSF_JPiEEEvT0_iT1_T2_DpNS2_10kernel_argIT3_EE_param_3[8],
	.param .align 8 .b8 _ZN3cub18CUB_300001_SM_10006detail9transform16transform_kernelINS2_10policy_hubILb1EN4cuda3std3__45tupleIJN6thrust24THRUST_300001_SM_1000_NS6detail15normal_iteratorINSA_10device_ptrIiEEEEEEEE10policy1000El6squareSF_JPiEEEvT0_iT1_T2_DpNS2_10kernel_argIT3_EE_param_4[16]
)
.maxntid 128
{
	.reg .pred 	%p<37>;
	.reg .b32 	%r<169>;
	.reg .b64 	%rd<72>;

	ld.param.u64 	%rd16, [_ZN3cub18CUB_300001_SM_10006detail9transform16transform_kernelINS2_10policy_hubILb1EN4cuda3std3__45tupleIJN6thrust24THRUST_300001_SM_1000_NS6detail15normal_iteratorINSA_10device_ptrIiEEEEEEEE10policy1000El6squareSF_JPiEEEvT0_iT1_T2_DpNS2_10kernel_argIT3_EE_param_0];
	ld.param.u64 	%rd17, [_ZN3cub18CUB_300001_SM_10006detail9transform16transform_kernelINS2_10policy_hubILb1EN4cuda3std3__45tupleIJN6thrust24THRUST_300001_SM_1000_NS6detail15normal_iteratorINSA_10device_ptrIiEEEEEEEE10policy1000El6squareSF_JPiEEEvT0_iT1_T2_DpNS2_10kernel_argIT3_EE_param_4];
	ld.param.u64 	%rd18, [_ZN3cub18CUB_300001_SM_10006detail9transform16transform_kernelINS2_10policy_hubILb1EN4cuda3std3__45tupleIJN6thrust24THRUST_300001_SM_1000_NS6detail15normal_iteratorINSA_10device_ptrIiEEEEEEEE10policy1000El6squareSF_JPiEEEvT0_iT1_T2_DpNS2_10kernel_argIT3_EE_param_3];
	ld.param.u32 	%r47, [_ZN3cub18CUB_300001_SM_10006detail9transform16transform_kernelINS2_10policy_hubILb1EN4cuda3std3__45tupleIJN6thrust24THRUST_300001_SM_1000_NS6detail15normal_iteratorINSA_10device_ptrIiEEEEEEEE10policy1000El6squareSF_JPiEEEvT0_iT1_T2_DpNS2_10kernel_argIT3_EE_param_1];
	cvta.to.global.u64 	%rd1, %rd18;
	cvta.to.global.u64 	%rd2, %rd17;
	shl.b32 	%r1, %r47, 7;
	mov.u32 	%r48, %ctaid.x;
	cvt.u64.u32 	%rd19, %r48;
	cvt.s64.s32 	%rd20, %r1;
	mul.lo.s64 	%rd3, %rd20, %rd19;
	sub.s64 	%rd21, %rd16, %rd3;
	min.s64 	%rd22, %rd21, %rd20;
	cvt.u32.u64 	%r2, %rd22;
	shl.b32 	%r3, %r2, 2;
	mov.u32 	%r4, %tid.x;
	shl.b32 	%r157, %r4, 7;
	setp.ge.s32 	%p1, %r157, %r3;
	@%p1 bra 	$L__BB3_3;
	shl.b64 	%rd23, %rd3, 2;
	add.s64 	%rd24, %rd2, %rd23;
	mul.wide.u32 	%rd25, %r4, 128;
	add.s64 	%rd70, %rd24, %rd25;
$L__BB3_2:
	.pragma "nounroll";
	// begin inline asm
	prefetch.global.L2 [%rd70];
	// end inline asm
	add.s32 	%r157, %r157, 16384;
	add.s64 	%rd70, %rd70, 16384;
	setp.lt.s32 	%p2, %r157, %r3;
	@%p2 bra 	$L__BB3_2;
$L__BB3_3:
	shl.b64 	%rd27, %rd3, 2;
	add.s64 	%rd7, %rd2, %rd27;
	add.s64 	%rd8, %rd1, %rd27;
	setp.eq.s32 	%p3, %r1, %r2;
	@%p3 bra 	$L__BB3_45;
	setp.lt.s32 	%p4, %r47, 1;
	@%p4 bra 	$L__BB3_58;
	and.b32  	%r8, %r47, 7;
	setp.lt.u32 	%p5, %r47, 8;
	mov.b32 	%r166, 0;
	@%p5 bra 	$L__BB3_24;
	and.b32  	%r166, %r47, 2147483640;
	mov.b32 	%r160, 0;
$L__BB3_7:
	.pragma "nounroll";
	shl.b32 	%r51, %r160, 7;
	add.s32 	%r19, %r51, %r4;
	setp.ge.s32 	%p6, %r19, %r2;
	@%p6 bra 	$L__BB3_9;
	mul.wide.u32 	%rd28, %r19, 4;
	add.s64 	%rd29, %rd7, %rd28;
	ld.global.u32 	%r52, [%rd29];
	mul.lo.s32 	%r53, %r52, %r52;
	add.s64 	%rd30, %rd8, %rd28;
	st.global.u32 	[%rd30], %r53;
$L__BB3_9:
	add.s32 	%r54, %r19, 128;
	setp.ge.s32 	%p7, %r54, %r2;
	mul.wide.s32 	%rd31, %r54, 4;
	add.s64 	%rd12, %rd7, %rd31;
	add.s64 	%rd13, %rd8, %rd31;
	@%p7 bra 	$L__BB3_11;
	ld.global.u32 	%r55, [%rd12];
	mul.lo.s32 	%r56, %r55, %r55;
	st.global.u32 	[%rd13], %r56;
$L__BB3_11:
	add.s32 	%r57, %r19, 256;
	setp.ge.s32 	%p8, %r57, %r2;
	@%p8 bra 	$L__BB3_13;
	ld.global.u32 	%r58, [%rd12+512];
	mul.lo.s32 	%r59, %r58, %r58;
	st.global.u32 	[%rd13+512], %r59;
$L__BB3_13:
	add.s32 	%r60, %r19, 384;
	setp.ge.s32 	%p9, %r60, %r2;
	@%p9 bra 	$L__BB3_15;
	ld.global.u32 	%r61, [%rd12+1024];
	mul.lo.s32 	%r62, %r61, %r61;
	st.global.u32 	[%rd13+1024], %r62;
$L__BB3_15:
	add.s32 	%r63, %r19, 512;
	setp.ge.s32 	%p10, %r63, %r2;
	@%p10 bra 	$L__BB3_17;
	ld.global.u32 	%r64, [%rd12+1536];
	mul.lo.s32 	%r65, %r64, %r64;
	st.global.u32 	[%rd13+1536], %r65;
$L__BB3_17:
	add.s32 	%r66, %r19, 640;
	setp.ge.s32 	%p11, %r66, %r2;
	@%p11 bra 	$L__BB3_19;
	ld.global.u32 	%r67, [%rd12+2048];
	mul.lo.s32 	%r68, %r67, %r67;
	st.global.u32 	[%rd13+2048], %r68;
$L__BB3_19:
	add.s32 	%r69, %r19, 768;
	setp.ge.s32 	%p12, %r69, %r2;
	@%p12 bra 	$L__BB3_21;
	ld.global.u32 	%r70, [%rd12+2560];
	mul.lo.s32 	%r71, %r70, %r70;
	st.global.u32 	[%rd13+2560], %r71;
$L__BB3_21:
	add.s32 	%r72, %r19, 896;
	setp.ge.s32 	%p13, %r72, %r2;
	@%p13 bra 	$L__BB3_23;
	ld.global.u32 	%r73, [%rd12+3072];
	mul.lo.s32 	%r74, %r73, %r73;
	st.global.u32 	[%rd13+3072], %r74;
$L__BB3_23:
	add.s32 	%r160, %r160, 8;
	setp.eq.s32 	%p14, %r160, %r166;
	@%p14 bra 	$L__BB3_24;
	bra.uni 	$L__BB3_7;
$L__BB3_24:
	setp.eq.s32 	%p15, %r8, 0;
	@%p15 bra 	$L__BB3_58;
	and.b32  	%r35, %r47, 3;
	setp.lt.u32 	%p16, %r8, 4;
	@%p16 bra 	$L__BB3_35;
	shl.b32 	%r75, %r166, 7;
	add.s32 	%r36, %r75, %r4;
	setp.ge.s32 	%p17, %r36, %r2;
	@%p17 bra 	$L__BB3_28;
	mul.wide.s32 	%rd32, %r36, 4;
	add.s64 	%rd33, %rd7, %rd32;
	ld.global.u32 	%r76, [%rd33];
	mul.lo.s32 	%r77, %r76, %r76;
	add.s64 	%rd34, %rd8, %rd32;
	st.global.u32 	[%rd34], %r77;
$L__BB3_28:
	add.s32 	%r37, %r36, 128;
	setp.ge.s32 	%p18, %r37, %r2;
	@%p18 bra 	$L__BB3_30;
	mul.wide.s32 	%rd35, %r37, 4;
	add.s64 	%rd36, %rd7, %rd35;
	ld.global.u32 	%r78, [%rd36];
	mul.lo.s32 	%r79, %r78, %r78;
	add.s64 	%rd37, %rd8, %rd35;
	st.global.u32 	[%rd37], %r79;
$L__BB3_30:
	add.s32 	%r38, %r36, 256;
	setp.ge.s32 	%p19, %r38, %r2;
	@%p19 bra 	$L__BB3_32;
	mul.wide.s32 	%rd38, %r38, 4;
	add.s64 	%rd39, %rd7, %rd38;
	ld.global.u32 	%r80, [%rd39];
	mul.lo.s32 	%r81, %r80, %r80;
	add.s64 	%rd40, %rd8, %rd38;
	st.global.u32 	[%rd40], %r81;
$L__BB3_32:
	add.s32 	%r39, %r36, 384;
	setp.ge.s32 	%p20, %r39, %r2;
	@%p20 bra 	$L__BB3_34;
	mul.wide.s32 	%rd41, %r39, 4;
	add.s64 	%rd42, %rd7, %rd41;
	ld.global.u32 	%r82, [%rd42];
	mul.lo.s32 	%r83, %r82, %r82;
	add.s64 	%rd43, %rd8, %rd41;
	st.global.u32 	[%rd43], %r83;
$L__BB3_34:
	add.s32 	%r166, %r166, 4;
$L__BB3_35:
	setp.eq.s32 	%p21, %r35, 0;
	@%p21 bra 	$L__BB3_58;
	setp.eq.s32 	%p22, %r35, 1;
	@%p22 bra 	$L__BB3_42;
	shl.b32 	%r84, %r166, 7;
	add.s32 	%r42, %r84, %r4;
	setp.ge.s32 	%p23, %r42, %r2;
	@%p23 bra 	$L__BB3_39;
	mul.wide.s32 	%rd44, %r42, 4;
	add.s64 	%rd45, %rd7, %rd44;
	ld.global.u32 	%r85, [%rd45];
	mul.lo.s32 	%r86, %r85, %r85;
	add.s64 	%rd46, %rd8, %rd44;
	st.global.u32 	[%rd46], %r86;
$L__BB3_39:
	add.s32 	%r43, %r42, 128;
	setp.ge.s32 	%p24, %r43, %r2;
	@%p24 bra 	$L__BB3_41;
	mul.wide.s32 	%rd47, %r43, 4;
	add.s64 	%rd48, %rd7, %rd47;
	ld.global.u32 	%r87, [%rd48];
	mul.lo.s32 	%r88, %r87, %r87;
	add.s64 	%rd49, %rd8, %rd47;
	st.global.u32 	[%rd49], %r88;
$L__BB3_41:
	add.s32 	%r166, %r166, 2;
$L__BB3_42:
	and.b32  	%r89, %r47, 1;
	setp.eq.b32 	%p25, %r89, 1;
	not.pred 	%p26, %p25;
	@%p26 bra 	$L__BB3_58;
	shl.b32 	%r90, %r166, 7;
	add.s32 	%r46, %r90, %r4;
	setp.ge.s32 	%p27, %r46, %r2;
	@%p27 bra 	$L__BB3_58;
	mul.wide.s32 	%rd50, %r46, 4;
	add.s64 	%rd51, %rd7, %rd50;
	ld.global.u32 	%r91, [%rd51];
	mul.lo.s32 	%r92, %r91, %r91;
	add.s64 	%rd52, %rd8, %rd50;
	st.global.u32 	[%rd52], %r92;
	bra.uni 	$L__BB3_58;
$L__BB3_45:
	setp.lt.s32 	%p28, %r47, 1;
	@%p28 bra 	$L__BB3_58;
	and.b32  	%r10, %r47, 15;
	setp.lt.u32 	%p29, %r47, 16;
	mov.b32 	%r162, 0;
	@%p29 bra 	$L__BB3_49;
	and.b32  	%r162, %r47, 2147483632;
	neg.s32 	%r159, %r162;
	add.s32 	%r158, %r4, 1152;
	mul.wide.u32 	%rd53, %r4, 4;
	or.b64  	%rd71, %rd53, 4096;
$L__BB3_48:
	.pragma "nounroll";
	mul.wide.s32 	%rd54, %r158, 4;
	add.s64 	%rd55, %rd54, 1536;
	add.s64 	%rd56, %rd7, %rd71;
	ld.global.u32 	%r94, [%rd56+-4096];
	mul.lo.s32 	%r95, %r94, %r94;
	add.s64 	%rd57, %rd8, %rd71;
	st.global.u32 	[%rd57+-4096], %r95;
	ld.global.u32 	%r96, [%rd56+-3584];
	mul.lo.s32 	%r97, %r96, %r96;
	st.global.u32 	[%rd57+-3584], %r97;
	ld.global.u32 	%r98, [%rd56+-3072];
	mul.lo.s32 	%r99, %r98, %r98;
	st.global.u32 	[%rd57+-3072], %r99;
	ld.global.u32 	%r100, [%rd56+-2560];
	mul.lo.s32 	%r101, %r100, %r100;
	st.global.u32 	[%rd57+-2560], %r101;
	ld.global.u32 	%r102, [%rd56+-2048];
	mul.lo.s32 	%r103, %r102, %r102;
	st.global.u32 	[%rd57+-2048], %r103;
	ld.global.u32 	%r104, [%rd56+-1536];
	mul.lo.s32 	%r105, %r104, %r104;
	st.global.u32 	[%rd57+-1536], %r105;
	ld.global.u32 	%r106, [%rd56+-1024];
	mul.lo.s32 	%r107, %r106, %r106;
	st.global.u32 	[%rd57+-1024], %r107;
	ld.global.u32 	%r108, [%rd56+-512];
	mul.lo.s32 	%r109, %r108, %r108;
	st.global.u32 	[%rd57+-512], %r109;
	ld.global.u32 	%r110, [%rd56];
	mul.lo.s32 	%r111, %r110, %r110;
	st.global.u32 	[%rd57], %r111;
	add.s64 	%rd58, %rd7, %rd55;
	ld.global.u32 	%r112, [%rd58+-1536];
	mul.lo.s32 	%r113, %r112, %r112;
	add.s64 	%rd59, %rd8, %rd55;
	st.global.u32 	[%rd59+-1536], %r113;
	ld.global.u32 	%r114, [%rd58+-1024];
	mul.lo.s32 	%r115, %r114, %r114;
	st.global.u32 	[%rd59+-1024], %r115;
	ld.global.u32 	%r116, [%rd58+-512];
	mul.lo.s32 	%r117, %r116, %r116;
	st.global.u32 	[%rd59+-512], %r117;
	ld.global.u32 	%r118, [%rd58];
	mul.lo.s32 	%r119, %r118, %r118;
	st.global.u32 	[%rd59], %r119;
	ld.global.u32 	%r120, [%rd58+512];
	mul.lo.s32 	%r121, %r120, %r120;
	st.global.u32 	[%rd59+512], %r121;
	ld.global.u32 	%r122, [%rd58+1024];
	mul.lo.s32 	%r123, %r122, %r122;
	st.global.u32 	[%rd59+1024], %r123;
	ld.global.u32 	%r124, [%rd58+1536];
	mul.lo.s32 	%r125, %r124, %r124;
	st.global.u32 	[%rd59+1536], %r125;
	add.s32 	%r159, %r159, 16;
	add.s32 	%r158, %r158, 2048;
	add.s64 	%rd71, %rd71, 8192;
	setp.eq.s32 	%p30, %r159, 0;
	@%p30 bra 	$L__BB3_49;
	bra.uni 	$L__BB3_48;
$L__BB3_49:
	setp.eq.s32 	%p31, %r10, 0;
	@%p31 bra 	$L__BB3_58;
	and.b32  	%r22, %r47, 7;
	setp.lt.u32 	%p32, %r10, 8;
	@%p32 bra 	$L__BB3_52;
	shl.b32 	%r126, %r162, 7;
	add.s32 	%r127, %r126, %r4;
	mul.wide.s32 	%rd60, %r127, 4;
	add.s64 	%rd61, %rd7, %rd60;
	ld.global.u32 	%r128, [%rd61];
	mul.lo.s32 	%r129, %r128, %r128;
	add.s64 	%rd62, %rd8, %rd60;
	st.global.u32 	[%rd62], %r129;
	ld.global.u32 	%r130, [%rd61+512];
	mul.lo.s32 	%r131, %r130, %r130;
	st.global.u32 	[%rd62+512], %r131;
	ld.global.u32 	%r132, [%rd61+1024];
	mul.lo.s32 	%r133, %r132, %r132;
	st.global.u32 	[%rd62+1024], %r133;
	ld.global.u32 	%r134, [%rd61+1536];
	mul.lo.s32 	%r135, %r134, %r134;
	st.global.u32 	[%rd62+1536], %r135;
	ld.global.u32 	%r136, [%rd61+2048];
	mul.lo.s32 	%r137, %r136, %r136;
	st.global.u32 	[%rd62+2048], %r137;
	ld.global.u32 	%r138, [%rd61+2560];
	mul.lo.s32 	%r139, %r138, %r138;
	st.global.u32 	[%rd62+2560], %r139;
	ld.global.u32 	%r140, [%rd61+3072];
	mul.lo.s32 	%r141, %r140, %r140;
	st.global.u32 	[%rd62+3072], %r141;
	ld.global.u32 	%r142, [%rd61+3584];
	mul.lo.s32 	%r143, %r142, %r142;
	st.global.u32 	[%rd62+3584], %r143;
	add.s32 	%r162, %r162, 8;
$L__BB3_52:
	setp.eq.s32 	%p33, %r22, 0;
	@%p33 bra 	$L__BB3_58;
	and.b32  	%r25, %r47, 3;
	setp.lt.u32 	%p34, %r22, 4;
	@%p34 bra 	$L__BB3_55;
	shl.b32 	%r144, %r162, 7;
	add.s32 	%r145, %r144, %r4;
	mul.wide.s32 	%rd63, %r145, 4;
	add.s64 	%rd64, %rd7, %rd63;
	ld.global.u32 	%r146, [%rd64];
	mul.lo.s32 	%r147, %r146, %r146;
	add.s64 	%rd65, %rd8, %rd63;
	st.global.u32 	[%rd65], %r147;
	ld.global.u32 	%r148, [%rd64+512];
	mul.lo.s32 	%r149, %r148, %r148;
	st.global.u32 	[%rd65+512], %r149;
	ld.global.u32 	%r150, [%rd64+1024];
	mul.lo.s32 	%r151, %r150, %r150;
	st.global.u32 	[%rd65+1024], %r151;
	ld.global.u32 	%r152, [%rd64+1536];
	mul.lo.s32 	%r153, %r152, %r152;
	st.global.u32 	[%rd65+1536], %r153;
	add.s32 	%r162, %r162, 4;
$L__BB3_55:
	setp.eq.s32 	%p35, %r25, 0;
	@%p35 bra 	$L__BB3_58;
	shl.b32 	%r154, %r162, 7;
	add.s32 	%r165, %r4, %r154;
	neg.s32 	%r164, %r25;
$L__BB3_57:
	.pragma "nounroll";
	mul.wide.s32 	%rd67, %r165, 4;
	add.s64 	%rd68, %rd8, %rd67;
	add.s64 	%rd69, %rd7, %rd67;
	ld.global.u32 	%r155, [%rd69];
	mul.lo.s32 	%r156, %r155, %r155;
	st.global.u32 	[%rd68], %r156;
	add.s32 	%r165, %r165, 128;
	add.s32 	%r164, %r164, 1;
	setp.eq.s32 	%p36, %r164, 0;
	@%p36 bra 	$L__BB3_58;
	bra.uni 	$L__BB3_57;
$L__BB3_58:
	ret;

}
	// .globl	_ZN3cub18CUB_300001_SM_10006detail6reduce28DeviceReduceSingleTileKernelINS2_10policy_hubIijN4cuda3std3__44plusIiEEE10Policy1000EN6thrust24THRUST_300001_SM_1000_NS6detail15normal_iteratorINSD_10device_ptrIiEEEEPijS9_iiNS7_10__identityEEEvT0_T1_T2_T3_T4_T6_
.visible .entry _ZN3cub18CUB_300001_SM_10006detail6reduce28DeviceReduceSingleTileKernelINS2_10policy_hubIijN4cuda3std3__44plusIiEEE10Policy1000EN6thrust24THRUST_300001_SM_1000_NS6detail15normal_iteratorINSD_10device_ptrIiEEEEPijS9_iiNS7_10__identityEEEvT0_T1_T2_T3_T4_T6_(
	.param .align 8 .b8 _ZN3cub18CUB_300001_SM_10006detail6reduce28DeviceReduceSingleTileKernelINS2_10policy_hubIijN4cuda3std3__44plusIiEEE10Policy1000EN6thrust24THRUST_300001_SM_1000_NS6detail15normal_iteratorINSD_10device_ptrIiEEEEPijS9_iiNS7_10__identityEEEvT0_T1_T2_T3_T4_T6__param_0[8],
	.param .u64 .ptr .align 1 _ZN3cub18CUB_300001_SM_10006detail6reduce28DeviceReduceSingleTileKernelINS2_10policy_hubIijN4cuda3std3__44plusIiEEE10Policy1000EN6thrust24THRUST_300001_SM_1000_NS6detail15normal_iteratorINSD_10device_ptrIiEEEEPijS9_iiNS7_10__identityEEEvT0_T1_T2_T3_T4_T6__param_1,
	.param .u32 _ZN3cub18CUB_300001_SM_10006detail6reduce28DeviceReduceSingleTileKernelINS2_10policy_hubIijN4cuda3std3__44plusIiEEE10Policy1000EN6thrust24THRUST_300001_SM_1000_NS6detail15normal_iteratorINSD_10device_ptrIiEEEEPijS9_iiNS7_10__identityEEEvT0_T1_T2_T3_T4_T6__param_2,
	.param .align 1 .b8 _ZN3cub18CUB_300001_SM_10006detail6reduce28DeviceReduceSingleTileKernelINS2_10policy_hubIijN4cuda3std3__44plusIiEEE10Policy1000EN6thrust24THRUST_300001_SM_1000_NS6detail15normal_iteratorINSD_10device_ptrIiEEEEPijS9_iiNS7_10__identityEEEvT0_T1_T2_T3_T4_T6__param_3[1],
	.param .u32 _ZN3cub18CUB_300001_SM_10006detail6reduce28DeviceReduceSingleTileKernelINS2_10policy_hubIijN4cuda3std3__44plusIiEEE10Policy1000EN6thrust24THRUST_300001_SM_1000_NS6detail15normal_iteratorINSD_10device_ptrIiEEEEPijS9_iiNS7_10__identityEEEvT0_T1_T2_T3_T4_T6__param_4,
	.param .align 1 .b8 _ZN3cub18CUB_300001_SM_10006detail6reduce28DeviceReduceSingleTileKernelINS2_10policy_hubIijN4cuda3std3__44plusIiEEE10Policy1000EN6thrust24THRUST_300001_SM_1000_NS6detail15normal_iteratorINSD_10device_ptrIiEEEEPijS9_iiNS7_10__identityEEEvT0_T1_T2_T3_T4_T6__param_5[1]
)
.maxntid 256
.minnctapersm 1
{
	.reg .pred 	%p<59>;
	.reg .b32 	%r<511>;
	.reg .b64 	%rd<84>;
	// demoted variable
	.shared .align 4 .b8 _ZZN3cub18CUB_300001_SM_10006detail6reduce28DeviceReduceSingleTileKernelINS2_10policy_hubIijN4cuda3std3__44plusIiEEE10Policy1000EN6thrust24THRUST_300001_SM_1000_NS6detail15normal_iteratorINSD_10device_ptrIiEEEEPijS9_iiNS7_10__identityEEEvT0_T1_T2_T3_T4_T6_E12temp_storage[44];
	ld.param.u64 	%rd9, [_ZN3cub18CUB_300001_SM_10006detail6reduce28DeviceReduceSingleTileKernelINS2_10policy_hubIijN4cuda3std3__44plusIiEEE10Policy1000EN6thrust24THRUST_300001_SM_1000_NS6detail15normal_iteratorINSD_10device_ptrIiEEEEPijS9_iiNS7_10__identityEEEvT0_T1_T2_T3_T4_T6__param_0];
	ld.param.u64 	%rd10, [_ZN3cub18CUB_300001_SM_10006detail6reduce28DeviceReduceSingleTileKernelINS2_10policy_hubIijN4cuda3std3__44plusIiEEE10Policy1000EN6thrust24THRUST_300001_SM_1000_NS6detail15normal_iteratorINSD_10device_ptrIiEEEEPijS9_iiNS7_10__identityEEEvT0_T1_T2_T3_T4_T6__param_1];
	ld.param.u32 	%r90, [_ZN3cub18CUB_300001_SM_10006detail6reduce28DeviceReduceSingleTileKernelINS2_10policy_hubIijN4cuda3std3__44plusIiEEE10Policy1000EN6thrust24THRUST_300001_SM_1000_NS6detail15normal_iteratorINSD_10device_ptrIiEEEEPijS9_iiNS7_10__identityEEEvT0_T1_T2_T3_T4_T6__param_2];
	ld.param.u32 	%r91, [_ZN3cub18CUB_300001_SM_10006detail6reduce28DeviceReduceSingleTileKernelINS2_10policy_hubIijN4cuda3std3__44plusIiEEE10Policy1000EN6thrust24THRUST_300001_SM_1000_NS6detail15normal_iteratorINSD_10device_ptrIiEEEEPijS9_iiNS7_10__identityEEEvT0_T1_T2_T3_T4_T6__param_4];
	cvta.to.global.u64 	%rd1, %rd10;
	setp.ne.s32 	%p1, %r90, 0;
	@%p1 bra 	$L__BB4_3;
	mov.u32 	%r471, %tid.x;
	setp.ne.s32 	%p58, %r471, 0;
	@%p58 bra 	$L__BB4_52;
	st.global.u32 	[%rd1], %r91;
	bra.uni 	$L__BB4_52;
$L__BB4_3:
	cvta.to.global.u64 	%rd2, %rd9;
	setp.gt.u32 	%p2, %r90, 4095;
	@%p2 bra 	$L__BB4_28;
	mov.u32 	%r1, %tid.x;
	setp.ge.u32 	%p24, %r1, %r90;
	mov.b32 	%r488, 0;
	mov.u32 	%r478, %r1;
	@%p24 bra 	$L__BB4_6;
	mul.wide.u32 	%rd73, %r1, 4;
	add.s64 	%rd74, %rd2, %rd73;
	ld.global.u32 	%r488, [%rd74];
	add.s32 	%r478, %r1, 256;
$L__BB4_6:
	setp.ge.u32 	%p25, %r478, %r90;
	@%p25 bra 	$L__BB4_19;
	not.b32 	%r298, %r478;
	add.s32 	%r299, %r90, %r298;
	shr.u32 	%r300, %r299, 8;
	add.s32 	%r6, %r300, 1;
	and.b32  	%r7, %r6, 15;
	setp.lt.u32 	%p26, %r299, 3840;
	@%p26 bra 	$L__BB4_10;
	and.b32  	%r301, %r6, 33554416;
	neg.s32 	%r474, %r301;
	mul.wide.u32 	%rd75, %r478, 4;
	add.s64 	%rd76, %rd75, %rd2;
	add.s64 	%rd82, %rd76, 8192;
$L__BB4_9:
	.pragma "nounroll";
	ld.global.u32 	%r302, [%rd82+-8192];
	add.s32 	%r303, %r302, %r488;
	ld.global.u32 	%r304, [%rd82+-7168];
	add.s32 	%r305, %r304, %r303;
	ld.global.u32 	%r306, [%rd82+-6144];
	add.s32 	%r307, %r306, %r305;
	ld.global.u32 	%r308, [%rd82+-5120];
	add.s32 	%r309, %r308, %r307;
	ld.global.u32 	%r310, [%rd82+-4096];
	add.s32 	%r311, %r310, %r309;
	ld.global.u32 	%r312, [%rd82+-3072];
	add.s32 	%r313, %r312, %r311;
	ld.global.u32 	%r314, [%rd82+-2048];
	add.s32 	%r315, %r314, %r313;
	ld.global.u32 	%r316, [%rd82+-1024];
	add.s32 	%r317, %r316, %r315;
	ld.global.u32 	%r318, [%rd82];
	add.s32 	%r319, %r318, %r317;
	ld.global.u32 	%r320, [%rd82+1024];
	add.s32 	%r321, %r320, %r319;
	ld.global.u32 	%r322, [%rd82+2048];
	add.s32 	%r323, %r322, %r321;
	ld.global.u32 	%r324, [%rd82+3072];
	add.s32 	%r325, %r324, %r323;
	ld.global.u32 	%r326, [%rd82+4096];
	add.s32 	%r327, %r326, %r325;
	ld.global.u32 	%r328, [%rd82+5120];
	add.s32 	%r329, %r328, %r327;
	ld.global.u32 	%r330, [%rd82+6144];
	add.s32 	%r331, %r330, %r329;
	ld.global.u32 	%r332, [%rd82+7168];
	add.s32 	%r488, %r332, %r331;
	add.s32 	%r478, %r478, 4096;
	add.s32 	%r474, %r474, 16;
	add.s64 	%rd82, %rd82, 16384;
	setp.ne.s32 	%p27, %r474, 0;
	@%p27 bra 	$L__BB4_9;
$L__BB4_10:
	setp.eq.s32 	%p28, %r7, 0;
	@%p28 bra 	$L__BB4_19;
	and.b32  	%r18, %r6, 7;
	setp.lt.u32 	%p29, %r7, 8;
	@%p29 bra 	$L__BB4_13;
	mul.wide.u32 	%rd77, %r478, 4;
	add.s64 	%rd78, %rd2, %rd77;
	ld.global.u32 	%r334, [%rd78];
	add.s32 	%r335, %r334, %r488;
	ld.global.u32 	%r336, [%rd78+1024];
	add.s32 	%r337, %r336, %r335;
	ld.global.u32 	%r338, [%rd78+2048];
	add.s32 	%r339, %r338, %r337;
	ld.global.u32 	%r340, [%rd78+3072];
	add.s32 	%r341, %r340, %r339;
	ld.global.u32 	%r342, [%rd78+4096];
	add.s32 	%r343, %r342, %r341;
	ld.global.u32 	%r344, [%rd78+5120];
	add.s32 	%r345, %r344, %r343;
	ld.global.u32 	%r346, [%rd78+6144];
	add.s32 	%r347, %r346, %r345;
	ld.global.u32 	%r348, [%rd78+7168];
	add.s32 	%r488, %r348, %r347;
	add.s32 	%r478, %r478, 2048;
$L__BB4_13:
	setp.eq.s32 	%p30, %r18, 0;
	@%p30 bra 	$L__BB4_19;
	and.b32  	%r24, %r6, 3;
	setp.lt.u32 	%p31, %r18, 4;
	@%p31 bra 	$L__BB4_16;
	mul.wide.u32 	%rd79, %r478, 4;
	add.s64 	%rd80, %rd2, %rd79;
	ld.global.u32 	%r350, [%rd80];
	add.s32 	%r351, %r350, %r488;
	ld.global.u32 	%r352, [%rd80+1024];
	add.s32 	%r353, %r352, %r351;
	ld.global.u32 	%r354, [%rd80+2048];
	add.s32 	%r355, %r354, %r353;
	ld.global.u32 	%r356, [%rd80+3072];
	add.s32 	%r488, %r356, %r355;
	add.s32 	%r478, %r478, 1024;
$L__BB4_16:
	setp.eq.s32 	%p32, %r24, 0;
	@%p32 bra 	$L__BB4_19;
	mul.wide.u32 	%rd81, %r478, 4;
	add.s64 	%rd83, %rd2, %rd81;
	neg.s32 	%r486, %r24;
$L__BB4_18:
	.pragma "nounroll";
	ld.global.u32 	%r357, [%rd83];
	add.s32 	%r488, %r357, %r488;
	add.s64 	%rd83, %rd83, 1024;
	add.s32 	%r486, %r486, 1;
	setp.ne.s32 	%p33, %r486, 0;
	@%p33 bra 	$L__BB4_18;
$L__BB4_19:
	setp.lt.u32 	%p34, %r90, 256;
	@%p34 bra 	$L__BB4_24;
	// begin inline asm
	mov.u32 %r421, %laneid;
	// end inline asm
	mov.b32 	%r424, 1;
	mov.b32 	%r445, 31;
	mov.b32 	%r446, -1;
	// begin inline asm
	shfl.sync.down.b32 %r422, %r488, %r424, %r445, %r446;
	// end inline asm
	setp.gt.s32 	%p50, %r421, 30;
	selp.b32 	%r447, 0, %r422, %p50;
	add.s32 	%r428, %r447, %r488;
	mov.b32 	%r429, 2;
	// begin inline asm
	shfl.sync.down.b32 %r427, %r428, %r429, %r445, %r446;
	// end inline asm
	setp.gt.s32 	%p51, %r421, 29;
	selp.b32 	%r448, 0, %r427, %p51;
	add.s32 	%r433, %r428, %r448;
	mov.b32 	%r434, 4;
	// begin inline asm
	shfl.sync.down.b32 %r432, %r433, %r434, %r445, %r446;
	// end inline asm
	setp.gt.s32 	%p52, %r421, 27;
	selp.b32 	%r449, 0, %r432, %p52;
	add.s32 	%r438, %r433, %r449;
	mov.b32 	%r439, 8;
	// begin inline asm
	shfl.sync.down.b32 %r437, %r438, %r439, %r445, %r446;
	// end inline asm
	setp.gt.s32 	%p53, %r421, 23;
	selp.b32 	%r450, 0, %r437, %p53;
	add.s32 	%r443, %r438, %r450;
	mov.b32 	%r444, 16;
	// begin inline asm
	shfl.sync.down.b32 %r442, %r443, %r444, %r445, %r446;
	// end inline asm
	setp.gt.s32 	%p54, %r421, 15;
	selp.b32 	%r451, 0, %r442, %p54;
	add.s32 	%r510, %r443, %r451;
	setp.ne.s32 	%p55, %r421, 0;
	@%p55 bra 	$L__BB4_22;
	shr.u32 	%r452, %r1, 3;
	and.b32  	%r453, %r452, 124;
	mov.u32 	%r454, _ZZN3cub18CUB_300001_SM_10006detail6reduce28DeviceReduceSingleTileKernelINS2_10policy_hubIijN4cuda3std3__44plusIiEEE10Policy1000EN6thrust24THRUST_300001_SM_1000_NS6detail15normal_iteratorINSD_10device_ptrIiEEEEPijS9_iiNS7_10__identityEEEvT0_T1_T2_T3_T4_T6_E12temp_storage;
	add.s32 	%r455, %r454, %r453;
	st.shared.u32 	[%r455+8], %r510;
$L__BB4_22:
	bar.sync 	0;
	setp.ne.s32 	%p56, %r1, 0;
	@%p56 bra 	$L__BB4_50;
	ld.shared.u32 	%r456, [_ZZN3cub18CUB_300001_SM_10006detail6reduce28DeviceReduceSingleTileKernelINS2_10policy_hubIijN4cuda3std3__44plusIiEEE10Policy1000EN6thrust24THRUST_300001_SM_1000_NS6detail15normal_iteratorINSD_10device_ptrIiEEEEPijS9_iiNS7_10__identityEEEvT0_T1_T2_T3_T4_T6_E12temp_storage+12];
	add.s32 	%r457, %r456, %r510;
	ld.shared.u32 	%r458, [_ZZN3cub18CUB_300001_SM_10006detail6reduce28DeviceReduceSingleTileKernelINS2_10policy_hubIijN4cuda3std3__44plusIiEEE10Policy1000EN6thrust24THRUST_300001_SM_1000_NS6detail15normal_iteratorINSD_10device_ptrIiEEEEPijS9_iiNS7_10__identityEEEvT0_T1_T2_T3_T4_T6_E12temp_storage+16];
	add.s32 	%r459, %r457, %r458;
	ld.shared.u32 	%r460, [_ZZN3cub18CUB_300001_SM_10006detail6reduce28DeviceReduceSingleTileKernelINS2_10policy_hubIijN4cuda3std3__44plusIiEEE10Policy1000EN6thrust24THRUST_300001_SM_1000_NS6detail15normal_iteratorINSD_10device_ptrIiEEEEPijS9_iiNS7_10__identityEEEvT0_T1_T2_T3_T4_T6_E12temp_storage+20];
	add.s32 	%r461, %r459, %r460;
	ld.shared.u32 	%r462, [_ZZN3cub18CUB_300001_SM_10006detail6reduce28DeviceReduceSingleTileKernelINS2_10policy_hubIijN4cuda3std3__44plusIiEEE10Policy1000EN6thrust24THRUST_300001_SM_1000_NS6detail15normal_iteratorINSD_10device_ptrIiEEEEPijS9_iiNS7_10__identityEEEvT0_T1_T2_T3_T4_T6_E12temp_storage+24];
	add.s32 	%r463, %r461, %r462;
	ld.shared.u32 	%r464, [_ZZN3cub18CUB_300001_SM_10006detail6reduce28DeviceReduceSingleTileKernelINS2_10policy_hubIijN4cuda3std3__44plusIiEEE10Policy1000EN6thrust24THRUST_300001_SM_1000_NS6detail15normal_iteratorINSD_10device_ptrIiEEEEPijS9_iiNS7_10__identityEEEvT0_T1_T2_T3_T4_T6_E12temp_storage+28];
	add.s32 	%r465, %r463, %r464;
	ld.shared.u32 	%r466, [_ZZN3cub18CUB_300001_SM_10006detail6reduce28DeviceReduceSingleTileKernelINS2_10policy_hubIijN4cuda3std3__44plusIiEEE10Policy1000EN6thrust24THRUST_300001_SM_1000_NS6detail15normal_iteratorINSD_10device_ptrIiEEEEPijS9_iiNS7_10__identityEEEvT0_T1_T2_T3_T4_T6_E12temp_storage+32];
	add.s32 	%r467, %r465, %r466;
	ld.shared.u32 	%r468, [_ZZN3cub18CUB_300001_SM_10006detail6reduce28DeviceReduceSingleTileKernelINS2_10policy_hubIijN4cuda3std3__44plusIiEEE10Policy1000EN6thrust24THRUST_300001_SM_1000_NS6detail15normal_iteratorINSD_10device_ptrIiEEEEPijS9_iiNS7_10__identityEEEvT0_T1_T2_T3_T4_T6_E12temp_storage+36];
	add.s32 	%r510, %r467, %r468;
	bra.uni 	$L__BB4_50;
$L__BB4_24:
	// begin inline asm
	mov.u32 %r358, %laneid;
	// end inline asm
	and.b32  	%r384, %r1, 992;
	add.s32 	%r385, %r384, 32;
	setp.gt.u32 	%p35, %r385, %r90;
	not.b32 	%r386, %r384;
	add.s32 	%r387, %r90, %r386;
	selp.b32 	%r382, %r387, 31, %p35;
	mov.b32 	%r361, 1;
	mov.b32 	%r383, -1;
	// begin inline asm
	shfl.sync.down.b32 %r359, %r488, %r361, %r382, %r383;
	// end inline asm
	setp.lt.s32 	%p36, %r358, %r382;
	selp.b32 	%r388, %r359, 0, %p36;
	add.s32 	%r365, %r388, %r488;
	mov.b32 	%r366, 2;
	// begin inline asm
	shfl.sync.down.b32 %r364, %r365, %r366, %r382, %r383;
	// end inline asm
	add.s32 	%r389, %r358, 2;
	setp.gt.s32 	%p37, %r389, %r382;
	selp.b32 	%r390, 0, %r364, %p37;
	add.s32 	%r370, %r365, %r390;
	mov.b32 	%r371, 4;
	// begin inline asm
	shfl.sync.down.b32 %r369, %r370, %r371, %r382, %r383;
	// end inline asm
	add.s32 	%r391, %r358, 4;
	setp.gt.s32 	%p38, %r391, %r382;
	selp.b32 	%r392, 0, %r369, %p38;
	add.s32 	%r375, %r370, %r392;
	mov.b32 	%r376, 8;
	// begin inline asm
	shfl.sync.down.b32 %r374, %r375, %r376, %r382, %r383;
	// end inline asm
	add.s32 	%r393, %r358, 8;
	setp.gt.s32 	%p39, %r393, %r382;
	selp.b32 	%r394, 0, %r374, %p39;
	add.s32 	%r380, %r375, %r394;
	mov.b32 	%r381, 16;
	// begin inline asm
	shfl.sync.down.b32 %r379, %r380, %r381, %r382, %r383;
	// end inline asm
	add.s32 	%r395, %r358, 16;
	setp.gt.s32 	%p40, %r395, %r382;
	selp.b32 	%r396, 0, %r379, %p40;
	add.s32 	%r510, %r380, %r396;
	setp.ne.s32 	%p41, %r358, 0;
	@%p41 bra 	$L__BB4_26;
	shr.u32 	%r397, %r1, 3;
	and.b32  	%r398, %r397, 124;
	mov.u32 	%r399, _ZZN3cub18CUB_300001_SM_10006detail6reduce28DeviceReduceSingleTileKernelINS2_10policy_hubIijN4cuda3std3__44plusIiEEE10Policy1000EN6thrust24THRUST_300001_SM_1000_NS6detail15normal_iteratorINSD_10device_ptrIiEEEEPijS9_iiNS7_10__identityEEEvT0_T1_T2_T3_T4_T6_E12temp_storage;
	add.s32 	%r400, %r399, %r398;
	st.shared.u32 	[%r400+8], %r510;
$L__BB4_26:
	bar.sync 	0;
	setp.ne.s32 	%p42, %r1, 0;
	@%p42 bra 	$L__BB4_50;
	setp.gt.u32 	%p43, %r90, 32;
	ld.shared.u32 	%r401, [_ZZN3cub18CUB_300001_SM_10006detail6reduce28DeviceReduceSingleTileKernelINS2_10policy_hubIijN4cuda3std3__44plusIiEEE10Policy1000EN6thrust24THRUST_300001_SM_1000_NS6detail15normal_iteratorINSD_10device_ptrIiEEEEPijS9_iiNS7_10__identityEEEvT0_T1_T2_T3_T4_T6_E12temp_storage+12];
	selp.b32 	%r402, %r401, 0, %p43;
	add.s32 	%r403, %r402, %r510;
	setp.gt.u32 	%p44, %r90, 64;
	ld.shared.u32 	%r404, [_ZZN3cub18CUB_300001_SM_10006detail6reduce28DeviceReduceSingleTileKernelINS2_10policy_hubIijN4cuda3std3__44plusIiEEE10Policy1000EN6thrust24THRUST_300001_SM_1000_NS6detail15normal_iteratorINSD_10device_ptrIiEEEEPijS9_iiNS7_10__identityEEEvT0_T1_T2_T3_T4_T6_E12temp_storage+16];
	selp.b32 	%r405, %r404, 0, %p44;
	add.s32 	%r406, %r403, %r405;
	setp.gt.u32 	%p45, %r90, 96;
	ld.shared.u32 	%r407, [_ZZN3cub18CUB_300001_SM_10006detail6reduce28DeviceReduceSingleTileKernelINS2_10policy_hubIijN4cuda3std3__44plusIiEEE10Policy1000EN6thrust24THRUST_300001_SM_1000_NS6detail15normal_iteratorINSD_10device_ptrIiEEEEPijS9_iiNS7_10__identityEEEvT0_T1_T2_T3_T4_T6_E12temp_storage+20];
	selp.b32 	%r408, %r407, 0, %p45;
	add.s32 	%r409, %r406, %r408;
	setp.gt.u32 	%p46, %r90, 128;
	ld.shared.u32 	%r410, [_ZZN3cub18CUB_300001_SM_10006detail6reduce28DeviceReduceSingleTileKernelINS2_10policy_hubIijN4cuda3std3__44plusIiEEE10Policy1000EN6thrust24THRUST_300001_SM_1000_NS6detail15normal_iteratorINSD_10device_ptrIiEEEEPijS9_iiNS7_10__identityEEEvT0_T1_T2_T3_T4_T6_E12temp_storage+24];
	selp.b32 	%r411, %r410, 0, %p46;
	add.s32 	%r412, %r409, %r411;
	setp.gt.u32 	%p47, %r90, 160;
	ld.shared.u32 	%r413, [_ZZN3cub18CUB_300001_SM_10006detail6reduce28DeviceReduceSingleTileKernelINS2_10policy_hubIijN4cuda3std3__44plusIiEEE10Policy1000EN6thrust24THRUST_300001_SM_1000_NS6detail15normal_iteratorINSD_10device_ptrIiEEEEPijS9_iiNS7_10__identityEEEvT0_T1_T2_T3_T4_T6_E12temp_storage+28];
	selp.b32 	%r414, %r413, 0, %p47;
	add.s32 	%r415, %r412, %r414;
	setp.gt.u32 	%p48, %r90, 192;
	ld.shared.u32 	%r416, [_ZZN3cub18CUB_300001_SM_10006detail6reduce28DeviceReduceSingleTileKernelINS2_10policy_hubIijN4cuda3std3__44plusIiEEE10Policy1000EN6thrust24THRUST_300001_SM_1000_NS6detail15normal_iteratorINSD_10device_ptrIiEEEEPijS9_iiNS7_10__identityEEEvT0_T1_T2_T3_T4_T6_E12temp_storage+32];
	selp.b32 	%r417, %r416, 0, %p48;
	add.s32 	%r418, %r415, %r417;
	setp.gt.u32 	%p49, %r90, 224;
	ld.shared.u32 	%r419, [_ZZN3cub18CUB_300001_SM_10006detail6reduce28DeviceReduceSingleTileKernelINS2_10policy_hubIijN4cuda3std3__44plusIiEEE10Policy1000EN6thrust24THRUST_300001_SM_1000_NS6detail15normal_iteratorINSD_10device_ptrIiEEEEPijS9_iiNS7_10__identityEEEvT0_T1_T2_T3_T4_T6_E12temp_storage+36];
	selp.b32 	%r420, %r419, 0, %p49;
	add.s32 	%r510, %r418, %r420;
	bra.uni 	$L__BB4_50;
$L__BB4_28:
	mov.u32 	%r40, %tid.x;
	mul.wide.u32 	%rd11, %r40, 4;
	add.s64 	%rd12, %rd2, %rd11;
	ld.global.u32 	%r93, [%rd12];
	ld.global.u32 	%r94, [%rd12+1024];
	ld.global.u32 	%r95, [%rd12+2048];
	ld.global.u32 	%r96, [%rd12+3072];
	ld.global.u32 	%r97, [%rd12+4096];
	ld.global.u32 	%r98, [%rd12+5120];
	ld.global.u32 	%r99, [%rd12+6144];
	ld.global.u32 	%r100, [%rd12+7168];
	ld.global.u32 	%r101, [%rd12+8192];
	ld.global.u32 	%r102, [%rd12+9216];
	ld.global.u32 	%r103, [%rd12+10240];
	ld.global.u32 	%r104, [%rd12+11264];
	ld.global.u32 	%r105, [%rd12+12288];
	ld.global.u32 	%r106, [%rd12+13312];
	ld.global.u32 	%r107, [%rd12+14336];
	ld.global.u32 	%r108, [%rd12+15360];
	add.s32 	%r109, %r94, %r93;
	add.s32 	%r110, %r95, %r109;
	add.s32 	%r111, %r96, %r110;
	add.s32 	%r112, %r97, %r111;
	add.s32 	%r113, %r98, %r112;
	add.s32 	%r114, %r99, %r113;
	add.s32 	%r115, %r100, %r114;
	add.s32 	%r116, %r101, %r115;
	add.s32 	%r117, %r102, %r116;
	add.s32 	%r118, %r103, %r117;
	add.s32 	%r119, %r104, %r118;
	add.s32 	%r120, %r105, %r119;
	add.s32 	%r121, %r106, %r120;
	add.s32 	%r122, %r107, %r121;
	add.s32 	%r509, %r108, %r122;
	add.s32 	%r42, %r90, -4096;
	setp.lt.u32 	%p3, %r42, 4096;
	mov.b32 	%r492, 4096;
	@%p3 bra 	$L__BB4_32;
	mov.b32 	%r492, 4096;
$L__BB4_30:
	add.s32 	%r124, %r40, %r492;
	mul.wide.u32 	%rd13, %r124, 4;
	add.s64 	%rd14, %rd2, %rd13;
	ld.global.u32 	%r125, [%rd14];
	ld.global.u32 	%r126, [%rd14+1024];
	ld.global.u32 	%r127, [%rd14+2048];
	ld.global.u32 	%r128, [%rd14+3072];
	ld.global.u32 	%r129, [%rd14+4096];
	ld.global.u32 	%r130, [%rd14+5120];
	ld.global.u32 	%r131, [%rd14+6144];
	ld.global.u32 	%r132, [%rd14+7168];
	ld.global.u32 	%r133, [%rd14+8192];
	ld.global.u32 	%r134, [%rd14+9216];
	ld.global.u32 	%r135, [%rd14+10240];
	ld.global.u32 	%r136, [%rd14+11264];
	ld.global.u32 	%r137, [%rd14+12288];
	ld.global.u32 	%r138, [%rd14+13312];
	ld.global.u32 	%r139, [%rd14+14336];
	ld.global.u32 	%r140, [%rd14+15360];
	add.s32 	%r141, %r125, %r509;
	add.s32 	%r142, %r126, %r141;
	add.s32 	%r143, %r127, %r142;
	add.s32 	%r144, %r128, %r143;
	add.s32 	%r145, %r129, %r144;
	add.s32 	%r146, %r130, %r145;
	add.s32 	%r147, %r131, %r146;
	add.s32 	%r148, %r132, %r147;
	add.s32 	%r149, %r133, %r148;
	add.s32 	%r150, %r134, %r149;
	add.s32 	%r151, %r135, %r150;
	add.s32 	%r152, %r136, %r151;
	add.s32 	%r153, %r137, %r152;
	add.s32 	%r154, %r138, %r153;
	add.s32 	%r155, %r139, %r154;
	add.s32 	%r509, %r140, %r155;
	sub.s32 	%r156, %r90, %r492;
	setp.lt.u32 	%p4, %r156, 4096;
	@%p4 bra 	$L__BB4_46;
	add.s32 	%r492, %r492, 4096;
	setp.le.u32 	%p5, %r492, %r42;
	@%p5 bra 	$L__BB4_30;
$L__BB4_32:
	setp.le.u32 	%p6, %r90, %r492;
	sub.s32 	%r157, %r90, %r492;
	setp.ge.s32 	%p7, %r40, %r157;
	or.pred  	%p8, %p6, %p7;
	@%p8 bra 	$L__BB4_46;
	not.b32 	%r160, %r40;
	add.s32 	%r161, %r90, %r160;
	sub.s32 	%r162, %r161, %r492;
	shr.u32 	%r163, %r162, 8;
	add.s32 	%r49, %r163, 1;
	and.b32  	%r50, %r49, 15;
	setp.lt.u32 	%p9, %r162, 3840;
	mov.u32 	%r501, %r40;
	@%p9 bra 	$L__BB4_37;
	or.b32  	%r495, %r40, 2048;
	add.s32 	%r494, %r40, %r492;
	and.b32  	%r164, %r49, 33554416;
	neg.s32 	%r493, %r164;
$L__BB4_35:
	.pragma "nounroll";
	mul.wide.u32 	%rd15, %r494, 4;
	add.s64 	%rd16, %rd2, %rd15;
	ld.global.u32 	%r165, [%rd16];
	add.s32 	%r166, %r165, %r509;
	add.s32 	%r167, %r494, 256;
	mul.wide.u32 	%rd17, %r167, 4;
	add.s64 	%rd18, %rd2, %rd17;
	ld.global.u32 	%r168, [%rd18];
	add.s32 	%r169, %r168, %r166;
	add.s32 	%r170, %r494, 512;
	mul.wide.u32 	%rd19, %r170, 4;
	add.s64 	%rd20, %rd2, %rd19;
	ld.global.u32 	%r171, [%rd20];
	add.s32 	%r172, %r171, %r169;
	add.s32 	%r173, %r494, 768;
	mul.wide.u32 	%rd21, %r173, 4;
	add.s64 	%rd22, %rd2, %rd21;
	ld.global.u32 	%r174, [%rd22];
	add.s32 	%r175, %r174, %r172;
	add.s32 	%r176, %r494, 1024;
	mul.wide.u32 	%rd23, %r176, 4;
	add.s64 	%rd24, %rd2, %rd23;
	ld.global.u32 	%r177, [%rd24];
	add.s32 	%r178, %r177, %r175;
	add.s32 	%r179, %r494, 1280;
	mul.wide.u32 	%rd25, %r179, 4;
	add.s64 	%rd26, %rd2, %rd25;
	ld.global.u32 	%r180, [%rd26];
	add.s32 	%r181, %r180, %r178;
	add.s32 	%r182, %r494, 1536;
	mul.wide.u32 	%rd27, %r182, 4;
	add.s64 	%rd28, %rd2, %rd27;
	ld.global.u32 	%r183, [%rd28];
	add.s32 	%r184, %r183, %r181;
	add.s32 	%r185, %r494, 1792;
	mul.wide.u32 	%rd29, %r185, 4;
	add.s64 	%rd30, %rd2, %rd29;
	ld.global.u32 	%r186, [%rd30];
	add.s32 	%r187, %r186, %r184;
	add.s32 	%r188, %r494, 2048;
	mul.wide.u32 	%rd31, %r188, 4;
	add.s64 	%rd32, %rd2, %rd31;
	ld.global.u32 	%r189, [%rd32];
	add.s32 	%r190, %r189, %r187;
	add.s32 	%r191, %r494, 2304;
	mul.wide.u32 	%rd33, %r191, 4;
	add.s64 	%rd34, %rd2, %rd33;
	ld.global.u32 	%r192, [%rd34];
	add.s32 	%r193, %r192, %r190;
	add.s32 	%r194, %r494, 2560;
	mul.wide.u32 	%rd35, %r194, 4;
	add.s64 	%rd36, %rd2, %rd35;
	ld.global.u32 	%r195, [%rd36];
	add.s32 	%r196, %r195, %r193;
	add.s32 	%r197, %r494, 2816;
	mul.wide.u32 	%rd37, %r197, 4;
	add.s64 	%rd38, %rd2, %rd37;
	ld.global.u32 	%r198, [%rd38];
	add.s32 	%r199, %r198, %r196;
	add.s32 	%r200, %r494, 3072;
	mul.wide.u32 	%rd39, %r200, 4;
	add.s64 	%rd40, %rd2, %rd39;
	ld.global.u32 	%r201, [%rd40];
	add.s32 	%r202, %r201, %r199;
	add.s32 	%r203, %r494, 3328;
	mul.wide.u32 	%rd41, %r203, 4;
	add.s64 	%rd42, %rd2, %rd41;
	ld.global.u32 	%r204, [%rd42];
	add.s32 	%r205, %r204, %r202;
	add.s32 	%r206, %r494, 3584;
	mul.wide.u32 	%rd43, %r206, 4;
	add.s64 	%rd44, %rd2, %rd43;
	ld.global.u32 	%r207, [%rd44];
	add.s32 	%r208, %r207, %r205;
	add.s32 	%r209, %r494, 3840;
	mul.wide.u32 	%rd45, %r209, 4;
	add.s64 	%rd46, %rd2, %rd45;
	ld.global.u32 	%r210, [%rd46];
	add.s32 	%r509, %r210, %r208;
	add.s32 	%r495, %r495, 4096;
	add.s32 	%r494, %r494, 4096;
	add.s32 	%r493, %r493, 16;
	setp.ne.s32 	%p10, %r493, 0;
	@%p10 bra 	$L__BB4_35;
	add.s32 	%r501, %r495, -2048;
$L__BB4_37:
	setp.eq.s32 	%p11, %r50, 0;
	@%p11 bra 	$L__BB4_46;
	and.b32  	%r66, %r49, 7;
	setp.lt.u32 	%p12, %r50, 8;
	@%p12 bra 	$L__BB4_40;
	add.s32 	%r212, %r501, %r492;
	mul.wide.u32 	%rd47, %r212, 4;
	add.s64 	%rd48, %rd2, %rd47;
	ld.global.u32 	%r213, [%rd48];
	add.s32 	%r214, %r213, %r509;
	add.s32 	%r215, %r212, 256;
	mul.wide.u32 	%rd49, %r215, 4;
	add.s64 	%rd50, %rd2, %rd49;
	ld.global.u32 	%r216, [%rd50];
	add.s32 	%r217, %r216, %r214;
	add.s32 	%r218, %r212, 512;
	mul.wide.u32 	%rd51, %r218, 4;
	add.s64 	%rd52, %rd2, %rd51;
	ld.global.u32 	%r219, [%rd52];
	add.s32 	%r220, %r219, %r217;
	add.s32 	%r221, %r212, 768;
	mul.wide.u32 	%rd53, %r221, 4;
	add.s64 	%rd54, %rd2, %rd53;
	ld.global.u32 	%r222, [%rd54];
	add.s32 	%r223, %r222, %r220;
	add.s32 	%r224, %r212, 1024;
	mul.wide.u32 	%rd55, %r224, 4;
	add.s64 	%rd56, %rd2, %rd55;
	ld.global.u32 	%r225, [%rd56];
	add.s32 	%r226, %r225, %r223;
	add.s32 	%r227, %r212, 1280;
	mul.wide.u32 	%rd57, %r227, 4;
	add.s64 	%rd58, %rd2, %rd57;
	ld.global.u32 	%r228, [%rd58];
	add.s32 	%r229, %r228, %r226;
	add.s32 	%r230, %r212, 1536;
	mul.wide.u32 	%rd59, %r230, 4;
	add.s64 	%rd60, %rd2, %rd59;
	ld.global.u32 	%r231, [%rd60];
	add.s32 	%r232, %r231, %r229;
	add.s32 	%r233, %r212, 1792;
	mul.wide.u32 	%rd61, %r233, 4;
	add.s64 	%rd62, %rd2, %rd61;
	ld.global.u32 	%r234, [%rd62];
	add.s32 	%r509, %r234, %r232;
	add.s32 	%r501, %r501, 2048;
$L__BB4_40:
	setp.eq.s32 	%p13, %r66, 0;
	@%p13 bra 	$L__BB4_46;
	and.b32  	%r72, %r49, 3;
	setp.lt.u32 	%p14, %r66, 4;
	@%p14 bra 	$L__BB4_43;
	add.s32 	%r236, %r501, %r492;
	mul.wide.u32 	%rd63, %r236, 4;
	add.s64 	%rd64, %rd2, %rd63;
	ld.global.u32 	%r237, [%rd64];
	add.s32 	%r238, %r237, %r509;
	add.s32 	%r239, %r236, 256;
	mul.wide.u32 	%rd65, %r239, 4;
	add.s64 	%rd66, %rd2, %rd65;
	ld.global.u32 	%r240, [%rd66];
	add.s32 	%r241, %r240, %r238;
	add.s32 	%r242, %r236, 512;
	mul.wide.u32 	%rd67, %r242, 4;
	add.s64 	%rd68, %rd2, %rd67;
	ld.global.u32 	%r243, [%rd68];
	add.s32 	%r244, %r243, %r241;
	add.s32 	%r245, %r236, 768;
	mul.wide.u32 	%rd69, %r245, 4;
	add.s64 	%rd70, %rd2, %rd69;
	ld.global.u32 	%r246, [%rd70];
	add.s32 	%r509, %r246, %r244;
	add.s32 	%r501, %r501, 1024;
$L__BB4_43:
	setp.eq.s32 	%p15, %r72, 0;
	@%p15 bra 	$L__BB4_46;
	add.s32 	%r507, %r501, %r492;
	neg.s32 	%r506, %r72;
$L__BB4_45:
	.pragma "nounroll";
	mul.wide.u32 	%rd71, %r507, 4;
	add.s64 	%rd72, %rd2, %rd71;
	ld.global.u32 	%r247, [%rd72];
	add.s32 	%r509, %r247, %r509;
	add.s32 	%r507, %r507, 256;
	add.s32 	%r506, %r506, 1;
	setp.ne.s32 	%p16, %r506, 0;
	@%p16 bra 	$L__BB4_45;
$L__BB4_46:
	// begin inline asm
	mov.u32 %r248, %laneid;
	// end inline asm
	mov.b32 	%r251, 1;
	mov.b32 	%r272, 31;
	mov.b32 	%r273, -1;
	// begin inline asm
	shfl.sync.down.b32 %r249, %r509, %r251, %r272, %r273;
	// end inline asm
	setp.gt.s32 	%p17, %r248, 30;
	selp.b32 	%r274, 0, %r249, %p17;
	add.s32 	%r255, %r274, %r509;
	mov.b32 	%r256, 2;
	// begin inline asm
	shfl.sync.down.b32 %r254, %r255, %r256, %r272, %r273;
	// end inline asm
	setp.gt.s32 	%p18, %r248, 29;
	selp.b32 	%r275, 0, %r254, %p18;
	add.s32 	%r260, %r255, %r275;
	mov.b32 	%r261, 4;
	// begin inline asm
	shfl.sync.down.b32 %r259, %r260, %r261, %r272, %r273;
	// end inline asm
	setp.gt.s32 	%p19, %r248, 27;
	selp.b32 	%r276, 0, %r259, %p19;
	add.s32 	%r265, %r260, %r276;
	mov.b32 	%r266, 8;
	// begin inline asm
	shfl.sync.down.b32 %r264, %r265, %r266, %r272, %r273;
	// end inline asm
	setp.gt.s32 	%p20, %r248, 23;
	selp.b32 	%r277, 0, %r264, %p20;
	add.s32 	%r270, %r265, %r277;
	mov.b32 	%r271, 16;
	// begin inline asm
	shfl.sync.down.b32 %r269, %r270, %r271, %r272, %r273;
	// end inline asm
	setp.gt.s32 	%p21, %r248, 15;
	selp.b32 	%r278, 0, %r269, %p21;
	add.s32 	%r510, %r270, %r278;
	setp.ne.s32 	%p22, %r248, 0;
	@%p22 bra 	$L__BB4_48;
	shr.u32 	%r279, %r40, 3;
	and.b32  	%r280, %r279, 124;
	mov.u32 	%r281, _ZZN3cub18CUB_300001_SM_10006detail6reduce28DeviceReduceSingleTileKernelINS2_10policy_hubIijN4cuda3std3__44plusIiEEE10Policy1000EN6thrust24THRUST_300001_SM_1000_NS6detail15normal_iteratorINSD_10device_ptrIiEEEEPijS9_iiNS7_10__identityEEEvT0_T1_T2_T3_T4_T6_E12temp_storage;
	add.s32 	%r282, %r281, %r280;
	st.shared.u32 	[%r282+8], %r510;
$L__BB4_48:
	bar.sync 	0;
	setp.ne.s32 	%p23, %r40, 0;
	@%p23 bra 	$L__BB4_50;
	ld.shared.u32 	%r283, [_ZZN3cub18CUB_300001_SM_10006detail6reduce28DeviceReduceSingleTileKernelINS2_10policy_hubIijN4cuda3std3__44plusIiEEE10Policy1000EN6thrust24THRUST_300001_SM_1000_NS6detail15normal_iteratorINSD_10device_ptrIiEEEEPijS9_iiNS7_10__identityEEEvT0_T1_T2_T3_T4_T6_E12temp_storage+12];
	add.s32 	%r284, %r283, %r510;
	ld.shared.u32 	%r285, [_ZZN3cub18CUB_300001_SM_10006detail6reduce28DeviceReduceSingleTileKernelINS2_10policy_hubIijN4cuda3std3__44plusIiEEE10Policy1000EN6thrust24THRUST_300001_SM_1000_NS6detail15normal_iteratorINSD_10device_ptrIiEEEEPijS9_iiNS7_10__identityEEEvT0_T1_T2_T3_T4_T6_E12temp_storage+16];
	add.s32 	%r286, %r284, %r285;
	ld.shared.u32 	%r287, [_ZZN3cub18CUB_300001_SM_10006detail6reduce28DeviceReduceSingleTileKernelINS2_10policy_hubIijN4cuda3std3__44plusIiEEE10Policy1000EN6thrust24THRUST_300001_SM_1000_NS6detail15normal_iteratorINSD_10device_ptrIiEEEEPijS9_iiNS7_10__identityEEEvT0_T1_T2_T3_T4_T6_E12temp_storage+20];
	add.s32 	%r288, %r286, %r287;
	ld.shared.u32 	%r289, [_ZZN3cub18CUB_300001_SM_10006detail6reduce28DeviceReduceSingleTileKernelINS2_10policy_hubIijN4cuda3std3__44plusIiEEE10Policy1000EN6thrust24THRUST_300001_SM_1000_NS6detail15normal_iteratorINSD_10device_ptrIiEEEEPijS9_iiNS7_10__identityEEEvT0_T1_T2_T3_T4_T6_E12temp_storage+24];
	add.s32 	%r290, %r288, %r289;
	ld.shared.u32 	%r291, [_ZZN3cub18CUB_300001_SM_10006detail6reduce28DeviceReduceSingleTileKernelINS2_10policy_hubIijN4cuda3std3__44plusIiEEE10Policy1000EN6thrust24THRUST_300001_SM_1000_NS6detail15normal_iteratorINSD_10device_ptrIiEEEEPijS9_iiNS7_10__identityEEEvT0_T1_T2_T3_T4_T6_E12temp_storage+28];
	add.s32 	%r292, %r290, %r291;
	ld.shared.u32 	%r293, [_ZZN3cub18CUB_300001_SM_10006detail6reduce28DeviceReduceSingleTileKernelINS2_10policy_hubIijN4cuda3std3__44plusIiEEE10Policy1000EN6thrust24THRUST_300001_SM_1000_NS6detail15normal_iteratorINSD_10device_ptrIiEEEEPijS9_iiNS7_10__identityEEEvT0_T1_T2_T3_T4_T6_E12temp_storage+32];
	add.s32 	%r294, %r292, %r293;
	ld.shared.u32 	%r295, [_ZZN3cub18CUB_300001_SM_10006detail6reduce28DeviceReduceSingleTileKernelINS2_10policy_hubIijN4cuda3std3__44plusIiEEE10Policy1000EN6thrust24THRUST_300001_SM_1000_NS6detail15normal_iteratorINSD_10device_ptrIiEEEEPijS9_iiNS7_10__identityEEEvT0_T1_T2_T3_T4_T6_E12temp_storage+36];
	add.s32 	%r510, %r294, %r295;
$L__BB4_50:
	mov.u32 	%r469, %tid.x;
	setp.ne.s32 	%p57, %r469, 0;
	@%p57 bra 	$L__BB4_52;
	add.s32 	%r470, %r510, %r91;
	st.global.u32 	[%rd1], %r470;
$L__BB4_52:
	ret;

}
	// .globl	_ZN3cub18CUB_300001_SM_10006detail6reduce18DeviceReduceKernelINS2_10policy_hubIijN4cuda3std3__44plusIiEEE10Policy1000EN6thrust24THRUST_300001_SM_1000_NS6detail15normal_iteratorINSD_10device_ptrIiEEEEjS9_iNS7_10__identityEEEvT0_PT3_T1_NS0_13GridEvenShareISN_EET2_T4_
.visible .entry _ZN3cub18CUB_300001_SM_10006detail6reduce18DeviceReduceKernelINS2_10policy_hubIijN4cuda3std3__44plusIiEEE10Policy1000EN6thrust24THRUST_300001_SM_1000_NS6detail15normal_iteratorINSD_10device_ptrIiEEEEjS9_iNS7_10__identityEEEvT0_PT3_T1_NS0_13GridEvenShareISN_EET2_T4_(
	.param .align 8 .b8 _ZN3cub18CUB_300001_SM_10006detail6reduce18DeviceReduceKernelINS2_10policy_hubIijN4cuda3std3__44plusIiEEE10Policy1000EN6thrust24THRUST_300001_SM_1000_NS6detail15normal_iteratorINSD_10device_ptrIiEEEEjS9_iNS7_10__identityEEEvT0_PT3_T1_NS0_13GridEvenShareISN_EET2_T4__param_0[8],
	.param .u64 .ptr .align 1 _ZN3cub18CUB_300001_SM_10006detail6reduce18DeviceReduceKernelINS2_10policy_hubIijN4cuda3std3__44plusIiEEE10Policy1000EN6thrust24THRUST_300001_SM_1000_NS6detail15normal_iteratorINSD_10device_ptrIiEEEEjS9_iNS7_10__identityEEEvT0_PT3_T1_NS0_13GridEvenShareISN_EET2_T4__param_1,
	.param .u32 _ZN3cub18CUB_300001_SM_10006detail6reduce18DeviceReduceKernelINS2_10policy_hubIijN4cuda3std3__44plusIiEEE10Policy1000EN6thrust24THRUST_300001_SM_1000_NS6detail15normal_iteratorINSD_10device_ptrIiEEEEjS9_iNS7_10__identityEEEvT0_PT3_T1_NS0_13GridEvenShareISN_EET2_T4__param_2,
	.param .align 4 .b8 _ZN3cub18CUB_300001_SM_10006detail6reduce18DeviceReduceKernelINS2_10policy_hubIijN4cuda3std3__44plusIiEEE10Policy1000EN6thrust24THRUST_300001_SM_1000_NS6detail15normal_iteratorINSD_10device_ptrIiEEEEjS9_iNS7_10__identityEEEvT0_PT3_T1_NS0_13GridEvenShareISN_EET2_T4__param_3[40],
	.param .align 1 .b8 _ZN3cub18CUB_300001_SM_10006detail6reduce18DeviceReduceKernelINS2_10policy_hubIijN4cuda3std3__44plusIiEEE10Policy1000EN6thrust24THRUST_300001_SM_1000_NS6detail15normal_iteratorINSD_10device_ptrIiEEEEjS9_iNS7_10__identityEEEvT0_PT3_T1_NS0_13GridEvenShareISN_EET2_T4__param_4[1],
	.param .align 1 .b8 _ZN3cub18CUB_300001_SM_10006detail6reduce18DeviceReduceKernelINS2_10policy_hubIijN4cuda3std3__44plusIiEEE10Policy1000EN6thrust24THRUST_300001_SM_1000_NS6detail15normal_iteratorINSD_10device_ptrIiEEEEjS9_iNS7_10__identityEEEvT0_PT3_T1_NS0_13GridEvenShareISN_EET2_T4__param_5[1]
)
.maxntid 256
{
	.reg .pred 	%p<57>;
	.reg .b16 	%rs<4>;
	.reg .b32 	%r<575>;
	.reg .b64 	%rd<130>;
	// demoted variable
	.shared .align 4 .b8 _ZZN3cub18CUB_300001_SM_10006detail6reduce18DeviceReduceKernelINS2_10policy_hubIijN4cuda3std3__44plusIiEEE10Policy1000EN6thrust24THRUST_300001_SM_1000_NS6detail15normal_iteratorINSD_10device_ptrIiEEEEjS9_iNS7_10__identityEEEvT0_PT3_T1_NS0_13GridEvenShareISN_EET2_T4_E12temp_storage[44];
	ld.param.u32 	%r1, [_ZN3cub18CUB_300001_SM_10006detail6reduce18DeviceReduceKernelINS2_10policy_hubIijN4cuda3std3__44plusIiEEE10Policy1000EN6thrust24THRUST_300001_SM_1000_NS6detail15normal_iteratorINSD_10device_ptrIiEEEEjS9_iNS7_10__identityEEEvT0_PT3_T1_NS0_13GridEvenShareISN_EET2_T4__param_3+20];
	ld.param.u32 	%r2, [_ZN3cub18CUB_300001_SM_10006detail6reduce18DeviceReduceKernelINS2_10policy_hubIijN4cuda3std3__44plusIiEEE10Policy1000EN6thrust24THRUST_300001_SM_1000_NS6detail15normal_iteratorINSD_10device_ptrIiEEEEjS9_iNS7_10__identityEEEvT0_PT3_T1_NS0_13GridEvenShareISN_EET2_T4__param_3+24];
	ld.param.u64 	%rd3, [_ZN3cub18CUB_300001_SM_10006detail6reduce18DeviceReduceKernelINS2_10policy_hubIijN4cuda3std3__44plusIiEEE10Policy1000EN6thrust24THRUST_300001_SM_1000_NS6detail15normal_iteratorINSD_10device_ptrIiEEEEjS9_iNS7_10__identityEEEvT0_PT3_T1_NS0_13GridEvenShareISN_EET2_T4__param_0];
	cvta.to.global.u64 	%rd1, %rd3;
	mov.u32 	%r3, %ctaid.x;
	shl.b32 	%r4, %r2, 12;
	shl.b32 	%r556, %r3, 12;
	sub.s32 	%r6, %r1, %r556;
	setp.gt.u32 	%p1, %r6, 4095;
	@%p1 bra 	$L__BB5_26;
	mov.u32 	%r7, %tid.x;
	setp.ge.u32 	%p23, %r7, %r6;
	mov.b32 	%r550, 0;
	mov.u32 	%r539, %r7;
	@%p23 bra 	$L__BB5_3;
	add.s32 	%r330, %r556, %r7;
	mul.wide.u32 	%rd66, %r330, 4;
	add.s64 	%rd67, %rd1, %rd66;
	ld.global.u32 	%r550, [%rd67];
	add.s32 	%r539, %r7, 256;
$L__BB5_3:
	setp.ge.u32 	%p24, %r539, %r6;
	@%p24 bra 	$L__BB5_17;
	not.b32 	%r332, %r539;
	add.s32 	%r333, %r1, %r332;
	sub.s32 	%r334, %r333, %r556;
	shr.u32 	%r335, %r334, 8;
	add.s32 	%r12, %r335, 1;
	and.b32  	%r13, %r12, 15;
	setp.lt.u32 	%p25, %r334, 3840;
	@%p25 bra 	$L__BB5_8;
	or.b32  	%r536, %r539, 2048;
	add.s32 	%r535, %r539, %r556;
	and.b32  	%r336, %r12, 33554416;
	neg.s32 	%r534, %r336;
$L__BB5_6:
	.pragma "nounroll";
	mul.wide.u32 	%rd68, %r535, 4;
	add.s64 	%rd69, %rd1, %rd68;
	ld.global.u32 	%r337, [%rd69];
	add.s32 	%r338, %r337, %r550;
	add.s32 	%r339, %r535, 256;
	mul.wide.u32 	%rd70, %r339, 4;
	add.s64 	%rd71, %rd1, %rd70;
	ld.global.u32 	%r340, [%rd71];
	add.s32 	%r341, %r340, %r338;
	add.s32 	%r342, %r535, 512;
	mul.wide.u32 	%rd72, %r342, 4;
	add.s64 	%rd73, %rd1, %rd72;
	ld.global.u32 	%r343, [%rd73];
	add.s32 	%r344, %r343, %r341;
	add.s32 	%r345, %r535, 768;
	mul.wide.u32 	%rd74, %r345, 4;
	add.s64 	%rd75, %rd1, %rd74;
	ld.global.u32 	%r346, [%rd75];
	add.s32 	%r347, %r346, %r344;
	add.s32 	%r348, %r535, 1024;
	mul.wide.u32 	%rd76, %r348, 4;
	add.s64 	%rd77, %rd1, %rd76;
	ld.global.u32 	%r349, [%rd77];
	add.s32 	%r350, %r349, %r347;
	add.s32 	%r351, %r535, 1280;
	mul.wide.u32 	%rd78, %r351, 4;
	add.s64 	%rd79, %rd1, %rd78;
	ld.global.u32 	%r352, [%rd79];
	add.s32 	%r353, %r352, %r350;
	add.s32 	%r354, %r535, 1536;
	mul.wide.u32 	%rd80, %r354, 4;
	add.s64 	%rd81, %rd1, %rd80;
	ld.global.u32 	%r355, [%rd81];
	add.s32 	%r356, %r355, %r353;
	add.s32 	%r357, %r535, 1792;
	mul.wide.u32 	%rd82, %r357, 4;
	add.s64 	%rd83, %rd1, %rd82;
	ld.global.u32 	%r358, [%rd83];
	add.s32 	%r359, %r358, %r356;
	add.s32 	%r360, %r535, 2048;
	mul.wide.u32 	%rd84, %r360, 4;
	add.s64 	%rd85, %rd1, %rd84;
	ld.global.u32 	%r361, [%rd85];
	add.s32 	%r362, %r361, %r359;
	add.s32 	%r363, %r535, 2304;
	mul.wide.u32 	%rd86, %r363, 4;
	add.s64 	%rd87, %rd1, %rd86;
	ld.global.u32 	%r364, [%rd87];
	add.s32 	%r365, %r364, %r362;
	add.s32 	%r366, %r535, 2560;
	mul.wide.u32 	%rd88, %r366, 4;
	add.s64 	%rd89, %rd1, %rd88;
	ld.global.u32 	%r367, [%rd89];
	add.s32 	%r368, %r367, %r365;
	add.s32 	%r369, %r535, 2816;
	mul.wide.u32 	%rd90, %r369, 4;
	add.s64 	%rd91, %rd1, %rd90;
	ld.global.u32 	%r370, [%rd91];
	add.s32 	%r371, %r370, %r368;
	add.s32 	%r372, %r535, 3072;
	mul.wide.u32 	%rd92, %r372, 4;
	add.s64 	%rd93, %rd1, %rd92;
	ld.global.u32 	%r373, [%rd93];
	add.s32 	%r374, %r373, %r371;
	add.s32 	%r375, %r535, 3328;
	mul.wide.u32 	%rd94, %r375, 4;
	add.s64 	%rd95, %rd1, %rd94;
	ld.global.u32 	%r376, [%rd95];
	add.s32 	%r377, %r376, %r374;
	add.s32 	%r378, %r535, 3584;
	mul.wide.u32 	%rd96, %r378, 4;
	add.s64 	%rd97, %rd1, %rd96;
	ld.global.u32 	%r379, [%rd97];
	add.s32 	%r380, %r379, %r377;
	add.s32 	%r381, %r535, 3840;
	mul.wide.u32 	%rd98, %r381, 4;
	add.s64 	%rd99, %rd1, %rd98;
	ld.global.u32 	%r382, [%rd99];
	add.s32 	%r550, %r382, %r380;
	add.s32 	%r536, %r536, 4096;
	add.s32 	%r535, %r535, 4096;
	add.s32 	%r534, %r534, 16;
	setp.ne.s32 	%p26, %r534, 0;
	@%p26 bra 	$L__BB5_6;
	add.s32 	%r539, %r536, -2048;
$L__BB5_8:
	setp.eq.s32 	%p27, %r13, 0;
	@%p27 bra 	$L__BB5_17;
	and.b32  	%r29, %r12, 7;
	setp.lt.u32 	%p28, %r13, 8;
	@%p28 bra 	$L__BB5_11;
	add.s32 	%r384, %r556, %r539;
	mul.wide.u32 	%rd100, %r384, 4;
	add.s64 	%rd101, %rd1, %rd100;
	ld.global.u32 	%r385, [%rd101];
	add.s32 	%r386, %r385, %r550;
	add.s32 	%r387, %r384, 256;
	mul.wide.u32 	%rd102, %r387, 4;
	add.s64 	%rd103, %rd1, %rd102;
	ld.global.u32 	%r388, [%rd103];
	add.s32 	%r389, %r388, %r386;
	add.s32 	%r390, %r384, 512;
	mul.wide.u32 	%rd104, %r390, 4;
	add.s64 	%rd105, %rd1, %rd104;
	ld.global.u32 	%r391, [%rd105];
	add.s32 	%r392, %r391, %r389;
	add.s32 	%r393, %r384, 768;
	mul.wide.u32 	%rd106, %r393, 4;
	add.s64 	%rd107, %rd1, %rd106;
	ld.global.u32 	%r394, [%rd107];
	add.s32 	%r395, %r394, %r392;
	add.s32 	%r396, %r384, 1024;
	mul.wide.u32 	%rd108, %r396, 4;
	add.s64 	%rd109, %rd1, %rd108;
	ld.global.u32 	%r397, [%rd109];
	add.s32 	%r398, %r397, %r395;
	add.s32 	%r399, %r384, 1280;
	mul.wide.u32 	%rd110, %r399, 4;
	add.s64 	%rd111, %rd1, %rd110;
	ld.global.u32 	%r400, [%rd111];
	add.s32 	%r401, %r400, %r398;
	add.s32 	%r402, %r384, 1536;
	mul.wide.u32 	%rd112, %r402, 4;
	add.s64 	%rd113, %rd1, %rd112;
	ld.global.u32 	%r403, [%rd113];
	add.s32 	%r404, %r403, %r401;
	add.s32 	%r405, %r384, 1792;
	mul.wide.u32 	%rd114, %r405, 4;
	add.s64 	%rd115, %rd1, %rd114;
	ld.global.u32 	%r406, [%rd115];
	add.s32 	%r550, %r406, %r404;
	add.s32 	%r539, %r539, 2048;
$L__BB5_11:
	setp.eq.s32 	%p29, %r29, 0;
	@%p29 bra 	$L__BB5_17;
	and.b32  	%r35, %r12, 3;
	setp.lt.u32 	%p30, %r29, 4;
	@%p30 bra 	$L__BB5_14;
	add.s32 	%r408, %r556, %r539;
	mul.wide.u32 	%rd116, %r408, 4;
	add.s64 	%rd117, %rd1, %rd116;
	ld.global.u32 	%r409, [%rd117];
	add.s32 	%r410, %r409, %r550;
	add.s32 	%r411, %r408, 256;
	mul.wide.u32 	%rd118, %r411, 4;
	add.s64 	%rd119, %rd1, %rd118;
	ld.global.u32 	%r412, [%rd119];
	add.s32 	%r413, %r412, %r410;
	add.s32 	%r414, %r408, 512;
	mul.wide.u32 	%rd120, %r414, 4;
	add.s64 	%rd121, %rd1, %rd120;
	ld.global.u32 	%r415, [%rd121];
	add.s32 	%r416, %r415, %r413;
	add.s32 	%r417, %r408, 768;
	mul.wide.u32 	%rd122, %r417, 4;
	add.s64 	%rd123, %rd1, %rd122;
	ld.global.u32 	%r418, [%rd123];
	add.s32 	%r550, %r418, %r416;
	add.s32 	%r539, %r539, 1024;
$L__BB5_14:
	setp.eq.s32 	%p31, %r35, 0;
	@%p31 bra 	$L__BB5_17;
	add.s32 	%r548, %r539, %r556;
	neg.s32 	%r547, %r35;
$L__BB5_16:
	.pragma "nounroll";
	mul.wide.u32 	%rd124, %r548, 4;
	add.s64 	%rd125, %rd1, %rd124;
	ld.global.u32 	%r419, [%rd125];
	add.s32 	%r550, %r419, %r550;
	add.s32 	%r548, %r548, 256;
	add.s32 	%r547, %r547, 1;
	setp.ne.s32 	%p32, %r547, 0;
	@%p32 bra 	$L__BB5_16;
$L__BB5_17:
	setp.lt.u32 	%p33, %r6, 256;
	@%p33 bra 	$L__BB5_22;
	// begin inline asm
	mov.u32 %r483, %laneid;
	// end inline asm
	mov.b32 	%r486, 1;
	mov.b32 	%r507, 31;
	mov.b32 	%r508, -1;
	// begin inline asm
	shfl.sync.down.b32 %r484, %r550, %r486, %r507, %r508;
	// end inline asm
	setp.gt.s32 	%p49, %r483, 30;
	selp.b32 	%r509, 0, %r484, %p49;
	add.s32 	%r490, %r509, %r550;
	mov.b32 	%r491, 2;
	// begin inline asm
	shfl.sync.down.b32 %r489, %r490, %r491, %r507, %r508;
	// end inline asm
	setp.gt.s32 	%p50, %r483, 29;
	selp.b32 	%r510, 0, %r489, %p50;
	add.s32 	%r495, %r490, %r510;
	mov.b32 	%r496, 4;
	// begin inline asm
	shfl.sync.down.b32 %r494, %r495, %r496, %r507, %r508;
	// end inline asm
	setp.gt.s32 	%p51, %r483, 27;
	selp.b32 	%r511, 0, %r494, %p51;
	add.s32 	%r500, %r495, %r511;
	mov.b32 	%r501, 8;
	// begin inline asm
	shfl.sync.down.b32 %r499, %r500, %r501, %r507, %r508;
	// end inline asm
	setp.gt.s32 	%p52, %r483, 23;
	selp.b32 	%r512, 0, %r499, %p52;
	add.s32 	%r505, %r500, %r512;
	mov.b32 	%r506, 16;
	// begin inline asm
	shfl.sync.down.b32 %r504, %r505, %r506, %r507, %r508;
	// end inline asm
	setp.gt.s32 	%p53, %r483, 15;
	selp.b32 	%r513, 0, %r504, %p53;
	add.s32 	%r574, %r505, %r513;
	setp.ne.s32 	%p54, %r483, 0;
	@%p54 bra 	$L__BB5_20;
	shr.u32 	%r514, %r7, 3;
	and.b32  	%r515, %r514, 124;
	mov.u32 	%r516, _ZZN3cub18CUB_300001_SM_10006detail6reduce18DeviceReduceKernelINS2_10policy_hubIijN4cuda3std3__44plusIiEEE10Policy1000EN6thrust24THRUST_300001_SM_1000_NS6detail15normal_iteratorINSD_10device_ptrIiEEEEjS9_iNS7_10__identityEEEvT0_PT3_T1_NS0_13GridEvenShareISN_EET2_T4_E12temp_storage;
	add.s32 	%r517, %r516, %r515;
	st.shared.u32 	[%r517+8], %r574;
$L__BB5_20:
	bar.sync 	0;
	setp.ne.s32 	%p55, %r7, 0;
	@%p55 bra 	$L__BB5_48;
	ld.shared.u32 	%r518, [_ZZN3cub18CUB_300001_SM_10006detail6reduce18DeviceReduceKernelINS2_10policy_hubIijN4cuda3std3__44plusIiEEE10Policy1000EN6thrust24THRUST_300001_SM_1000_NS6detail15normal_iteratorINSD_10device_ptrIiEEEEjS9_iNS7_10__identityEEEvT0_PT3_T1_NS0_13GridEvenShareISN_EET2_T4_E12temp_storage+12];
	add.s32 	%r519, %r518, %r574;
	ld.shared.u32 	%r520, [_ZZN3cub18CUB_300001_SM_10006detail6reduce18DeviceReduceKernelINS2_10policy_hubIijN4cuda3std3__44plusIiEEE10Policy1000EN6thrust24THRUST_300001_SM_1000_NS6detail15normal_iteratorINSD_10device_ptrIiEEEEjS9_iNS7_10__identityEEEvT0_PT3_T1_NS0_13GridEvenShareISN_EET2_T4_E12temp_storage+16];
	add.s32 	%r521, %r519, %r520;
	ld.shared.u32 	%r522, [_ZZN3cub18CUB_300001_SM_10006detail6reduce18DeviceReduceKernelINS2_10policy_hubIijN4cuda3std3__44plusIiEEE10Policy1000EN6thrust24THRUST_300001_SM_1000_NS6detail15normal_iteratorINSD_10device_ptrIiEEEEjS9_iNS7_10__identityEEEvT0_PT3_T1_NS0_13GridEvenShareISN_EET2_T4_E12temp_storage+20];
	add.s32 	%r523, %r521, %r522;
	ld.shared.u32 	%r524, [_ZZN3cub18CUB_300001_SM_10006detail6reduce18DeviceReduceKernelINS2_10policy_hubIijN4cuda3std3__44plusIiEEE10Policy1000EN6thrust24THRUST_300001_SM_1000_NS6detail15normal_iteratorINSD_10device_ptrIiEEEEjS9_iNS7_10__identityEEEvT0_PT3_T1_NS0_13GridEvenShareISN_EET2_T4_E12temp_storage+24];
	add.s32 	%r525, %r523, %r524;
	ld.shared.u32 	%r526, [_ZZN3cub18CUB_300001_SM_10006detail6reduce18DeviceReduceKernelINS2_10policy_hubIijN4cuda3std3__44plusIiEEE10Policy1000EN6thrust24THRUST_300001_SM_1000_NS6detail15normal_iteratorINSD_10device_ptrIiEEEEjS9_iNS7_10__identityEEEvT0_PT3_T1_NS0_13GridEvenShareISN_EET2_T4_E12temp_storage+28];
	add.s32 	%r527, %r525, %r526;
	ld.shared.u32 	%r528, [_ZZN3cub18CUB_300001_SM_10006detail6reduce18DeviceReduceKernelINS2_10policy_hubIijN4cuda3std3__44plusIiEEE10Policy1000EN6thrust24THRUST_300001_SM_1000_NS6detail15normal_iteratorINSD_10device_ptrIiEEEEjS9_iNS7_10__identityEEEvT0_PT3_T1_NS0_13GridEvenShareISN_EET2_T4_E12temp_storage+32];
	add.s32 	%r529, %r527, %r528;
	ld.shared.u32 	%r530, [_ZZN3cub18CUB_300001_SM_10006detail6reduce18DeviceReduceKernelINS2_10policy_hubIijN4cuda3std3__44plusIiEEE10Policy1000EN6thrust24THRUST_300001_SM_1000_NS6detail15normal_iteratorINSD_10device_ptrIiEEEEjS9_iNS7_10__identityEEEvT0_PT3_T1_NS0_13GridEvenShareISN_EET2_T4_E12temp_storage+36];
	add.s32 	%r574, %r529, %r530;
	bra.uni 	$L__BB5_48;
$L__BB5_22:
	// begin inline asm
	mov.u32 %r420, %laneid;
	// end inline asm
	and.b32  	%r446, %r7, 992;
	add.s32 	%r447, %r446, 32;
	setp.gt.u32 	%p34, %r447, %r6;
	not.b32 	%r448, %r446;
	add.s32 	%r449, %r6, %r448;
	selp.b32 	%r444, %r449, 31, %p34;
	mov.b32 	%r423, 1;
	mov.b32 	%r445, -1;
	// begin inline asm
	shfl.sync.down.b32 %r421, %r550, %r423, %r444, %r445;
	// end inline asm
	setp.lt.s32 	%p35, %r420, %r444;
	selp.b32 	%r450, %r421, 0, %p35;
	add.s32 	%r427, %r450, %r550;
	mov.b32 	%r428, 2;
	// begin inline asm
	shfl.sync.down.b32 %r426, %r427, %r428, %r444, %r445;
	// end inline asm
	add.s32 	%r451, %r420, 2;
	setp.gt.s32 	%p36, %r451, %r444;
	selp.b32 	%r452, 0, %r426, %p36;
	add.s32 	%r432, %r427, %r452;
	mov.b32 	%r433, 4;
	// begin inline asm
	shfl.sync.down.b32 %r431, %r432, %r433, %r444, %r445;
	// end inline asm
	add.s32 	%r453, %r420, 4;
	setp.gt.s32 	%p37, %r453, %r444;
	selp.b32 	%r454, 0, %r431, %p37;
	add.s32 	%r437, %r432, %r454;
	mov.b32 	%r438, 8;
	// begin inline asm
	shfl.sync.down.b32 %r436, %r437, %r438, %r444, %r445;
	// end inline asm
	add.s32 	%r455, %r420, 8;
	setp.gt.s32 	%p38, %r455, %r444;
	selp.b32 	%r456, 0, %r436, %p38;
	add.s32 	%r442, %r437, %r456;
	mov.b32 	%r443, 16;
	// begin inline asm
	shfl.sync.down.b32 %r441, %r442, %r443, %r444, %r445;
	// end inline asm
	add.s32 	%r457, %r420, 16;
	setp.gt.s32 	%p39, %r457, %r444;
	selp.b32 	%r458, 0, %r441, %p39;
	add.s32 	%r574, %r442, %r458;
	setp.ne.s32 	%p40, %r420, 0;
	@%p40 bra 	$L__BB5_24;
	shr.u32 	%r459, %r7, 3;
	and.b32  	%r460, %r459, 124;
	mov.u32 	%r461, _ZZN3cub18CUB_300001_SM_10006detail6reduce18DeviceReduceKernelINS2_10policy_hubIijN4cuda3std3__44plusIiEEE10Policy1000EN6thrust24THRUST_300001_SM_1000_NS6detail15normal_iteratorINSD_10device_ptrIiEEEEjS9_iNS7_10__identityEEEvT0_PT3_T1_NS0_13GridEvenShareISN_EET2_T4_E12temp_storage;
	add.s32 	%r462, %r461, %r460;
	st.shared.u32 	[%r462+8], %r574;
$L__BB5_24:
	bar.sync 	0;
	setp.ne.s32 	%p41, %r7, 0;
	@%p41 bra 	$L__BB5_48;
	setp.gt.u32 	%p42, %r6, 32;
	ld.shared.u32 	%r463, [_ZZN3cub18CUB_300001_SM_10006detail6reduce18DeviceReduceKernelINS2_10policy_hubIijN4cuda3std3__44plusIiEEE10Policy1000EN6thrust24THRUST_300001_SM_1000_NS6detail15normal_iteratorINSD_10device_ptrIiEEEEjS9_iNS7_10__identityEEEvT0_PT3_T1_NS0_13GridEvenShareISN_EET2_T4_E12temp_storage+12];
	selp.b32 	%r464, %r463, 0, %p42;
	add.s32 	%r465, %r464, %r574;
	setp.gt.u32 	%p43, %r6, 64;
	ld.shared.u32 	%r466, [_ZZN3cub18CUB_300001_SM_10006detail6reduce18DeviceReduceKernelINS2_10policy_hubIijN4cuda3std3__44plusIiEEE10Policy1000EN6thrust24THRUST_300001_SM_1000_NS6detail15normal_iteratorINSD_10device_ptrIiEEEEjS9_iNS7_10__identityEEEvT0_PT3_T1_NS0_13GridEvenShareISN_EET2_T4_E12temp_storage+16];
	selp.b32 	%r467, %r466, 0, %p43;
	add.s32 	%r468, %r465, %r467;
	setp.gt.u32 	%p44, %r6, 96;
	ld.shared.u32 	%r469, [_ZZN3cub18CUB_300001_SM_10006detail6reduce18DeviceReduceKernelINS2_10policy_hubIijN4cuda3std3__44plusIiEEE10Policy1000EN6thrust24THRUST_300001_SM_1000_NS6detail15normal_iteratorINSD_10device_ptrIiEEEEjS9_iNS7_10__identityEEEvT0_PT3_T1_NS0_13GridEvenShareISN_EET2_T4_E12temp_storage+20];
	selp.b32 	%r470, %r469, 0, %p44;
	add.s32 	%r471, %r468, %r470;
	setp.gt.u32 	%p45, %r6, 128;
	ld.shared.u32 	%r472, [_ZZN3cub18CUB_300001_SM_10006detail6reduce18DeviceReduceKernelINS2_10policy_hubIijN4cuda3std3__44plusIiEEE10Policy1000EN6thrust24THRUST_300001_SM_1000_NS6detail15normal_iteratorINSD_10device_ptrIiEEEEjS9_iNS7_10__identityEEEvT0_PT3_T1_NS0_13GridEvenShareISN_EET2_T4_E12temp_storage+24];
	selp.b32 	%r473, %r472, 0, %p45;
	add.s32 	%r474, %r471, %r473;
	setp.gt.u32 	%p46, %r6, 160;
	ld.shared.u32 	%r475, [_ZZN3cub18CUB_300001_SM_10006detail6reduce18DeviceReduceKernelINS2_10policy_hubIijN4cuda3std3__44plusIiEEE10Policy1000EN6thrust24THRUST_300001_SM_1000_NS6detail15normal_iteratorINSD_10device_ptrIiEEEEjS9_iNS7_10__identityEEEvT0_PT3_T1_NS0_13GridEvenShareISN_EET2_T4_E12temp_storage+28];
	selp.b32 	%r476, %r475, 0, %p46;
	add.s32 	%r477, %r474, %r476;
	setp.gt.u32 	%p47, %r6, 192;
	ld.shared.u32 	%r478, [_ZZN3cub18CUB_300001_SM_10006detail6reduce18DeviceReduceKernelINS2_10policy_hubIijN4cuda3std3__44plusIiEEE10Policy1000EN6thrust24THRUST_300001_SM_1000_NS6detail15normal_iteratorINSD_10device_ptrIiEEEEjS9_iNS7_10__identityEEEvT0_PT3_T1_NS0_13GridEvenShareISN_EET2_T4_E12temp_storage+32];
	selp.b32 	%r479, %r478, 0, %p47;
	add.s32 	%r480, %r477, %r479;
	setp.gt.u32 	%p48, %r6, 224;
	ld.shared.u32 	%r481, [_ZZN3cub18CUB_300001_SM_10006detail6reduce18DeviceReduceKernelINS2_10policy_hubIijN4cuda3std3__44plusIiEEE10Policy1000EN6thrust24THRUST_300001_SM_1000_NS6detail15normal_iteratorINSD_10device_ptrIiEEEEjS9_iNS7_10__identityEEEvT0_PT3_T1_NS0_13GridEvenShareISN_EET2_T4_E12temp_storage+36];
	selp.b32 	%r482, %r481, 0, %p48;
	add.s32 	%r574, %r480, %r482;
	bra.uni 	$L__BB5_48;
$L__BB5_26:
	mov.u32 	%r54, %tid.x;
	add.s32 	%r110, %r54, %r556;
	mul.wide.u32 	%rd4, %r110, 4;
	add.s64 	%rd5, %rd1, %rd4;
	ld.global.u32 	%r111, [%rd5];
	ld.global.u32 	%r112, [%rd5+1024];
	ld.global.u32 	%r113, [%rd5+2048];
	ld.global.u32 	%r114, [%rd5+3072];
	ld.global.u32 	%r115, [%rd5+4096];
	ld.global.u32 	%r116, [%rd5+5120];
	ld.global.u32 	%r117, [%rd5+6144];
	ld.global.u32 	%r118, [%rd5+7168];
	ld.global.u32 	%r119, [%rd5+8192];
	ld.global.u32 	%r120, [%rd5+9216];
	ld.global.u32 	%r121, [%rd5+10240];
	ld.global.u32 	%r122, [%rd5+11264];
	ld.global.u32 	%r123, [%rd5+12288];
	ld.global.u32 	%r124, [%rd5+13312];
	ld.global.u32 	%r125, [%rd5+14336];
	ld.global.u32 	%r126, [%rd5+15360];
	add.s32 	%r127, %r112, %r111;
	add.s32 	%r128, %r113, %r127;
	add.s32 	%r129, %r114, %r128;
	add.s32 	%r130, %r115, %r129;
	add.s32 	%r131, %r116, %r130;
	add.s32 	%r132, %r117, %r131;
	add.s32 	%r133, %r118, %r132;
	add.s32 	%r134, %r119, %r133;
	add.s32 	%r135, %r120, %r134;
	add.s32 	%r136, %r121, %r135;
	add.s32 	%r137, %r122, %r136;
	add.s32 	%r138, %r123, %r137;
	add.s32 	%r139, %r124, %r138;
	add.s32 	%r140, %r125, %r139;
	add.s32 	%r573, %r126, %r140;
	setp.lt.u32 	%p2, %r6, %r4;
	@%p2 bra 	$L__BB5_44;
	add.s32 	%r56, %r4, %r556;
	not.b32 	%r142, %r54;
	add.s32 	%r143, %r142, %r1;
	sub.s32 	%r144, %r143, %r4;
	sub.s32 	%r552, %r144, %r556;
	add.s32 	%r145, %r56, %r54;
	add.s32 	%r551, %r145, 2048;
	mov.b32 	%r554, 0;
	mov.u32 	%r553, %r56;
$L__BB5_28:
	add.s32 	%r556, %r556, %r4;
	add.s32 	%r147, %r1, -4096;
	setp.gt.u32 	%p3, %r556, %r147;
	@%p3 bra 	$L__BB5_30;
	add.s32 	%r148, %r54, %r556;
	mul.wide.u32 	%rd6, %r148, 4;
	add.s64 	%rd7, %rd1, %rd6;
	ld.global.u32 	%r149, [%rd7];
	ld.global.u32 	%r150, [%rd7+1024];
	ld.global.u32 	%r151, [%rd7+2048];
	ld.global.u32 	%r152, [%rd7+3072];
	ld.global.u32 	%r153, [%rd7+4096];
	ld.global.u32 	%r154, [%rd7+5120];
	ld.global.u32 	%r155, [%rd7+6144];
	ld.global.u32 	%r156, [%rd7+7168];
	ld.global.u32 	%r157, [%rd7+8192];
	ld.global.u32 	%r158, [%rd7+9216];
	ld.global.u32 	%r159, [%rd7+10240];
	ld.global.u32 	%r160, [%rd7+11264];
	ld.global.u32 	%r161, [%rd7+12288];
	ld.global.u32 	%r162, [%rd7+13312];
	ld.global.u32 	%r163, [%rd7+14336];
	ld.global.u32 	%r164, [%rd7+15360];
	add.s32 	%r165, %r149, %r573;
	add.s32 	%r166, %r150, %r165;
	add.s32 	%r167, %r151, %r166;
	add.s32 	%r168, %r152, %r167;
	add.s32 	%r169, %r153, %r168;
	add.s32 	%r170, %r154, %r169;
	add.s32 	%r171, %r155, %r170;
	add.s32 	%r172, %r156, %r171;
	add.s32 	%r173, %r157, %r172;
	add.s32 	%r174, %r158, %r173;
	add.s32 	%r175, %r159, %r174;
	add.s32 	%r176, %r160, %r175;
	add.s32 	%r177, %r161, %r176;
	add.s32 	%r178, %r162, %r177;
	add.s32 	%r179, %r163, %r178;
	add.s32 	%r573, %r164, %r179;
	sub.s32 	%r180, %r1, %r556;
	setp.lt.u32 	%p4, %r180, %r4;
	add.s32 	%r554, %r554, 1;
	add.s32 	%r553, %r553, %r4;
	sub.s32 	%r552, %r552, %r4;
	add.s32 	%r551, %r551, %r4;
	@%p4 bra 	$L__BB5_44;
	bra.uni 	$L__BB5_28;
$L__BB5_30:
	setp.le.u32 	%p5, %r1, %r556;
	sub.s32 	%r182, %r1, %r556;
	setp.ge.s32 	%p6, %r54, %r182;
	or.pred  	%p7, %p5, %p6;
	@%p7 bra 	$L__BB5_44;
	not.b32 	%r185, %r54;
	add.s32 	%r186, %r1, %r185;
	sub.s32 	%r187, %r186, %r56;
	mul.lo.s32 	%r188, %r2, %r554;
	shl.b32 	%r189, %r188, 12;
	sub.s32 	%r190, %r187, %r189;
	shr.u32 	%r191, %r190, 8;
	add.s32 	%r71, %r191, 1;
	and.b32  	%r72, %r71, 15;
	setp.lt.u32 	%p8, %r190, 3840;
	mov.u32 	%r565, %r54;
	@%p8 bra 	$L__BB5_35;
	or.b32  	%r559, %r54, 2048;
	shr.u32 	%r192, %r552, 8;
	add.s32 	%r193, %r192, 1;
	and.b32  	%r194, %r193, 33554416;
	neg.s32 	%r557, %r194;
$L__BB5_33:
	.pragma "nounroll";
	add.s32 	%r195, %r551, -2048;
	mul.wide.u32 	%rd8, %r195, 4;
	add.s64 	%rd9, %rd1, %rd8;
	ld.global.u32 	%r196, [%rd9];
	add.s32 	%r197, %r196, %r573;
	add.s32 	%r198, %r551, -1792;
	mul.wide.u32 	%rd10, %r198, 4;
	add.s64 	%rd11, %rd1, %rd10;
	ld.global.u32 	%r199, [%rd11];
	add.s32 	%r200, %r199, %r197;
	add.s32 	%r201, %r551, -1536;
	mul.wide.u32 	%rd12, %r201, 4;
	add.s64 	%rd13, %rd1, %rd12;
	ld.global.u32 	%r202, [%rd13];
	add.s32 	%r203, %r202, %r200;
	add.s32 	%r204, %r551, -1280;
	mul.wide.u32 	%rd14, %r204, 4;
	add.s64 	%rd15, %rd1, %rd14;
	ld.global.u32 	%r205, [%rd15];
	add.s32 	%r206, %r205, %r203;
	add.s32 	%r207, %r551, -1024;
	mul.wide.u32 	%rd16, %r207, 4;
	add.s64 	%rd17, %rd1, %rd16;
	ld.global.u32 	%r208, [%rd17];
	add.s32 	%r209, %r208, %r206;
	add.s32 	%r210, %r551, -768;
	mul.wide.u32 	%rd18, %r210, 4;
	add.s64 	%rd19, %rd1, %rd18;
	ld.global.u32 	%r211, [%rd19];
	add.s32 	%r212, %r211, %r209;
	add.s32 	%r213, %r551, -512;
	mul.wide.u32 	%rd20, %r213, 4;
	add.s64 	%rd21, %rd1, %rd20;
	ld.global.u32 	%r214, [%rd21];
	add.s32 	%r215, %r214, %r212;
	add.s32 	%r216, %r551, 1792;
	add.s32 	%r217, %r551, -256;
	mul.wide.u32 	%rd22, %r217, 4;
	add.s64 	%rd23, %rd1, %rd22;
	ld.global.u32 	%r218, [%rd23];
	add.s32 	%r219, %r218, %r215;
	mul.wide.u32 	%rd24, %r551, 4;
	add.s64 	%rd25, %rd1, %rd24;
	ld.global.u32 	%r220, [%rd25];
	add.s32 	%r221, %r220, %r219;
	add.s32 	%r222, %r551, 256;
	mul.wide.u32 	%rd26, %r222, 4;
	add.s64 	%rd27, %rd1, %rd26;
	ld.global.u32 	%r223, [%rd27];
	add.s32 	%r224, %r223, %r221;
	add.s32 	%r225, %r551, 512;
	mul.wide.u32 	%rd28, %r225, 4;
	add.s64 	%rd29, %rd1, %rd28;
	ld.global.u32 	%r226, [%rd29];
	add.s32 	%r227, %r226, %r224;
	add.s32 	%r228, %r551, 768;
	mul.wide.u32 	%rd30, %r228, 4;
	add.s64 	%rd31, %rd1, %rd30;
	ld.global.u32 	%r229, [%rd31];
	add.s32 	%r230, %r229, %r227;
	add.s32 	%r231, %r551, 1024;
	mul.wide.u32 	%rd32, %r231, 4;
	add.s64 	%rd33, %rd1, %rd32;
	ld.global.u32 	%r232, [%rd33];
	add.s32 	%r233, %r232, %r230;
	add.s32 	%r234, %r551, 1280;
	mul.wide.u32 	%rd34, %r234, 4;
	add.s64 	%rd35, %rd1, %rd34;
	ld.global.u32 	%r235, [%rd35];
	add.s32 	%r236, %r235, %r233;
	add.s32 	%r237, %r551, 1536;
	mul.wide.u32 	%rd36, %r237, 4;
	add.s64 	%rd37, %rd1, %rd36;
	ld.global.u32 	%r238, [%rd37];
	add.s32 	%r239, %r238, %r236;
	mul.wide.u32 	%rd38, %r216, 4;
	add.s64 	%rd39, %rd1, %rd38;
	ld.global.u32 	%r240, [%rd39];
	add.s32 	%r573, %r240, %r239;
	add.s32 	%r559, %r559, 4096;
	add.s32 	%r551, %r551, 4096;
	add.s32 	%r557, %r557, 16;
	setp.ne.s32 	%p9, %r557, 0;
	@%p9 bra 	$L__BB5_33;
	add.s32 	%r565, %r559, -2048;
$L__BB5_35:
	setp.eq.s32 	%p10, %r72, 0;
	@%p10 bra 	$L__BB5_44;
	and.b32  	%r87, %r71, 7;
	setp.lt.u32 	%p11, %r72, 8;
	@%p11 bra 	$L__BB5_38;
	add.s32 	%r242, %r565, %r556;
	mul.wide.u32 	%rd40, %r242, 4;
	add.s64 	%rd41, %rd1, %rd40;
	ld.global.u32 	%r243, [%rd41];
	add.s32 	%r244, %r243, %r573;
	add.s32 	%r245, %r242, 256;
	mul.wide.u32 	%rd42, %r245, 4;
	add.s64 	%rd43, %rd1, %rd42;
	ld.global.u32 	%r246, [%rd43];
	add.s32 	%r247, %r246, %r244;
	add.s32 	%r248, %r242, 512;
	mul.wide.u32 	%rd44, %r248, 4;
	add.s64 	%rd45, %rd1, %rd44;
	ld.global.u32 	%r249, [%rd45];
	add.s32 	%r250, %r249, %r247;
	add.s32 	%r251, %r242, 768;
	mul.wide.u32 	%rd46, %r251, 4;
	add.s64 	%rd47, %rd1, %rd46;
	ld.global.u32 	%r252, [%rd47];
	add.s32 	%r253, %r252, %r250;
	add.s32 	%r254, %r242, 1024;
	mul.wide.u32 	%rd48, %r254, 4;
	add.s64 	%rd49, %rd1, %rd48;
	ld.global.u32 	%r255, [%rd49];
	add.s32 	%r256, %r255, %r253;
	add.s32 	%r257, %r242, 1280;
	mul.wide.u32 	%rd50, %r257, 4;
	add.s64 	%rd51, %rd1, %rd50;
	ld.global.u32 	%r258, [%rd51];
	add.s32 	%r259, %r258, %r256;
	add.s32 	%r260, %r242, 1536;
	mul.wide.u32 	%rd52, %r260, 4;
	add.s64 	%rd53, %rd1, %rd52;
	ld.global.u32 	%r261, [%rd53];
	add.s32 	%r262, %r261, %r259;
	add.s32 	%r263, %r242, 1792;
	mul.wide.u32 	%rd54, %r263, 4;
	add.s64 	%rd55, %rd1, %rd54;
	ld.global.u32 	%r264, [%rd55];
	add.s32 	%r573, %r264, %r262;
	add.s32 	%r565, %r565, 2048;
$L__BB5_38:
	setp.eq.s32 	%p12, %r87, 0;
	@%p12 bra 	$L__BB5_44;
	setp.lt.u32 	%p13, %r87, 4;
	@%p13 bra 	$L__BB5_41;
	add.s32 	%r266, %r565, %r556;
	mul.wide.u32 	%rd56, %r266, 4;
	add.s64 	%rd57, %rd1, %rd56;
	ld.global.u32 	%r267, [%rd57];
	add.s32 	%r268, %r267, %r573;
	add.s32 	%r269, %r266, 256;
	mul.wide.u32 	%rd58, %r269, 4;
	add.s64 	%rd59, %rd1, %rd58;
	ld.global.u32 	%r270, [%rd59];
	add.s32 	%r271, %r270, %r268;
	add.s32 	%r272, %r266, 512;
	mul.wide.u32 	%rd60, %r272, 4;
	add.s64 	%rd61, %rd1, %rd60;
	ld.global.u32 	%r273, [%rd61];
	add.s32 	%r274, %r273, %r271;
	add.s32 	%r275, %r266, 768;
	mul.wide.u32 	%rd62, %r275, 4;
	add.s64 	%rd63, %rd1, %rd62;
	ld.global.u32 	%r276, [%rd63];
	add.s32 	%r573, %r276, %r274;
	add.s32 	%r565, %r565, 1024;
$L__BB5_41:
	and.b32  	%r277, %r71, 3;
	setp.eq.s32 	%p14, %r277, 0;
	@%p14 bra 	$L__BB5_44;
	add.s32 	%r571, %r565, %r553;
	cvt.u16.u32 	%rs1, %r552;
	shr.u16 	%rs2, %rs1, 8;
	add.s16 	%rs3, %rs2, 1;
	cvt.u32.u16 	%r278, %rs3;
	and.b32  	%r279, %r278, 3;
	neg.s32 	%r570, %r279;
$L__BB5_43:
	.pragma "nounroll";
	mul.wide.u32 	%rd64, %r571, 4;
	add.s64 	%rd65, %rd1, %rd64;
	ld.global.u32 	%r280, [%rd65];
	add.s32 	%r573, %r280, %r573;
	add.s32 	%r571, %r571, 256;
	add.s32 	%r570, %r570, 1;
	setp.ne.s32 	%p15, %r570, 0;
	@%p15 bra 	$L__BB5_43;
$L__BB5_44:
	// begin inline asm
	mov.u32 %r281, %laneid;
	// end inline asm
	mov.b32 	%r284, 1;
	mov.b32 	%r305, 31;
	mov.b32 	%r306, -1;
	// begin inline asm
	shfl.sync.down.b32 %r282, %r573, %r284, %r305, %r306;
	// end inline asm
	setp.gt.s32 	%p16, %r281, 30;
	selp.b32 	%r307, 0, %r282, %p16;
	add.s32 	%r288, %r307, %r573;
	mov.b32 	%r289, 2;
	// begin inline asm
	shfl.sync.down.b32 %r287, %r288, %r289, %r305, %r306;
	// end inline asm
	setp.gt.s32 	%p17, %r281, 29;
	selp.b32 	%r308, 0, %r287, %p17;
	add.s32 	%r293, %r288, %r308;
	mov.b32 	%r294, 4;
	// begin inline asm
	shfl.sync.down.b32 %r292, %r293, %r294, %r305, %r306;
	// end inline asm
	setp.gt.s32 	%p18, %r281, 27;
	selp.b32 	%r309, 0, %r292, %p18;
	add.s32 	%r298, %r293, %r309;
	mov.b32 	%r299, 8;
	// begin inline asm
	shfl.sync.down.b32 %r297, %r298, %r299, %r305, %r306;
	// end inline asm
	setp.gt.s32 	%p19, %r281, 23;
	selp.b32 	%r310, 0, %r297, %p19;
	add.s32 	%r303, %r298, %r310;
	mov.b32 	%r304, 16;
	// begin inline asm
	shfl.sync.down.b32 %r302, %r303, %r304, %r305, %r306;
	// end inline asm
	setp.gt.s32 	%p20, %r281, 15;
	selp.b32 	%r311, 0, %r302, %p20;
	add.s32 	%r574, %r303, %r311;
	setp.ne.s32 	%p21, %r281, 0;
	@%p21 bra 	$L__BB5_46;
	shr.u32 	%r312, %r54, 3;
	and.b32  	%r313, %r312, 124;
	mov.u32 	%r314, _ZZN3cub18CUB_300001_SM_10006detail6reduce18DeviceReduceKernelINS2_10policy_hubIijN4cuda3std3__44plusIiEEE10Policy1000EN6thrust24THRUST_300001_SM_1000_NS6detail15normal_iteratorINSD_10device_ptrIiEEEEjS9_iNS7_10__identityEEEvT0_PT3_T1_NS0_13GridEvenShareISN_EET2_T4_E12temp_storage;
	add.s32 	%r315, %r314, %r313;
	st.shared.u32 	[%r315+8], %r574;
$L__BB5_46:
	bar.sync 	0;
	setp.ne.s32 	%p22, %r54, 0;
	@%p22 bra 	$L__BB5_48;
	ld.shared.u32 	%r316, [_ZZN3cub18CUB_300001_SM_10006detail6reduce18DeviceReduceKernelINS2_10policy_hubIijN4cuda3std3__44plusIiEEE10Policy1000EN6thrust24THRUST_300001_SM_1000_NS6detail15normal_iteratorINSD_10device_ptrIiEEEEjS9_iNS7_10__identityEEEvT0_PT3_T1_NS0_13GridEvenShareISN_EET2_T4_E12temp_storage+12];
	add.s32 	%r317, %r316, %r574;
	ld.shared.u32 	%r318, [_ZZN3cub18CUB_300001_SM_10006detail6reduce18DeviceReduceKernelINS2_10policy_hubIijN4cuda3std3__44plusIiEEE10Policy1000EN6thrust24THRUST_300001_SM_1000_NS6detail15normal_iteratorINSD_10device_ptrIiEEEEjS9_iNS7_10__identityEEEvT0_PT3_T1_NS0_13GridEvenShareISN_EET2_T4_E12temp_storage+16];
	add.s32 	%r319, %r317, %r318;
	ld.shared.u32 	%r320, [_ZZN3cub18CUB_300001_SM_10006detail6reduce18DeviceReduceKernelINS2_10policy_hubIijN4cuda3std3__44plusIiEEE10Policy1000EN6thrust24THRUST_300001_SM_1000_NS6detail15normal_iteratorINSD_10device_ptrIiEEEEjS9_iNS7_10__identityEEEvT0_PT3_T1_NS0_13GridEvenShareISN_EET2_T4_E12temp_storage+20];
	add.s32 	%r321, %r319, %r320;
	ld.shared.u32 	%r322, [_ZZN3cub18CUB_300001_SM_10006detail6reduce18DeviceReduceKernelINS2_10policy_hubIijN4cuda3std3__44plusIiEEE10Policy1000EN6thrust24THRUST_300001_SM_1000_NS6detail15normal_iteratorINSD_10device_ptrIiEEEEjS9_iNS7_10__identityEEEvT0_PT3_T1_NS0_13GridEvenShareISN_EET2_T4_E12temp_storage+24];
	add.s32 	%r323, %r321, %r322;
	ld.shared.u32 	%r324, [_ZZN3cub18CUB_300001_SM_10006detail6reduce18DeviceReduceKernelINS2_10policy_hubIijN4cuda3std3__44plusIiEEE10Policy1000EN6thrust24THRUST_300001_SM_1000_NS6detail15normal_iteratorINSD_10device_ptrIiEEEEjS9_iNS7_10__identityEEEvT0_PT3_T1_NS0_13GridEvenShareISN_EET2_T4_E12temp_storage+28];
	add.s32 	%r325, %r323, %r324;
	ld.shared.u32 	%r326, [_ZZN3cub18CUB_300001_SM_10006detail6reduce18DeviceReduceKernelINS2_10policy_hubIijN4cuda3std3__44plusIiEEE10Policy1000EN6thrust24THRUST_300001_SM_1000_NS6detail15normal_iteratorINSD_10device_ptrIiEEEEjS9_iNS7_10__identityEEEvT0_PT3_T1_NS0_13GridEvenShareISN_EET2_T4_E12temp_storage+32];
	add.s32 	%r327, %r325, %r326;
	ld.shared.u32 	%r328, [_ZZN3cub18CUB_300001_SM_10006detail6reduce18DeviceReduceKernelINS2_10policy_hubIijN4cuda3std3__44plusIiEEE10Policy1000EN6thrust24THRUST_300001_SM_1000_NS6detail15normal_iteratorINSD_10device_ptrIiEEEEjS9_iNS7_10__identityEEEvT0_PT3_T1_NS0_13GridEvenShareISN_EET2_T4_E12temp_storage+36];
	add.s32 	%r574, %r327, %r328;
$L__BB5_48:
	mov.u32 	%r531, %tid.x;
	setp.ne.s32 	%p56, %r531, 0;
	@%p56 bra 	$L__BB5_50;
	ld.param.u64 	%rd129, [_ZN3cub18CUB_300001_SM_10006detail6reduce18DeviceReduceKernelINS2_10policy_hubIijN4cuda3std3__44plusIiEEE10Policy1000EN6thrust24THRUST_300001_SM_1000_NS6detail15normal_iteratorINSD_10device_ptrIiEEEEjS9_iNS7_10__identityEEEvT0_PT3_T1_NS0_13GridEvenShareISN_EET2_T4__param_1];
	cvta.to.global.u64 	%rd126, %rd129;
	mul.wide.u32 	%rd127, %r3, 4;
	add.s64 	%rd128, %rd126, %rd127;
	st.global.u32 	[%rd128], %r574;
$L__BB5_50:
	ret;

}
	// .globl	_ZN3cub18CUB_300001_SM_10006detail6reduce28DeviceReduceSingleTileKernelINS2_10policy_hubIijN4cuda3std3__44plusIiEEE10Policy1000EPiSC_iS9_iiNS7_10__identityEEEvT0_T1_T2_T3_T4_T6_
.visible .entry _ZN3cub18CUB_300001_SM_10006detail6reduce28DeviceReduceSingleTileKernelINS2_10policy_hubIijN4cuda3std3__44plusIiEEE10Policy1000EPiSC_iS9_iiNS7_10__identityEEEvT0_T1_T2_T3_T4_T6_(
	.param .u64 .ptr .align 1 _ZN3cub18CUB_300001_SM_10006detail6reduce28DeviceReduceSingleTileKernelINS2_10policy_hubIijN4cuda3std3__44plusIiEEE10Policy1000EPiSC_iS9_iiNS7_10__identityEEEvT0_T1_T2_T3_T4_T6__param_0,
	.param .u64 .ptr .align 1 _ZN3cub18CUB_300001_SM_10006detail6reduce28DeviceReduceSingleTileKernelINS2_10policy_hubIijN4cuda3std3__44plusIiEEE10Policy1000EPiSC_iS9_iiNS7_10__identityEEEvT0_T1_T2_T3_T4_T6__param_1,
	.param .u32 _ZN3cub18CUB_300001_SM_10006detail6reduce28DeviceReduceSingleTileKernelINS2_10policy_hubIijN4cuda3std3__44plusIiEEE10Policy1000EPiSC_iS9_iiNS7_10__identityEEEvT0_T1_T2_T3_T4_T6__param_2,
	.param .align 1 .b8 _ZN3cub18CUB_300001_SM_10006detail6reduce28DeviceReduceSingleTileKernelINS2_10policy_hubIijN4cuda3std3__44plusIiEEE10Policy1000EPiSC_iS9_iiNS7_10__identityEEEvT0_T1_T2_T3_T4_T6__param_3[1],
	.param .u32 _ZN3cub18CUB_300001_SM_10006detail6reduce28DeviceReduceSingleTileKernelINS2_10policy_hubIijN4cuda3std3__44plusIiEEE10Policy1000EPiSC_iS9_iiNS7_10__identityEEEvT0_T1_T2_T3_T4_T6__param_4,
	.param .align 1 .b8 _ZN3cub18CUB_300001_SM_10006detail6reduce28DeviceReduceSingleTileKernelINS2_10policy_hubIijN4cuda3std3__44plusIiEEE10Policy1000EPiSC_iS9_iiNS7_10__identityEEEvT0_T1_T2_T3_T4_T6__param_5[1]
)
.maxntid 256
.minnctapersm 1
{
	.reg .pred 	%p<97>;
	.reg .b32 	%r<687>;
	.reg .b64 	%rd<125>;
	// demoted variable
	.shared .align 4 .b8 _ZZN3cub18CUB_300001_SM_10006detail6reduce28DeviceReduceSingleTileKernelINS2_10policy_hubIijN4cuda3std3__44plusIiEEE10Policy1000EPiSC_iS9_iiNS7_10__identityEEEvT0_T1_T2_T3_T4_T6_E12temp_storage[44];
	ld.param.u64 	%rd16, [_ZN3cub18CUB_300001_SM_10006detail6reduce28DeviceReduceSingleTileKernelINS2_10policy_hubIijN4cuda3std3__44plusIiEEE10Policy1000EPiSC_iS9_iiNS7_10__identityEEEvT0_T1_T2_T3_T4_T6__param_0];
	ld.param.u64 	%rd17, [_ZN3cub18CUB_300001_SM_10006detail6reduce28DeviceReduceSingleTileKernelINS2_10policy_hubIijN4cuda3std3__44plusIiEEE10Policy1000EPiSC_iS9_iiNS7_10__identityEEEvT0_T1_T2_T3_T4_T6__param_1];
	ld.param.u32 	%r120, [_ZN3cub18CUB_300001_SM_10006detail6reduce28DeviceReduceSingleTileKernelINS2_10policy_hubIijN4cuda3std3__44plusIiEEE10Policy1000EPiSC_iS9_iiNS7_10__identityEEEvT0_T1_T2_T3_T4_T6__param_2];
	ld.param.u32 	%r121, [_ZN3cub18CUB_300001_SM_10006detail6reduce28DeviceReduceSingleTileKernelINS2_10policy_hubIijN4cuda3std3__44plusIiEEE10Policy1000EPiSC_iS9_iiNS7_10__identityEEEvT0_T1_T2_T3_T4_T6__param_4];
	cvta.to.global.u64 	%rd1, %rd17;
	setp.ne.s32 	%p1, %r120, 0;
	@%p1 bra 	$L__BB6_3;
	mov.u32 	%r633, %tid.x;
	setp.ne.s32 	%p96, %r633, 0;
	@%p96 bra 	$L__BB6_74;
	st.global.u32 	[%rd1], %r121;
	bra.uni 	$L__BB6_74;
$L__BB6_3:
	and.b64  	%rd18, %rd16, 15;
	setp.ne.s64 	%p2, %rd18, 0;
	@%p2 bra 	$L__BB6_38;
	setp.gt.s32 	%p49, %r120, 4095;
	@%p49 bra 	$L__BB6_22;
	mov.u32 	%r1, %tid.x;
	setp.ge.s32 	%p66, %r1, %r120;
	mov.b32 	%r644, 0;
	mov.u32 	%r639, %r1;
	@%p66 bra 	$L__BB6_7;
	mul.wide.u32 	%rd113, %r1, 4;
	add.s64 	%rd112, %rd16, %rd113;
	// begin inline asm
	ld.global.nc.u32 %r644, [%rd112];
	// end inline asm
	add.s32 	%r639, %r1, 256;
$L__BB6_7:
	setp.ge.s32 	%p67, %r639, %r120;
	@%p67 bra 	$L__BB6_13;
	not.b32 	%r507, %r639;
	add.s32 	%r6, %r120, %r507;
	and.b32  	%r508, %r6, 768;
	setp.eq.s32 	%p68, %r508, 768;
	@%p68 bra 	$L__BB6_11;
	mul.wide.u32 	%rd114, %r639, 4;
	add.s64 	%rd121, %rd16, %rd114;
	shr.u32 	%r509, %r6, 8;
	add.s32 	%r510, %r509, 1;
	and.b32  	%r511, %r510, 3;
	neg.s32 	%r636, %r511;
$L__BB6_10:
	.pragma "nounroll";
	// begin inline asm
	ld.global.nc.u32 %r512, [%rd121];
	// end inline asm
	add.s32 	%r644, %r512, %r644;
	add.s32 	%r639, %r639, 256;
	add.s64 	%rd121, %rd121, 1024;
	add.s32 	%r636, %r636, 1;
	setp.ne.s32 	%p69, %r636, 0;
	@%p69 bra 	$L__BB6_10;
$L__BB6_11:
	setp.lt.u32 	%p70, %r6, 768;
	@%p70 bra 	$L__BB6_13;
$L__BB6_12:
	mul.wide.s32 	%rd120, %r639, 4;
	add.s64 	%rd116, %rd16, %rd120;
	// begin inline asm
	ld.global.nc.u32 %r513, [%rd116];
	// end inline asm
	add.s32 	%r517, %r513, %r644;
	add.s64 	%rd117, %rd116, 1024;
	// begin inline asm
	ld.global.nc.u32 %r514, [%rd117];
	// end inline asm
	add.s32 	%r518, %r514, %r517;
	add.s64 	%rd118, %rd116, 2048;
	// begin inline asm
	ld.global.nc.u32 %r515, [%rd118];
	// end inline asm
	add.s32 	%r519, %r515, %r518;
	add.s64 	%rd119, %rd116, 3072;
	// begin inline asm
	ld.global.nc.u32 %r516, [%rd119];
	// end inline asm
	add.s32 	%r644, %r516, %r519;
	add.s32 	%r639, %r639, 1024;
	setp.lt.s32 	%p71, %r639, %r120;
	@%p71 bra 	$L__BB6_12;
$L__BB6_13:
	setp.lt.s32 	%p72, %r120, 256;
	@%p72 bra 	$L__BB6_18;
	// begin inline asm
	mov.u32 %r583, %laneid;
	// end inline asm
	mov.b32 	%r586, 1;
	mov.b32 	%r607, 31;
	mov.b32 	%r608, -1;
	// begin inline asm
	shfl.sync.down.b32 %r584, %r644, %r586, %r607, %r608;
	// end inline asm
	setp.gt.s32 	%p88, %r583, 30;
	selp.b32 	%r609, 0, %r584, %p88;
	add.s32 	%r590, %r609, %r644;
	mov.b32 	%r591, 2;
	// begin inline asm
	shfl.sync.down.b32 %r589, %r590, %r591, %r607, %r608;
	// end inline asm
	setp.gt.s32 	%p89, %r583, 29;
	selp.b32 	%r610, 0, %r589, %p89;
	add.s32 	%r595, %r590, %r610;
	mov.b32 	%r596, 4;
	// begin inline asm
	shfl.sync.down.b32 %r594, %r595, %r596, %r607, %r608;
	// end inline asm
	setp.gt.s32 	%p90, %r583, 27;
	selp.b32 	%r611, 0, %r594, %p90;
	add.s32 	%r600, %r595, %r611;
	mov.b32 	%r601, 8;
	// begin inline asm
	shfl.sync.down.b32 %r599, %r600, %r601, %r607, %r608;
	// end inline asm
	setp.gt.s32 	%p91, %r583, 23;
	selp.b32 	%r612, 0, %r599, %p91;
	add.s32 	%r605, %r600, %r612;
	mov.b32 	%r606, 16;
	// begin inline asm
	shfl.sync.down.b32 %r604, %r605, %r606, %r607, %r608;
	// end inline asm
	setp.gt.s32 	%p92, %r583, 15;
	selp.b32 	%r613, 0, %r604, %p92;
	add.s32 	%r686, %r605, %r613;
	setp.ne.s32 	%p93, %r583, 0;
	@%p93 bra 	$L__BB6_16;
	shr.u32 	%r614, %r1, 3;
	and.b32  	%r615, %r614, 124;
	mov.u32 	%r616, _ZZN3cub18CUB_300001_SM_10006detail6reduce28DeviceReduceSingleTileKernelINS2_10policy_hubIijN4cuda3std3__44plusIiEEE10Policy1000EPiSC_iS9_iiNS7_10__identityEEEvT0_T1_T2_T3_T4_T6_E12temp_storage;
	add.s32 	%r617, %r616, %r615;
	st.shared.u32 	[%r617+8], %r686;
$L__BB6_16:
	bar.sync 	0;
	setp.ne.s32 	%p94, %r1, 0;
	@%p94 bra 	$L__BB6_72;
	ld.shared.u32 	%r618, [_ZZN3cub18CUB_300001_SM_10006detail6reduce28DeviceReduceSingleTileKernelINS2_10policy_hubIijN4cuda3std3__44plusIiEEE10Policy1000EPiSC_iS9_iiNS7_10__identityEEEvT0_T1_T2_T3_T4_T6_E12temp_storage+12];
	add.s32 	%r619, %r618, %r686;
	ld.shared.u32 	%r620, [_ZZN3cub18CUB_300001_SM_10006detail6reduce28DeviceReduceSingleTileKernelINS2_10policy_hubIijN4cuda3std3__44plusIiEEE10Policy1000EPiSC_iS9_iiNS7_10__identityEEEvT0_T1_T2_T3_T4_T6_E12temp_storage+16];
	add.s32 	%r621, %r619, %r620;
	ld.shared.u32 	%r622, [_ZZN3cub18CUB_300001_SM_10006detail6reduce28DeviceReduceSingleTileKernelINS2_10policy_hubIijN4cuda3std3__44plusIiEEE10Policy1000EPiSC_iS9_iiNS7_10__identityEEEvT0_T1_T2_T3_T4_T6_E12temp_storage+20];
	add.s32 	%r623, %r621, %r622;
	ld.shared.u32 	%r624, [_ZZN3cub18CUB_300001_SM_10006detail6reduce28DeviceReduceSingleTileKernelINS2_10policy_hubIijN4cuda3std3__44plusIiEEE10Policy1000EPiSC_iS9_iiNS7_10__identityEEEvT0_T1_T2_T3_T4_T6_E12temp_storage+24];
	add.s32 	%r625, %r623, %r624;
	ld.shared.u32 	%r626, [_ZZN3cub18CUB_300001_SM_10006detail6reduce28DeviceReduceSingleTileKernelINS2_10policy_hubIijN4cuda3std3__44plusIiEEE10Policy1000EPiSC_iS9_iiNS7_10__identityEEEvT0_T1_T2_T3_T4_T6_E12temp_storage+28];
	add.s32 	%r627, %r625, %r626;
	ld.shared.u32 	%r628, [_ZZN3cub18CUB_300001_SM_10006detail6reduce28DeviceReduceSingleTileKernelINS2_10policy_hubIijN4cuda3std3__44plusIiEEE10Policy1000EPiSC_iS9_iiNS7_10__identityEEEvT0_T1_T2_T3_T4_T6_E12temp_storage+32];
	add.s32 	%r629, %r627, %r628;
	ld.shared.u32 	%r630, [_ZZN3cub18CUB_300001_SM_10006detail6reduce28DeviceReduceSingleTileKernelINS2_10policy_hubIijN4cuda3std3__44plusIiEEE10Policy1000EPiSC_iS9_iiNS7_10__identityEEEvT0_T1_T2_T3_T4_T6_E12temp_storage+36];
	add.s32 	%r686, %r629, %r630;
	bra.uni 	$L__BB6_72;
$L__BB6_18:
	// begin inline asm
	mov.u32 %r520, %laneid;
	// end inline asm
	and.b32  	%r546, %r1, 992;
	add.s32 	%r547, %r546, 32;
	setp.gt.s32 	%p73, %r547, %r120;
	not.b32 	%r548, %r546;
	add.s32 	%r549, %r120, %r548;
	selp.b32 	%r544, %r549, 31, %p73;
	mov.b32 	%r523, 1;
	mov.b32 	%r545, -1;
	// begin inline asm
	shfl.sync.down.b32 %r521, %r644, %r523, %r544, %r545;
	// end inline asm
	setp.lt.s32 	%p74, %r520, %r544;
	selp.b32 	%r550, %r521, 0, %p74;
	add.s32 	%r527, %r550, %r644;
	mov.b32 	%r528, 2;
	// begin inline asm
	shfl.sync.down.b32 %r526, %r527, %r528, %r544, %r545;
	// end inline asm
	add.s32 	%r551, %r520, 2;
	setp.gt.s32 	%p75, %r551, %r544;
	selp.b32 	%r552, 0, %r526, %p75;
	add.s32 	%r532, %r527, %r552;
	mov.b32 	%r533, 4;
	// begin inline asm
	shfl.sync.down.b32 %r531, %r532, %r533, %r544, %r545;
	// end inline asm
	add.s32 	%r553, %r520, 4;
	setp.gt.s32 	%p76, %r553, %r544;
	selp.b32 	%r554, 0, %r531, %p76;
	add.s32 	%r537, %r532, %r554;
	mov.b32 	%r538, 8;
	// begin inline asm
	shfl.sync.down.b32 %r536, %r537, %r538, %r544, %r545;
	// end inline asm
	add.s32 	%r555, %r520, 8;
	setp.gt.s32 	%p77, %r555, %r544;
	selp.b32 	%r556, 0, %r536, %p77;
	add.s32 	%r542, %r537, %r556;
	mov.b32 	%r543, 16;
	// begin inline asm
	shfl.sync.down.b32 %r541, %r542, %r543, %r544, %r545;
	// end inline asm
	add.s32 	%r557, %r520, 16;
	setp.gt.s32 	%p78, %r557, %r544;
	selp.b32 	%r558, 0, %r541, %p78;
	add.s32 	%r686, %r542, %r558;
	setp.ne.s32 	%p79, %r520, 0;
	@%p79 bra 	$L__BB6_20;
	shr.u32 	%r559, %r1, 3;
	and.b32  	%r560, %r559, 124;
	mov.u32 	%r561, _ZZN3cub18CUB_300001_SM_10006detail6reduce28DeviceReduceSingleTileKernelINS2_10policy_hubIijN4cuda3std3__44plusIiEEE10Policy1000EPiSC_iS9_iiNS7_10__identityEEEvT0_T1_T2_T3_T4_T6_E12temp_storage;
	add.s32 	%r562, %r561, %r560;
	st.shared.u32 	[%r562+8], %r686;
$L__BB6_20:
	bar.sync 	0;
	setp.ne.s32 	%p80, %r1, 0;
	@%p80 bra 	$L__BB6_72;
	setp.gt.s32 	%p81, %r120, 32;
	ld.shared.u32 	%r563, [_ZZN3cub18CUB_300001_SM_10006detail6reduce28DeviceReduceSingleTileKernelINS2_10policy_hubIijN4cuda3std3__44plusIiEEE10Policy1000EPiSC_iS9_iiNS7_10__identityEEEvT0_T1_T2_T3_T4_T6_E12temp_storage+12];
	selp.b32 	%r564, %r563, 0, %p81;
	add.s32 	%r565, %r564, %r686;
	setp.gt.s32 	%p82, %r120, 64;
	ld.shared.u32 	%r566, [_ZZN3cub18CUB_300001_SM_10006detail6reduce28DeviceReduceSingleTileKernelINS2_10policy_hubIijN4cuda3std3__44plusIiEEE10Policy1000EPiSC_iS9_iiNS7_10__identityEEEvT0_T1_T2_T3_T4_T6_E12temp_storage+16];
	selp.b32 	%r567, %r566, 0, %p82;
	add.s32 	%r568, %r565, %r567;
	setp.gt.s32 	%p83, %r120, 96;
	ld.shared.u32 	%r569, [_ZZN3cub18CUB_300001_SM_10006detail6reduce28DeviceReduceSingleTileKernelINS2_10policy_hubIijN4cuda3std3__44plusIiEEE10Policy1000EPiSC_iS9_iiNS7_10__identityEEEvT0_T1_T2_T3_T4_T6_E12temp_storage+20];
	selp.b32 	%r570, %r569, 0, %p83;
	add.s32 	%r571, %r568, %r570;
	setp.gt.s32 	%p84, %r120, 128;
	ld.shared.u32 	%r572, [_ZZN3cub18CUB_300001_SM_10006detail6reduce28DeviceReduceSingleTileKernelINS2_10policy_hubIijN4cuda3std3__44plusIiEEE10Policy1000EPiSC_iS9_iiNS7_10__identityEEEvT0_T1_T2_T3_T4_T6_E12temp_storage+24];
	selp.b32 	%r573, %r572, 0, %p84;
	add.s32 	%r574, %r571, %r573;
	setp.gt.s32 	%p85, %r120, 160;
	ld.shared.u32 	%r575, [_ZZN3cub18CUB_300001_SM_10006detail6reduce28DeviceReduceSingleTileKernelINS2_10policy_hubIijN4cuda3std3__44plusIiEEE10Policy1000EPiSC_iS9_iiNS7_10__identityEEEvT0_T1_T2_T3_T4_T6_E12temp_storage+28];
	selp.b32 	%r576, %r575, 0, %p85;
	add.s32 	%r577, %r574, %r576;
	setp.gt.s32 	%p86, %r120, 192;
	ld.shared.u32 	%r578, [_ZZN3cub18CUB_300001_SM_10006detail6reduce28DeviceReduceSingleTileKernelINS2_10policy_hubIijN4cuda3std3__44plusIiEEE10Policy1000EPiSC_iS9_iiNS7_10__identityEEEvT0_T1_T2_T3_T4_T6_E12temp_storage+32];
	selp.b32 	%r579, %r578, 0, %p86;
	add.s32 	%r580, %r577, %r579;
	setp.gt.s32 	%p87, %r120, 224;
	ld.shared.u32 	%r581, [_ZZN3cub18CUB_300001_SM_10006detail6reduce28DeviceReduceSingleTileKernelINS2_10policy_hubIijN4cuda3std3__44plusIiEEE10Policy1000EPiSC_iS9_iiNS7_10__identityEEEvT0_T1_T2_T3_T4_T6_E12temp_storage+36];
	selp.b32 	%r582, %r581, 0, %p87;
	add.s32 	%r686, %r580, %r582;
	bra.uni 	$L__BB6_72;
$L__BB6_22:
	mov.u32 	%r26, %tid.x;
	shl.b32 	%r377, %r26, 2;
	mul.wide.u32 	%rd86, %r377, 4;
	add.s64 	%rd76, %rd16, %rd86;
	// begin inline asm
	ld.global.nc.v2.u64 {%rd74, %rd75}, [%rd76];
	// end inline asm
	mov.b64 	{%r378, %r379}, %rd75;
	mov.b64 	{%r380, %r381}, %rd74;
	add.s64 	%rd79, %rd76, 4096;
	// begin inline asm
	ld.global.nc.v2.u64 {%rd77, %rd78}, [%rd79];
	// end inline asm
	mov.b64 	{%r382, %r383}, %rd78;
	mov.b64 	{%r384, %r385}, %rd77;
	add.s64 	%rd82, %rd76, 8192;
	// begin inline asm
	ld.global.nc.v2.u64 {%rd80, %rd81}, [%rd82];
	// end inline asm
	mov.b64 	{%r386, %r387}, %rd81;
	mov.b64 	{%r388, %r389}, %rd80;
	add.s64 	%rd85, %rd76, 12288;
	// begin inline asm
	ld.global.nc.v2.u64 {%rd83, %rd84}, [%rd85];
	// end inline asm
	mov.b64 	{%r390, %r391}, %rd84;
	mov.b64 	{%r392, %r393}, %rd83;
	add.s32 	%r394, %r381, %r380;
	add.s32 	%r395, %r378, %r394;
	add.s32 	%r396, %r379, %r395;
	add.s32 	%r397, %r384, %r396;
	add.s32 	%r398, %r385, %r397;
	add.s32 	%r399, %r382, %r398;
	add.s32 	%r400, %r383, %r399;
	add.s32 	%r401, %r388, %r400;
	add.s32 	%r402, %r389, %r401;
	add.s32 	%r403, %r386, %r402;
	add.s32 	%r404, %r387, %r403;
	add.s32 	%r405, %r392, %r404;
	add.s32 	%r406, %r393, %r405;
	add.s32 	%r407, %r390, %r406;
	add.s32 	%r659, %r391, %r407;
	setp.lt.u32 	%p50, %r120, 8192;
	mov.b32 	%r648, 4096;
	@%p50 bra 	$L__BB6_26;
	add.s32 	%r28, %r120, -4096;
	mov.b32 	%r648, 4096;
$L__BB6_24:
	mul.wide.s32 	%rd99, %r648, 4;
	add.s64 	%rd89, %rd76, %rd99;
	// begin inline asm
	ld.global.nc.v2.u64 {%rd87, %rd88}, [%rd89];
	// end inline asm
	mov.b64 	{%r409, %r410}, %rd88;
	mov.b64 	{%r411, %r412}, %rd87;
	add.s64 	%rd92, %rd89, 4096;
	// begin inline asm
	ld.global.nc.v2.u64 {%rd90, %rd91}, [%rd92];
	// end inline asm
	mov.b64 	{%r413, %r414}, %rd91;
	mov.b64 	{%r415, %r416}, %rd90;
	add.s64 	%rd95, %rd89, 8192;
	// begin inline asm
	ld.global.nc.v2.u64 {%rd93, %rd94}, [%rd95];
	// end inline asm
	mov.b64 	{%r417, %r418}, %rd94;
	mov.b64 	{%r419, %r420}, %rd93;
	add.s64 	%rd98, %rd89, 12288;
	// begin inline asm
	ld.global.nc.v2.u64 {%rd96, %rd97}, [%rd98];
	// end inline asm
	mov.b64 	{%r421, %r422}, %rd97;
	mov.b64 	{%r423, %r424}, %rd96;
	add.s32 	%r425, %r411, %r659;
	add.s32 	%r426, %r412, %r425;
	add.s32 	%r427, %r409, %r426;
	add.s32 	%r428, %r410, %r427;
	add.s32 	%r429, %r415, %r428;
	add.s32 	%r430, %r416, %r429;
	add.s32 	%r431, %r413, %r430;
	add.s32 	%r432, %r414, %r431;
	add.s32 	%r433, %r419, %r432;
	add.s32 	%r434, %r420, %r433;
	add.s32 	%r435, %r417, %r434;
	add.s32 	%r436, %r418, %r435;
	add.s32 	%r437, %r423, %r436;
	add.s32 	%r438, %r424, %r437;
	add.s32 	%r439, %r421, %r438;
	add.s32 	%r659, %r422, %r439;
	sub.s32 	%r440, %r120, %r648;
	setp.lt.s32 	%p51, %r440, 4096;
	@%p51 bra 	$L__BB6_34;
	add.s32 	%r648, %r648, 4096;
	setp.le.s32 	%p52, %r648, %r28;
	@%p52 bra 	$L__BB6_24;
$L__BB6_26:
	setp.le.s32 	%p53, %r120, %r648;
	@%p53 bra 	$L__BB6_34;
	sub.s32 	%r35, %r120, %r648;
	setp.ge.s32 	%p54, %r26, %r35;
	@%p54 bra 	$L__BB6_34;
	not.b32 	%r442, %r26;
	add.s32 	%r443, %r120, %r442;
	sub.s32 	%r36, %r443, %r648;
	and.b32  	%r444, %r36, 768;
	setp.eq.s32 	%p55, %r444, 768;
	mov.u32 	%r653, %r26;
	@%p55 bra 	$L__BB6_31;
	add.s32 	%r650, %r26, %r648;
	shr.u32 	%r445, %r36, 8;
	add.s32 	%r446, %r445, 1;
	and.b32  	%r447, %r446, 3;
	neg.s32 	%r649, %r447;
	mov.u32 	%r653, %r26;
$L__BB6_30:
	.pragma "nounroll";
	mul.wide.u32 	%rd101, %r650, 4;
	add.s64 	%rd100, %rd16, %rd101;
	// begin inline asm
	ld.global.nc.u32 %r448, [%rd100];
	// end inline asm
	add.s32 	%r659, %r448, %r659;
	add.s32 	%r653, %r653, 256;
	add.s32 	%r650, %r650, 256;
	add.s32 	%r649, %r649, 1;
	setp.ne.s32 	%p56, %r649, 0;
	@%p56 bra 	$L__BB6_30;
$L__BB6_31:
	setp.lt.u32 	%p57, %r36, 768;
	@%p57 bra 	$L__BB6_34;
	cvt.u64.u32 	%rd102, %r653;
	cvt.u64.u32 	%rd103, %r648;
	add.s64 	%rd104, %rd102, %rd103;
	shl.b64 	%rd105, %rd104, 2;
	add.s64 	%rd106, %rd105, %rd16;
	add.s64 	%rd122, %rd106, 2048;
	add.s32 	%r656, %r653, %r648;
$L__BB6_33:
	mul.wide.u32 	%rd111, %r656, 4;
	add.s64 	%rd107, %rd16, %rd111;
	// begin inline asm
	ld.global.nc.u32 %r449, [%rd107];
	// end inline asm
	add.s32 	%r453, %r449, %r659;
	add.s64 	%rd108, %rd122, -1024;
	// begin inline asm
	ld.global.nc.u32 %r450, [%rd108];
	// end inline asm
	add.s32 	%r454, %r450, %r453;
	// begin inline asm
	ld.global.nc.u32 %r451, [%rd122];
	// end inline asm
	add.s32 	%r455, %r451, %r454;
	add.s64 	%rd110, %rd122, 1024;
	// begin inline asm
	ld.global.nc.u32 %r452, [%rd110];
	// end inline asm
	add.s32 	%r659, %r452, %r455;
	add.s32 	%r653, %r653, 1024;
	add.s64 	%rd122, %rd122, 4096;
	add.s32 	%r656, %r656, 1024;
	setp.lt.s32 	%p58, %r653, %r35;
	@%p58 bra 	$L__BB6_33;
$L__BB6_34:
	// begin inline asm
	mov.u32 %r456, %laneid;
	// end inline asm
	mov.b32 	%r459, 1;
	mov.b32 	%r480, 31;
	mov.b32 	%r481, -1;
	// begin inline asm
	shfl.sync.down.b32 %r457, %r659, %r459, %r480, %r481;
	// end inline asm
	setp.gt.s32 	%p59, %r456, 30;
	selp.b32 	%r482, 0, %r457, %p59;
	add.s32 	%r463, %r482, %r659;
	mov.b32 	%r464, 2;
	// begin inline asm
	shfl.sync.down.b32 %r462, %r463, %r464, %r480, %r481;
	// end inline asm
	setp.gt.s32 	%p60, %r456, 29;
	selp.b32 	%r483, 0, %r462, %p60;
	add.s32 	%r468, %r463, %r483;
	mov.b32 	%r469, 4;
	// begin inline asm
	shfl.sync.down.b32 %r467, %r468, %r469, %r480, %r481;
	// end inline asm
	setp.gt.s32 	%p61, %r456, 27;
	selp.b32 	%r484, 0, %r467, %p61;
	add.s32 	%r473, %r468, %r484;
	mov.b32 	%r474, 8;
	// begin inline asm
	shfl.sync.down.b32 %r472, %r473, %r474, %r480, %r481;
	// end inline asm
	setp.gt.s32 	%p62, %r456, 23;
	selp.b32 	%r485, 0, %r472, %p62;
	add.s32 	%r478, %r473, %r485;
	mov.b32 	%r479, 16;
	// begin inline asm
	shfl.sync.down.b32 %r477, %r478, %r479, %r480, %r481;
	// end inline asm
	setp.gt.s32 	%p63, %r456, 15;
	selp.b32 	%r486, 0, %r477, %p63;
	add.s32 	%r686, %r478, %r486;
	setp.ne.s32 	%p64, %r456, 0;
	@%p64 bra 	$L__BB6_36;
	shr.u32 	%r487, %r26, 3;
	and.b32  	%r488, %r487, 124;
	mov.u32 	%r489, _ZZN3cub18CUB_300001_SM_10006detail6reduce28DeviceReduceSingleTileKernelINS2_10policy_hubIijN4cuda3std3__44plusIiEEE10Policy1000EPiSC_iS9_iiNS7_10__identityEEEvT0_T1_T2_T3_T4_T6_E12temp_storage;
	add.s32 	%r490, %r489, %r488;
	st.shared.u32 	[%r490+8], %r686;
$L__BB6_36:
	bar.sync 	0;
	setp.ne.s32 	%p65, %r26, 0;
	@%p65 bra 	$L__BB6_72;
	ld.shared.u32 	%r491, [_ZZN3cub18CUB_300001_SM_10006detail6reduce28DeviceReduceSingleTileKernelINS2_10policy_hubIijN4cuda3std3__44plusIiEEE10Policy1000EPiSC_iS9_iiNS7_10__identityEEEvT0_T1_T2_T3_T4_T6_E12temp_storage+12];
	add.s32 	%r492, %r491, %r686;
	ld.shared.u32 	%r493, [_ZZN3cub18CUB_300001_SM_10006detail6reduce28DeviceReduceSingleTileKernelINS2_10policy_hubIijN4cuda3std3__44plusIiEEE10Policy1000EPiSC_iS9_iiNS7_10__identityEEEvT0_T1_T2_T3_T4_T6_E12temp_storage+16];
	add.s32 	%r494, %r492, %r493;
	ld.shared.u32 	%r495, [_ZZN3cub18CUB_300001_SM_10006detail6reduce28DeviceReduceSingleTileKernelINS2_10policy_hubIijN4cuda3std3__44plusIiEEE10Policy1000EPiSC_iS9_iiNS7_10__identityEEEvT0_T1_T2_T3_T4_T6_E12temp_storage+20];
	add.s32 	%r496, %r494, %r495;
	ld.shared.u32 	%r497, [_ZZN3cub18CUB_300001_SM_10006detail6reduce28DeviceReduceSingleTileKernelINS2_10policy_hubIijN4cuda3std3__44plusIiEEE10Policy1000EPiSC_iS9_iiNS7_10__identityEEEvT0_T1_T2_T3_T4_T6_E12temp_storage+24];
	add.s32 	%r498, %r496, %r497;
	ld.shared.u32 	%r499, [_ZZN3cub18CUB_300001_SM_10006detail6reduce28DeviceReduceSingleTileKernelINS2_10policy_hubIijN4cuda3std3__44plusIiEEE10Policy1000EPiSC_iS9_iiNS7_10__identityEEEvT0_T1_T2_T3_T4_T6_E12temp_storage+28];
	add.s32 	%r500, %r498, %r499;
	ld.shared.u32 	%r501, [_ZZN3cub18CUB_300001_SM_10006detail6reduce28DeviceReduceSingleTileKernelINS2_10policy_hubIijN4cuda3std3__44plusIiEEE10Policy1000EPiSC_iS9_iiNS7_10__identityEEEvT0_T1_T2_T3_T4_T6_E12temp_storage+32];
	add.s32 	%r502, %r500, %r501;
	ld.shared.u32 	%r503, [_ZZN3cub18CUB_300001_SM_10006detail6reduce28DeviceReduceSingleTileKernelINS2_10policy_hubIijN4cuda3std3__44plusIiEEE10Policy1000EPiSC_iS9_iiNS7_10__identityEEEvT0_T1_T2_T3_T4_T6_E12temp_storage+36];
	add.s32 	%r686, %r502, %r503;
	bra.uni 	$L__BB6_72;
$L__BB6_38:
	setp.gt.s32 	%p3, %r120, 4095;
	@%p3 bra 	$L__BB6_56;
	mov.u32 	%r60, %tid.x;
	setp.ge.s32 	%p20, %r60, %r120;
	mov.b32 	%r670, 0;
	mov.u32 	%r665, %r60;
	@%p20 bra 	$L__BB6_41;
	mul.wide.u32 	%rd66, %r60, 4;
	add.s64 	%rd65, %rd16, %rd66;
	// begin inline asm
	ld.global.nc.u32 %r670, [%rd65];
	// end inline asm
	add.s32 	%r665, %r60, 256;
$L__BB6_41:
	setp.ge.s32 	%p21, %r665, %r120;
	@%p21 bra 	$L__BB6_47;
	not.b32 	%r252, %r665;
	add.s32 	%r65, %r120, %r252;
	and.b32  	%r253, %r65, 768;
	setp.eq.s32 	%p22, %r253, 768;
	@%p22 bra 	$L__BB6_45;
	mul.wide.u32 	%rd67, %r665, 4;
	add.s64 	%rd123, %rd16, %rd67;
	shr.u32 	%r254, %r65, 8;
	add.s32 	%r255, %r254, 1;
	and.b32  	%r256, %r255, 3;
	neg.s32 	%r662, %r256;
$L__BB6_44:
	.pragma "nounroll";
	// begin inline asm
	ld.global.nc.u32 %r257, [%rd123];
	// end inline asm
	add.s32 	%r670, %r257, %r670;
	add.s32 	%r665, %r665, 256;
	add.s64 	%rd123, %rd123, 1024;
	add.s32 	%r662, %r662, 1;
	setp.ne.s32 	%p23, %r662, 0;
	@%p23 bra 	$L__BB6_44;
$L__BB6_45:
	setp.lt.u32 	%p24, %r65, 768;
	@%p24 bra 	$L__BB6_47;
$L__BB6_46:
	mul.wide.s32 	%rd73, %r665, 4;
	add.s64 	%rd69, %rd16, %rd73;
	// begin inline asm
	ld.global.nc.u32 %r258, [%rd69];
	// end inline asm
	add.s32 	%r262, %r258, %r670;
	add.s64 	%rd70, %rd69, 1024;
	// begin inline asm
	ld.global.nc.u32 %r259, [%rd70];
	// end inline asm
	add.s32 	%r263, %r259, %r262;
	add.s64 	%rd71, %rd69, 2048;
	// begin inline asm
	ld.global.nc.u32 %r260, [%rd71];
	// end inline asm
	add.s32 	%r264, %r260, %r263;
	add.s64 	%rd72, %rd69, 3072;
	// begin inline asm
	ld.global.nc.u32 %r261, [%rd72];
	// end inline asm
	add.s32 	%r670, %r261, %r264;
	add.s32 	%r665, %r665, 1024;
	setp.lt.s32 	%p25, %r665, %r120;
	@%p25 bra 	$L__BB6_46;
$L__BB6_47:
	setp.lt.s32 	%p26, %r120, 256;
	@%p26 bra 	$L__BB6_52;
	// begin inline asm
	mov.u32 %r328, %laneid;
	// end inline asm
	mov.b32 	%r331, 1;
	mov.b32 	%r352, 31;
	mov.b32 	%r353, -1;
	// begin inline asm
	shfl.sync.down.b32 %r329, %r670, %r331, %r352, %r353;
	// end inline asm
	setp.gt.s32 	%p42, %r328, 30;
	selp.b32 	%r354, 0, %r329, %p42;
	add.s32 	%r335, %r354, %r670;
	mov.b32 	%r336, 2;
	// begin inline asm
	shfl.sync.down.b32 %r334, %r335, %r336, %r352, %r353;
	// end inline asm
	setp.gt.s32 	%p43, %r328, 29;
	selp.b32 	%r355, 0, %r334, %p43;
	add.s32 	%r340, %r335, %r355;
	mov.b32 	%r341, 4;
	// begin inline asm
	shfl.sync.down.b32 %r339, %r340, %r341, %r352, %r353;
	// end inline asm
	setp.gt.s32 	%p44, %r328, 27;
	selp.b32 	%r356, 0, %r339, %p44;
	add.s32 	%r345, %r340, %r356;
	mov.b32 	%r346, 8;
	// begin inline asm
	shfl.sync.down.b32 %r344, %r345, %r346, %r352, %r353;
	// end inline asm
	setp.gt.s32 	%p45, %r328, 23;
	selp.b32 	%r357, 0, %r344, %p45;
	add.s32 	%r350, %r345, %r357;
	mov.b32 	%r351, 16;
	// begin inline asm
	shfl.sync.down.b32 %r349, %r350, %r351, %r352, %r353;
	// end inline asm
	setp.gt.s32 	%p46, %r328, 15;
	selp.b32 	%r358, 0, %r349, %p46;
	add.s32 	%r686, %r350, %r358;
	setp.ne.s32 	%p47, %r328, 0;
	@%p47 bra 	$L__BB6_50;
	shr.u32 	%r359, %r60, 3;
	and.b32  	%r360, %r359, 124;
	mov.u32 	%r361, _ZZN3cub18CUB_300001_SM_10006detail6reduce28DeviceReduceSingleTileKernelINS2_10policy_hubIijN4cuda3std3__44plusIiEEE10Policy1000EPiSC_iS9_iiNS7_10__identityEEEvT0_T1_T2_T3_T4_T6_E12temp_storage;
	add.s32 	%r362, %r361, %r360;
	st.shared.u32 	[%r362+8], %r686;
$L__BB6_50:
	bar.sync 	0;
	setp.ne.s32 	%p48, %r60, 0;
	@%p48 bra 	$L__BB6_72;
	ld.shared.u32 	%r363, [_ZZN3cub18CUB_300001_SM_10006detail6reduce28DeviceReduceSingleTileKernelINS2_10policy_hubIijN4cuda3std3__44plusIiEEE10Policy1000EPiSC_iS9_iiNS7_10__identityEEEvT0_T1_T2_T3_T4_T6_E12temp_storage+12];
	add.s32 	%r364, %r363, %r686;
	ld.shared.u32 	%r365, [_ZZN3cub18CUB_300001_SM_10006detail6reduce28DeviceReduceSingleTileKernelINS2_10policy_hubIijN4cuda3std3__44plusIiEEE10Policy1000EPiSC_iS9_iiNS7_10__identityEEEvT0_T1_T2_T3_T4_T6_E12temp_storage+16];
	add.s32 	%r366, %r364, %r365;
	ld.shared.u32 	%r367, [_ZZN3cub18CUB_300001_SM_10006detail6reduce28DeviceReduceSingleTileKernelINS2_10policy_hubIijN4cuda3std3__44plusIiEEE10Policy1000EPiSC_iS9_iiNS7_10__identityEEEvT0_T1_T2_T3_T4_T6_E12temp_storage+20];
	add.s32 	%r368, %r366, %r367;
	ld.shared.u32 	%r369, [_ZZN3cub18CUB_300001_SM_10006detail6reduce28DeviceReduceSingleTileKernelINS2_10policy_hubIijN4cuda3std3__44plusIiEEE10Policy1000EPiSC_iS9_iiNS7_10__identityEEEvT0_T1_T2_T3_T4_T6_E12temp_storage+24];
	add.s32 	%r370, %r368, %r369;
	ld.shared.u32 	%r371, [_ZZN3cub18CUB_300001_SM_10006detail6reduce28DeviceReduceSingleTileKernelINS2_10policy_hubIijN4cuda3std3__44plusIiEEE10Policy1000EPiSC_iS9_iiNS7_10__identityEEEvT0_T1_T2_T3_T4_T6_E12temp_storage+28];
	add.s32 	%r372, %r370, %r371;
	ld.shared.u32 	%r373, [_ZZN3cub18CUB_300001_SM_10006detail6reduce28DeviceReduceSingleTileKernelINS2_10policy_hubIijN4cuda3std3__44plusIiEEE10Policy1000EPiSC_iS9_iiNS7_10__identityEEEvT0_T1_T2_T3_T4_T6_E12temp_storage+32];
	add.s32 	%r374, %r372, %r373;
	ld.shared.u32 	%r375, [_ZZN3cub18CUB_300001_SM_10006detail6reduce28DeviceReduceSingleTileKernelINS2_10policy_hubIijN4cuda3std3__44plusIiEEE10Policy1000EPiSC_iS9_iiNS7_10__identityEEEvT0_T1_T2_T3_T4_T6_E12temp_storage+36];
	add.s32 	%r686, %r374, %r375;
	bra.uni 	$L__BB6_72;
$L__BB6_52:
	// begin inline asm
	mov.u32 %r265, %laneid;
	// end inline asm
	and.b32  	%r291, %r60, 992;
	add.s32 	%r292, %r291, 32;
	setp.gt.s32 	%p27, %r292, %r120;
	not.b32 	%r293, %r291;
	add.s32 	%r294, %r120, %r293;
	selp.b32 	%r289, %r294, 31, %p27;
	mov.b32 	%r268, 1;
	mov.b32 	%r290, -1;
	// begin inline asm
	shfl.sync.down.b32 %r266, %r670, %r268, %r289, %r290;
	// end inline asm
	setp.lt.s32 	%p28, %r265, %r289;
	selp.b32 	%r295, %r266, 0, %p28;
	add.s32 	%r272, %r295, %r670;
	mov.b32 	%r273, 2;
	// begin inline asm
	shfl.sync.down.b32 %r271, %r272, %r273, %r289, %r290;
	// end inline asm
	add.s32 	%r296, %r265, 2;
	setp.gt.s32 	%p29, %r296, %r289;
	selp.b32 	%r297, 0, %r271, %p29;
	add.s32 	%r277, %r272, %r297;
	mov.b32 	%r278, 4;
	// begin inline asm
	shfl.sync.down.b32 %r276, %r277, %r278, %r289, %r290;
	// end inline asm
	add.s32 	%r298, %r265, 4;
	setp.gt.s32 	%p30, %r298, %r289;
	selp.b32 	%r299, 0, %r276, %p30;
	add.s32 	%r282, %r277, %r299;
	mov.b32 	%r283, 8;
	// begin inline asm
	shfl.sync.down.b32 %r281, %r282, %r283, %r289, %r290;
	// end inline asm
	add.s32 	%r300, %r265, 8;
	setp.gt.s32 	%p31, %r300, %r289;
	selp.b32 	%r301, 0, %r281, %p31;
	add.s32 	%r287, %r282, %r301;
	mov.b32 	%r288, 16;
	// begin inline asm
	shfl.sync.down.b32 %r286, %r287, %r288, %r289, %r290;
	// end inline asm
	add.s32 	%r302, %r265, 16;
	setp.gt.s32 	%p32, %r302, %r289;
	selp.b32 	%r303, 0, %r286, %p32;
	add.s32 	%r686, %r287, %r303;
	setp.ne.s32 	%p33, %r265, 0;
	@%p33 bra 	$L__BB6_54;
	shr.u32 	%r304, %r60, 3;
	and.b32  	%r305, %r304, 124;
	mov.u32 	%r306, _ZZN3cub18CUB_300001_SM_10006detail6reduce28DeviceReduceSingleTileKernelINS2_10policy_hubIijN4cuda3std3__44plusIiEEE10Policy1000EPiSC_iS9_iiNS7_10__identityEEEvT0_T1_T2_T3_T4_T6_E12temp_storage;
	add.s32 	%r307, %r306, %r305;
	st.shared.u32 	[%r307+8], %r686;
$L__BB6_54:
	bar.sync 	0;
	setp.ne.s32 	%p34, %r60, 0;
	@%p34 bra 	$L__BB6_72;
	setp.gt.s32 	%p35, %r120, 32;
	ld.shared.u32 	%r308, [_ZZN3cub18CUB_300001_SM_10006detail6reduce28DeviceReduceSingleTileKernelINS2_10policy_hubIijN4cuda3std3__44plusIiEEE10Policy1000EPiSC_iS9_iiNS7_10__identityEEEvT0_T1_T2_T3_T4_T6_E12temp_storage+12];
	selp.b32 	%r309, %r308, 0, %p35;
	add.s32 	%r310, %r309, %r686;
	setp.gt.s32 	%p36, %r120, 64;
	ld.shared.u32 	%r311, [_ZZN3cub18CUB_300001_SM_10006detail6reduce28DeviceReduceSingleTileKernelINS2_10policy_hubIijN4cuda3std3__44plusIiEEE10Policy1000EPiSC_iS9_iiNS7_10__identityEEEvT0_T1_T2_T3_T4_T6_E12temp_storage+16];
	selp.b32 	%r312, %r311, 0, %p36;
	add.s32 	%r313, %r310, %r312;
	setp.gt.s32 	%p37, %r120, 96;
	ld.shared.u32 	%r314, [_ZZN3cub18CUB_300001_SM_10006detail6reduce28DeviceReduceSingleTileKernelINS2_10policy_hubIijN4cuda3std3__44plusIiEEE10Policy1000EPiSC_iS9_iiNS7_10__identityEEEvT0_T1_T2_T3_T4_T6_E12temp_storage+20];
	selp.b32 	%r315, %r314, 0, %p37;
	add.s32 	%r316, %r313, %r315;
	setp.gt.s32 	%p38, %r120, 128;
	ld.shared.u32 	%r317, [_ZZN3cub18CUB_300001_SM_10006detail6reduce28DeviceReduceSingleTileKernelINS2_10policy_hubIijN4cuda3std3__44plusIiEEE10Policy1000EPiSC_iS9_iiNS7_10__identityEEEvT0_T1_T2_T3_T4_T6_E12temp_storage+24];
	selp.b32 	%r318, %r317, 0, %p38;
	add.s32 	%r319, %r316, %r318;
	setp.gt.s32 	%p39, %r120, 160;
	ld.shared.u32 	%r320, [_ZZN3cub18CUB_300001_SM_10006detail6reduce28DeviceReduceSingleTileKernelINS2_10policy_hubIijN4cuda3std3__44plusIiEEE10Policy1000EPiSC_iS9_iiNS7_10__identityEEEvT0_T1_T2_T3_T4_T6_E12temp_storage+28];
	selp.b32 	%r321, %r320, 0, %p39;
	add.s32 	%r322, %r319, %r321;
	setp.gt.s32 	%p40, %r120, 192;
	ld.shared.u32 	%r323, [_ZZN3cub18CUB_300001_SM_10006detail6reduce28DeviceReduceSingleTileKernelINS2_10policy_hubIijN4cuda3std3__44plusIiEEE10Policy1000EPiSC_iS9_iiNS7_10__identityEEEvT0_T1_T2_T3_T4_T6_E12temp_storage+32];
	selp.b32 	%r324, %r323, 0, %p40;
	add.s32 	%r325, %r322, %r324;
	setp.gt.s32 	%p41, %r120, 224;
	ld.shared.u32 	%r326, [_ZZN3cub18CUB_300001_SM_10006detail6reduce28DeviceReduceSingleTileKernelINS2_10policy_hubIijN4cuda3std3__44plusIiEEE10Policy1000EPiSC_iS9_iiNS7_10__identityEEEvT0_T1_T2_T3_T4_T6_E12temp_storage+36];
	selp.b32 	%r327, %r326, 0, %p41;
	add.s32 	%r686, %r325, %r327;
	bra.uni 	$L__BB6_72;
$L__BB6_56:
	mov.u32 	%r85, %tid.x;
	mul.wide.u32 	%rd35, %r85, 4;
	add.s64 	%rd19, %rd16, %rd35;
	// begin inline asm
	ld.global.nc.u32 %r122, [%rd19];
	// end inline asm
	add.s64 	%rd20, %rd19, 1024;
	// begin inline asm
	ld.global.nc.u32 %r123, [%rd20];
	// end inline asm
	add.s64 	%rd21, %rd19, 2048;
	// begin inline asm
	ld.global.nc.u32 %r124, [%rd21];
	// end inline asm
	add.s64 	%rd22, %rd19, 3072;
	// begin inline asm
	ld.global.nc.u32 %r125, [%rd22];
	// end inline asm
	add.s64 	%rd23, %rd19, 4096;
	// begin inline asm
	ld.global.nc.u32 %r126, [%rd23];
	// end inline asm
	add.s64 	%rd24, %rd19, 5120;
	// begin inline asm
	ld.global.nc.u32 %r127, [%rd24];
	// end inline asm
	add.s64 	%rd25, %rd19, 6144;
	// begin inline asm
	ld.global.nc.u32 %r128, [%rd25];
	// end inline asm
	add.s64 	%rd26, %rd19, 7168;
	// begin inline asm
	ld.global.nc.u32 %r129, [%rd26];
	// end inline asm
	add.s64 	%rd27, %rd19, 8192;
	// begin inline asm
	ld.global.nc.u32 %r130, [%rd27];
	// end inline asm
	add.s64 	%rd28, %rd19, 9216;
	// begin inline asm
	ld.global.nc.u32 %r131, [%rd28];
	// end inline asm
	add.s64 	%rd29, %rd19, 10240;
	// begin inline asm
	ld.global.nc.u32 %r132, [%rd29];
	// end inline asm
	add.s64 	%rd30, %rd19, 11264;
	// begin inline asm
	ld.global.nc.u32 %r133, [%rd30];
	// end inline asm
	add.s64 	%rd31, %rd19, 12288;
	// begin inline asm
	ld.global.nc.u32 %r134, [%rd31];
	// end inline asm
	add.s64 	%rd32, %rd19, 13312;
	// begin inline asm
	ld.global.nc.u32 %r135, [%rd32];
	// end inline asm
	add.s64 	%rd33, %rd19, 14336;
	// begin inline asm
	ld.global.nc.u32 %r136, [%rd33];
	// end inline asm
	add.s64 	%rd34, %rd19, 15360;
	// begin inline asm
	ld.global.nc.u32 %r137, [%rd34];
	// end inline asm
	add.s32 	%r139, %r123, %r122;
	add.s32 	%r140, %r124, %r139;
	add.s32 	%r141, %r125, %r140;
	add.s32 	%r142, %r126, %r141;
	add.s32 	%r143, %r127, %r142;
	add.s32 	%r144, %r128, %r143;
	add.s32 	%r145, %r129, %r144;
	add.s32 	%r146, %r130, %r145;
	add.s32 	%r147, %r131, %r146;
	add.s32 	%r148, %r132, %r147;
	add.s32 	%r149, %r133, %r148;
	add.s32 	%r150, %r134, %r149;
	add.s32 	%r151, %r135, %r150;
	add.s32 	%r152, %r136, %r151;
	add.s32 	%r685, %r137, %r152;
	setp.lt.u32 	%p4, %r120, 8192;
	mov.b32 	%r674, 4096;
	@%p4 bra 	$L__BB6_60;
	add.s32 	%r87, %r120, -4096;
	mov.b32 	%r674, 4096;
$L__BB6_58:
	mul.wide.s32 	%rd52, %r674, 4;
	add.s64 	%rd36, %rd19, %rd52;
	// begin inline asm
	ld.global.nc.u32 %r154, [%rd36];
	// end inline asm
	add.s64 	%rd37, %rd36, 1024;
	// begin inline asm
	ld.global.nc.u32 %r155, [%rd37];
	// end inline asm
	add.s64 	%rd38, %rd36, 2048;
	// begin inline asm
	ld.global.nc.u32 %r156, [%rd38];
	// end inline asm
	add.s64 	%rd39, %rd36, 3072;
	// begin inline asm
	ld.global.nc.u32 %r157, [%rd39];
	// end inline asm
	add.s64 	%rd40, %rd36, 4096;
	// begin inline asm
	ld.global.nc.u32 %r158, [%rd40];
	// end inline asm
	add.s64 	%rd41, %rd36, 5120;
	// begin inline asm
	ld.global.nc.u32 %r159, [%rd41];
	// end inline asm
	add.s64 	%rd42, %rd36, 6144;
	// begin inline asm
	ld.global.nc.u32 %r160, [%rd42];
	// end inline asm
	add.s64 	%rd43, %rd36, 7168;
	// begin inline asm
	ld.global.nc.u32 %r161, [%rd43];
	// end inline asm
	add.s64 	%rd44, %rd36, 8192;
	// begin inline asm
	ld.global.nc.u32 %r162, [%rd44];
	// end inline asm
	add.s64 	%rd45, %rd36, 9216;
	// begin inline asm
	ld.global.nc.u32 %r163, [%rd45];
	// end inline asm
	add.s64 	%rd46, %rd36, 10240;
	// begin inline asm
	ld.global.nc.u32 %r164, [%rd46];
	// end inline asm
	add.s64 	%rd47, %rd36, 11264;
	// begin inline asm
	ld.global.nc.u32 %r165, [%rd47];
	// end inline asm
	add.s64 	%rd48, %rd36, 12288;
	// begin inline asm
	ld.global.nc.u32 %r166, [%rd48];
	// end inline asm
	add.s64 	%rd49, %rd36, 13312;
	// begin inline asm
	ld.global.nc.u32 %r167, [%rd49];
	// end inline asm
	add.s64 	%rd50, %rd36, 14336;
	// begin inline asm
	ld.global.nc.u32 %r168, [%rd50];
	// end inline asm
	add.s64 	%rd51, %rd36, 15360;
	// begin inline asm
	ld.global.nc.u32 %r169, [%rd51];
	// end inline asm
	add.s32 	%r170, %r154, %r685;
	add.s32 	%r171, %r155, %r170;
	add.s32 	%r172, %r156, %r171;
	add.s32 	%r173, %r157, %r172;
	add.s32 	%r174, %r158, %r173;
	add.s32 	%r175, %r159, %r174;
	add.s32 	%r176, %r160, %r175;
	add.s32 	%r177, %r161, %r176;
	add.s32 	%r178, %r162, %r177;
	add.s32 	%r179, %r163, %r178;
	add.s32 	%r180, %r164, %r179;
	add.s32 	%r181, %r165, %r180;
	add.s32 	%r182, %r166, %r181;
	add.s32 	%r183, %r167, %r182;
	add.s32 	%r184, %r168, %r183;
	add.s32 	%r685, %r169, %r184;
	sub.s32 	%r185, %r120, %r674;
	setp.lt.s32 	%p5, %r185, 4096;
	@%p5 bra 	$L__BB6_68;
	add.s32 	%r674, %r674, 4096;
	setp.le.s32 	%p6, %r674, %r87;
	@%p6 bra 	$L__BB6_58;
$L__BB6_60:
	setp.le.s32 	%p7, %r120, %r674;
	@%p7 bra 	$L__BB6_68;
	sub.s32 	%r94, %r120, %r674;
	setp.ge.s32 	%p8, %r85, %r94;
	@%p8 bra 	$L__BB6_68;
	not.b32 	%r187, %r85;
	add.s32 	%r188, %r120, %r187;
	sub.s32 	%r95, %r188, %r674;
	and.b32  	%r189, %r95, 768;
	setp.eq.s32 	%p9, %r189, 768;
	mov.u32 	%r679, %r85;
	@%p9 bra 	$L__BB6_65;
	add.s32 	%r676, %r85, %r674;
	shr.u32 	%r190, %r95, 8;
	add.s32 	%r191, %r190, 1;
	and.b32  	%r192, %r191, 3;
	neg.s32 	%r675, %r192;
	mov.u32 	%r679, %r85;
$L__BB6_64:
	.pragma "nounroll";
	mul.wide.u32 	%rd54, %r676, 4;
	add.s64 	%rd53, %rd16, %rd54;
	// begin inline asm
	ld.global.nc.u32 %r193, [%rd53];
	// end inline asm
	add.s32 	%r685, %r193, %r685;
	add.s32 	%r679, %r679, 256;
	add.s32 	%r676, %r676, 256;
	add.s32 	%r675, %r675, 1;
	setp.ne.s32 	%p10, %r675, 0;
	@%p10 bra 	$L__BB6_64;
$L__BB6_65:
	setp.lt.u32 	%p11, %r95, 768;
	@%p11 bra 	$L__BB6_68;
	cvt.u64.u32 	%rd55, %r679;
	cvt.u64.u32 	%rd56, %r674;
	add.s64 	%rd57, %rd55, %rd56;
	shl.b64 	%rd58, %rd57, 2;
	add.s64 	%rd59, %rd58, %rd16;
	add.s64 	%rd124, %rd59, 2048;
	add.s32 	%r682, %r679, %r674;
$L__BB6_67:
	mul.wide.u32 	%rd64, %r682, 4;
	add.s64 	%rd60, %rd16, %rd64;
	// begin inline asm
	ld.global.nc.u32 %r194, [%rd60];
	// end inline asm
	add.s32 	%r198, %r194, %r685;
	add.s64 	%rd61, %rd124, -1024;
	// begin inline asm
	ld.global.nc.u32 %r195, [%rd61];
	// end inline asm
	add.s32 	%r199, %r195, %r198;
	// begin inline asm
	ld.global.nc.u32 %r196, [%rd124];
	// end inline asm
	add.s32 	%r200, %r196, %r199;
	add.s64 	%rd63, %rd124, 1024;
	// begin inline asm
	ld.global.nc.u32 %r197, [%rd63];
	// end inline asm
	add.s32 	%r685, %r197, %r200;
	add.s32 	%r679, %r679, 1024;
	add.s64 	%rd124, %rd124, 4096;
	add.s32 	%r682, %r682, 1024;
	setp.lt.s32 	%p12, %r679, %r94;
	@%p12 bra 	$L__BB6_67;
$L__BB6_68:
	// begin inline asm
	mov.u32 %r201, %laneid;
	// end inline asm
	mov.b32 	%r204, 1;
	mov.b32 	%r225, 31;
	mov.b32 	%r226, -1;
	// begin inline asm
	shfl.sync.down.b32 %r202, %r685, %r204, %r225, %r226;
	// end inline asm
	setp.gt.s32 	%p13, %r201, 30;
	selp.b32 	%r227, 0, %r202, %p13;
	add.s32 	%r208, %r227, %r685;
	mov.b32 	%r209, 2;
	// begin inline asm
	shfl.sync.down.b32 %r207, %r208, %r209, %r225, %r226;
	// end inline asm
	setp.gt.s32 	%p14, %r201, 29;
	selp.b32 	%r228, 0, %r207, %p14;
	add.s32 	%r213, %r208, %r228;
	mov.b32 	%r214, 4;
	// begin inline asm
	shfl.sync.down.b32 %r212, %r213, %r214, %r225, %r226;
	// end inline asm
	setp.gt.s32 	%p15, %r201, 27;
	selp.b32 	%r229, 0, %r212, %p15;
	add.s32 	%r218, %r213, %r229;
	mov.b32 	%r219, 8;
	// begin inline asm
	shfl.sync.down.b32 %r217, %r218, %r219, %r225, %r226;
	// end inline asm
	setp.gt.s32 	%p16, %r201, 23;
	selp.b32 	%r230, 0, %r217, %p16;
	add.s32 	%r223, %r218, %r230;
	mov.b32 	%r224, 16;
	// begin inline asm
	shfl.sync.down.b32 %r222, %r223, %r224, %r225, %r226;
	// end inline asm
	setp.gt.s32 	%p17, %r201, 15;
	selp.b32 	%r231, 0, %r222, %p17;
	add.s32 	%r686, %r223, %r231;
	setp.ne.s32 	%p18, %r201, 0;
	@%p18 bra 	$L__BB6_70;
	shr.u32 	%r232, %r85, 3;
	and.b32  	%r233, %r232, 124;
	mov.u32 	%r234, _ZZN3cub18CUB_300001_SM_10006detail6reduce28DeviceReduceSingleTileKernelINS2_10policy_hubIijN4cuda3std3__44plusIiEEE10Policy1000EPiSC_iS9_iiNS7_10__identityEEEvT0_T1_T2_T3_T4_T6_E12temp_storage;
	add.s32 	%r235, %r234, %r233;
	st.shared.u32 	[%r235+8], %r686;
$L__BB6_70:
	bar.sync 	0;
	setp.ne.s32 	%p19, %r85, 0;
	@%p19 bra 	$L__BB6_72;
	ld.shared.u32 	%r236, [_ZZN3cub18CUB_300001_SM_10006detail6reduce28DeviceReduceSingleTileKernelINS2_10policy_hubIijN4cuda3std3__44plusIiEEE10Policy1000EPiSC_iS9_iiNS7_10__identityEEEvT0_T1_T2_T3_T4_T6_E12temp_storage+12];
	add.s32 	%r237, %r236, %r686;
	ld.shared.u32 	%r238, [_ZZN3cub18CUB_300001_SM_10006detail6reduce28DeviceReduceSingleTileKernelINS2_10policy_hubIijN4cuda3std3__44plusIiEEE10Policy1000EPiSC_iS9_iiNS7_10__identityEEEvT0_T1_T2_T3_T4_T6_E12temp_storage+16];
	add.s32 	%r239, %r237, %r238;
	ld.shared.u32 	%r240, [_ZZN3cub18CUB_300001_SM_10006detail6reduce28DeviceReduceSingleTileKernelINS2_10policy_hubIijN4cuda3std3__44plusIiEEE10Policy1000EPiSC_iS9_iiNS7_10__identityEEEvT0_T1_T2_T3_T4_T6_E12temp_storage+20];
	add.s32 	%r241, %r239, %r240;
	ld.shared.u32 	%r242, [_ZZN3cub18CUB_300001_SM_10006detail6reduce28DeviceReduceSingleTileKernelINS2_10policy_hubIijN4cuda3std3__44plusIiEEE10Policy1000EPiSC_iS9_iiNS7_10__identityEEEvT0_T1_T2_T3_T4_T6_E12temp_storage+24];
	add.s32 	%r243, %r241, %r242;
	ld.shared.u32 	%r244, [_ZZN3cub18CUB_300001_SM_10006detail6reduce28DeviceReduceSingleTileKernelINS2_10policy_hubIijN4cuda3std3__44plusIiEEE10Policy1000EPiSC_iS9_iiNS7_10__identityEEEvT0_T1_T2_T3_T4_T6_E12temp_storage+28];
	add.s32 	%r245, %r243, %r244;
	ld.shared.u32 	%r246, [_ZZN3cub18CUB_300001_SM_10006detail6reduce28DeviceReduceSingleTileKernelINS2_10policy_hubIijN4cuda3std3__44plusIiEEE10Policy1000EPiSC_iS9_iiNS7_10__identityEEEvT0_T1_T2_T3_T4_T6_E12temp_storage+32];
	add.s32 	%r247, %r245, %r246;
	ld.shared.u32 	%r248, [_ZZN3cub18CUB_300001_SM_10006detail6reduce28DeviceReduceSingleTileKernelINS2_10policy_hubIijN4cuda3std3__44plusIiEEE10Policy1000EPiSC_iS9_iiNS7_10__identityEEEvT0_T1_T2_T3_T4_T6_E12temp_storage+36];
	add.s32 	%r686, %r247, %r248;
$L__BB6_72:
	mov.u32 	%r631, %tid.x;
	setp.ne.s32 	%p95, %r631, 0;
	@%p95 bra 	$L__BB6_74;
	add.s32 	%r632, %r686, %r121;
	st.global.u32 	[%rd1], %r632;
$L__BB6_74:
	ret;

}
	// .globl	_ZN3cub18CUB_300001_SM_10006detail6reduce28DeviceReduceSingleTileKernelINS2_10policy_hubIiyN4cuda3std3__44plusIiEEE10Policy1000EN6thrust24THRUST_300001_SM_1000_NS6detail15normal_iteratorINSD_10device_ptrIiEEEEPiyS9_iiNS7_10__identityEEEvT0_T1_T2_T3_T4_T6_
.visible .entry _ZN3cub18CUB_300001_SM_10006detail6reduce28DeviceReduceSingleTileKernelINS2_10policy_hubIiyN4cuda3std3__44plusIiEEE10Policy1000EN6thrust24THRUST_300001_SM_1000_NS6detail15normal_iteratorINSD_10device_ptrIiEEEEPiyS9_iiNS7_10__identityEEEvT0_T1_T2_T3_T4_T6_(
	.param .align 8 .b8 _ZN3cub18CUB_300001_SM_10006detail6reduce28DeviceReduceSingleTileKernelINS2_10policy_hubIiyN4cuda3std3__44plusIiEEE10Policy1000EN6thrust24THRUST_300001_SM_1000_NS6detail15normal_iteratorINSD_10device_ptrIiEEEEPiyS9_iiNS7_10__identityEEEvT0_T1_T2_T3_T4_T6__param_0[8],
	.param .u64 .ptr .align 1 _ZN3cub18CUB_300001_SM_10006detail6reduce28DeviceReduceSingleTileKernelINS2_10policy_hubIiyN4cuda3std3__44plusIiEEE10Policy1000EN6thrust24THRUST_300001_SM_1000_NS6detail15normal_iteratorINSD_10device_ptrIiEEEEPiyS9_iiNS7_10__identityEEEvT0_T1_T2_T3_T4_T6__param_1,
	.param .u64 _ZN3cub18CUB_300001_SM_10006detail6reduce28DeviceReduceSingleTileKernelINS2_10policy_hubIiyN4cuda3std3__44plusIiEEE10Policy1000EN6thrust24THRUST_300001_SM_1000_NS6detail15normal_iteratorINSD_10device_ptrIiEEEEPiyS9_iiNS7_10__identityEEEvT0_T1_T2_T3_T4_T6__param_2,
	.param .align 1 .b8 _ZN3cub18CUB_300001_SM_10006detail6reduce28DeviceReduceSingleTileKernelINS2_10policy_hubIiyN4cuda3std3__44plusIiEEE10Policy1000EN6thrust24THRUST_300001_SM_1000_NS6detail15normal_iteratorINSD_10device_ptrIiEEEEPiyS9_iiNS7_10__identityEEEvT0_T1_T2_T3_T4_T6__param_3[1],
	.param .u32 _ZN3cub18CUB_300001_SM_10006detail6reduce28DeviceReduceSingleTileKernelINS2_10policy_hubIiyN4cuda3std3__44plusIiEEE10Policy1000EN6thrust24THRUST_300001_SM_1000_NS6detail15normal_iteratorINSD_10device_ptrIiEEEEPiyS9_iiNS7_10__identityEEEvT0_T1_T2_T3_T4_T6__param_4,
	.param .align 1 .b8 _ZN3cub18CUB_300001_SM_10006detail6reduce28DeviceReduceSingleTileKernelINS2_10policy_hubIiyN4cuda3std3__44plusIiEEE10Policy1000EN6thrust24THRUST_300001_SM_1000_NS6detail15normal_iteratorINSD_10device_ptrIiEEEEPiyS9_iiNS7_10__identityEEEvT0_T1_T2_T3_T4_T6__param_5[1]
)
.maxntid 256
.minnctapersm 1
{
	.reg .pred 	%p<59>;
	.reg .b32 	%r<471>;
	.reg .b64 	%rd<56>;
	// demoted variable
	.shared .align 4 .b8 _ZZN3cub18CUB_300001_SM_10006detail6reduce28DeviceReduceSingleTileKernelINS2_10policy_hubIiyN4cuda3std3__44plusIiEEE10Policy1000EN6thrust24THRUST_300001_SM_1000_NS6detail15normal_iteratorINSD_10device_ptrIiEEEEPiyS9_iiNS7_10__identityEEEvT0_T1_T2_T3_T4_T6_E12temp_storage[44];
	ld.param.u64 	%rd18, [_ZN3cub18CUB_300001_SM_10006detail6reduce28DeviceReduceSingleTileKernelINS2_10policy_hubIiyN4cuda3std3__44plusIiEEE10Policy1000EN6thrust24THRUST_300001_SM_1000_NS6detail15normal_iteratorINSD_10device_ptrIiEEEEPiyS9_iiNS7_10__identityEEEvT0_T1_T2_T3_T4_T6__param_0];
	ld.param.u64 	%rd20, [_ZN3cub18CUB_300001_SM_10006detail6reduce28DeviceReduceSingleTileKernelINS2_10policy_hubIiyN4cuda3std3__44plusIiEEE10Policy1000EN6thrust24THRUST_300001_SM_1000_NS6detail15normal_iteratorINSD_10device_ptrIiEEEEPiyS9_iiNS7_10__identityEEEvT0_T1_T2_T3_T4_T6__param_1];
	ld.param.u64 	%rd19, [_ZN3cub18CUB_300001_SM_10006detail6reduce28DeviceReduceSingleTileKernelINS2_10policy_hubIiyN4cuda3std3__44plusIiEEE10Policy1000EN6thrust24THRUST_300001_SM_1000_NS6detail15normal_iteratorINSD_10device_ptrIiEEEEPiyS9_iiNS7_10__identityEEEvT0_T1_T2_T3_T4_T6__param_2];
	ld.param.u32 	%r81, [_ZN3cub18CUB_300001_SM_10006detail6reduce28DeviceReduceSingleTileKernelINS2_10policy_hubIiyN4cuda3std3__44plusIiEEE10Policy1000EN6thrust24THRUST_300001_SM_1000_NS6detail15normal_iteratorINSD_10device_ptrIiEEEEPiyS9_iiNS7_10__identityEEEvT0_T1_T2_T3_T4_T6__param_4];
	cvta.to.global.u64 	%rd1, %rd20;
	setp.ne.s64 	%p1, %rd19, 0;
	@%p1 bra 	$L__BB7_3;
	mov.u32 	%r434, %tid.x;
	setp.ne.s32 	%p58, %r434, 0;
	@%p58 bra 	$L__BB7_51;
	st.global.u32 	[%rd1], %r81;
	bra.uni 	$L__BB7_51;
$L__BB7_3:
	cvta.to.global.u64 	%rd2, %rd18;
	setp.gt.u64 	%p2, %rd19, 4095;
	@%p2 bra 	$L__BB7_28;
	cvt.u32.u64 	%r1, %rd19;
	mov.u32 	%r2, %tid.x;
	setp.ge.u32 	%p24, %r2, %r1;
	mov.b32 	%r452, 0;
	mov.u32 	%r441, %r2;
	@%p24 bra 	$L__BB7_6;
	mul.wide.u32 	%rd41, %r2, 4;
	add.s64 	%rd42, %rd2, %rd41;
	ld.global.u32 	%r452, [%rd42];
	add.s32 	%r441, %r2, 256;
$L__BB7_6:
	setp.ge.u32 	%p25, %r441, %r1;
	@%p25 bra 	$L__BB7_19;
	not.b32 	%r261, %r441;
	add.s32 	%r262, %r261, %r1;
	shr.u32 	%r263, %r262, 8;
	add.s32 	%r7, %r263, 1;
	and.b32  	%r8, %r7, 15;
	setp.lt.u32 	%p26, %r262, 3840;
	@%p26 bra 	$L__BB7_10;
	and.b32  	%r264, %r7, 33554416;
	neg.s32 	%r437, %r264;
	mul.wide.u32 	%rd43, %r441, 4;
	add.s64 	%rd44, %rd43, %rd2;
	add.s64 	%rd51, %rd44, 8192;
$L__BB7_9:
	.pragma "nounroll";
	ld.global.u32 	%r265, [%rd51+-8192];
	add.s32 	%r266, %r265, %r452;
	ld.global.u32 	%r267, [%rd51+-7168];
	add.s32 	%r268, %r267, %r266;
	ld.global.u32 	%r269, [%rd51+-6144];
	add.s32 	%r270, %r269, %r268;
	ld.global.u32 	%r271, [%rd51+-5120];
	add.s32 	%r272, %r271, %r270;
	ld.global.u32 	%r273, [%rd51+-4096];
	add.s32 	%r274, %r273, %r272;
	ld.global.u32 	%r275, [%rd51+-3072];
	add.s32 	%r276, %r275, %r274;
	ld.global.u32 	%r277, [%rd51+-2048];
	add.s32 	%r278, %r277, %r276;
	ld.global.u32 	%r279, [%rd51+-1024];
	add.s32 	%r280, %r279, %r278;
	ld.global.u32 	%r281, [%rd51];
	add.s32 	%r282, %r281, %r280;
	ld.global.u32 	%r283, [%rd51+1024];
	add.s32 	%r284, %r283, %r282;
	ld.global.u32 	%r285, [%rd51+2048];
	add.s32 	%r286, %r285, %r284;
	ld.global.u32 	%r287, [%rd51+3072];
	add.s32 	%r288, %r287, %r286;
	ld.global.u32 	%r289, [%rd51+4096];
	add.s32 	%r290, %r289, %r288;
	ld.global.u32 	%r291, [%rd51+5120];
	add.s32 	%r292, %r291, %r290;
	ld.global.u32 	%r293, [%rd51+6144];
	add.s32 	%r294, %r293, %r292;
	ld.global.u32 	%r295, [%rd51+7168];
	add.s32 	%r452, %r295, %r294;
	add.s32 	%r441, %r441, 4096;
	add.s32 	%r437, %r437, 16;
	add.s64 	%rd51, %rd51, 16384;
	setp.ne.s32 	%p27, %r437, 0;
	@%p27 bra 	$L__BB7_9;
$L__BB7_10:
	setp.eq.s32 	%p28, %r8, 0;
	@%p28 bra 	$L__BB7_19;
	and.b32  	%r19, %r7, 7;
	setp.lt.u32 	%p29, %r8, 8;
	@%p29 bra 	$L__BB7_13;
	mul.wide.s32 	%rd45, %r441, 4;
	add.s64 	%rd46, %rd2, %rd45;
	ld.global.u32 	%r297, [%rd46];
	add.s32 	%r298, %r297, %r452;
	ld.global.u32 	%r299, [%rd46+1024];
	add.s32 	%r300, %r299, %r298;
	ld.global.u32 	%r301, [%rd46+2048];
	add.s32 	%r302, %r301, %r300;
	ld.global.u32 	%r303, [%rd46+3072];
	add.s32 	%r304, %r303, %r302;
	ld.global.u32 	%r305, [%rd46+4096];
	add.s32 	%r306, %r305, %r304;
	ld.global.u32 	%r307, [%rd46+5120];
	add.s32 	%r308, %r307, %r306;
	ld.global.u32 	%r309, [%rd46+6144];
	add.s32 	%r310, %r309, %r308;
	ld.global.u32 	%r311, [%rd46+7168];
	add.s32 	%r452, %r311, %r310;
	add.s32 	%r441, %r441, 2048;
$L__BB7_13:
	setp.eq.s32 	%p30, %r19, 0;
	@%p30 bra 	$L__BB7_19;
	and.b32  	%r25, %r7, 3;
	setp.lt.u32 	%p31, %r19, 4;
	@%p31 bra 	$L__BB7_16;
	mul.wide.s32 	%rd47, %r441, 4;
	add.s64 	%rd48, %rd2, %rd47;
	ld.global.u32 	%r313, [%rd48];
	add.s32 	%r314, %r313, %r452;
	ld.global.u32 	%r315, [%rd48+1024];
	add.s32 	%r316, %r315, %r314;
	ld.global.u32 	%r317, [%rd48+2048];
	add.s32 	%r318, %r317, %r316;
	ld.global.u32 	%r319, [%rd48+3072];
	add.s32 	%r452, %r319, %r318;
	add.s32 	%r441, %r441, 1024;
$L__BB7_16:
	setp.eq.s32 	%p32, %r25, 0;
	@%p32 bra 	$L__BB7_19;
	neg.s32 	%r449, %r25;
$L__BB7_18:
	.pragma "nounroll";
	mul.wide.s32 	%rd49, %r441, 4;
	add.s64 	%rd50, %rd2, %rd49;
	ld.global.u32 	%r320, [%rd50];
	add.s32 	%r452, %r320, %r452;
	add.s32 	%r441, %r441, 256;
	add.s32 	%r449, %r449, 1;
	setp.ne.s32 	%p33, %r449, 0;
	@%p33 bra 	$L__BB7_18;
$L__BB7_19:
	setp.lt.u64 	%p34, %rd19, 256;
	@%p34 bra 	$L__BB7_24;
	// begin inline asm
	mov.u32 %r384, %laneid;
	// end inline asm
	mov.b32 	%r387, 1;
	mov.b32 	%r408, 31;
	mov.b32 	%r409, -1;
	// begin inline asm
	shfl.sync.down.b32 %r385, %r452, %r387, %r408, %r409;
	// end inline asm
	setp.gt.s32 	%p50, %r384, 30;
	selp.b32 	%r410, 0, %r385, %p50;
	add.s32 	%r391, %r410, %r452;
	mov.b32 	%r392, 2;
	// begin inline asm
	shfl.sync.down.b32 %r390, %r391, %r392, %r408, %r409;
	// end inline asm
	setp.gt.s32 	%p51, %r384, 29;
	selp.b32 	%r411, 0, %r390, %p51;
	add.s32 	%r396, %r391, %r411;
	mov.b32 	%r397, 4;
	// begin inline asm
	shfl.sync.down.b32 %r395, %r396, %r397, %r408, %r409;
	// end inline asm
	setp.gt.s32 	%p52, %r384, 27;
	selp.b32 	%r412, 0, %r395, %p52;
	add.s32 	%r401, %r396, %r412;
	mov.b32 	%r402, 8;
	// begin inline asm
	shfl.sync.down.b32 %r400, %r401, %r402, %r408, %r409;
	// end inline asm
	setp.gt.s32 	%p53, %r384, 23;
	selp.b32 	%r413, 0, %r400, %p53;
	add.s32 	%r406, %r401, %r413;
	mov.b32 	%r407, 16;
	// begin inline asm
	shfl.sync.down.b32 %r405, %r406, %r407, %r408, %r409;
	// end inline asm
	setp.gt.s32 	%p54, %r384, 15;
	selp.b32 	%r414, 0, %r405, %p54;
	add.s32 	%r470, %r406, %r414;
	setp.ne.s32 	%p55, %r384, 0;
	@%p55 bra 	$L__BB7_22;
	shr.u32 	%r415, %r2, 3;
	and.b32  	%r416, %r415, 124;
	mov.u32 	%r417, _ZZN3cub18CUB_300001_SM_10006detail6reduce28DeviceReduceSingleTileKernelINS2_10policy_hubIiyN4cuda3std3__44plusIiEEE10Policy1000EN6thrust24THRUST_300001_SM_1000_NS6detail15normal_iteratorINSD_10device_ptrIiEEEEPiyS9_iiNS7_10__identityEEEvT0_T1_T2_T3_T4_T6_E12temp_storage;
	add.s32 	%r418, %r417, %r416;
	st.shared.u32 	[%r418+8], %r470;
$L__BB7_22:
	bar.sync 	0;
	setp.ne.s32 	%p56, %r2, 0;
	@%p56 bra 	$L__BB7_49;
	ld.shared.u32 	%r419, [_ZZN3cub18CUB_300001_SM_10006detail6reduce28DeviceReduceSingleTileKernelINS2_10policy_hubIiyN4cuda3std3__44plusIiEEE10Policy1000EN6thrust24THRUST_300001_SM_1000_NS6detail15normal_iteratorINSD_10device_ptrIiEEEEPiyS9_iiNS7_10__identityEEEvT0_T1_T2_T3_T4_T6_E12temp_storage+12];
	add.s32 	%r420, %r419, %r470;
	ld.shared.u32 	%r421, [_ZZN3cub18CUB_300001_SM_10006detail6reduce28DeviceReduceSingleTileKernelINS2_10policy_hubIiyN4cuda3std3__44plusIiEEE10Policy1000EN6thrust24THRUST_300001_SM_1000_NS6detail15normal_iteratorINSD_10device_ptrIiEEEEPiyS9_iiNS7_10__identityEEEvT0_T1_T2_T3_T4_T6_E12temp_storage+16];
	add.s32 	%r422, %r420, %r421;
	ld.shared.u32 	%r423, [_ZZN3cub18CUB_300001_SM_10006detail6reduce28DeviceReduceSingleTileKernelINS2_10policy_hubIiyN4cuda3std3__44plusIiEEE10Policy1000EN6thrust24THRUST_300001_SM_1000_NS6detail15normal_iteratorINSD_10device_ptrIiEEEEPiyS9_iiNS7_10__identityEEEvT0_T1_T2_T3_T4_T6_E12temp_storage+20];
	add.s32 	%r424, %r422, %r423;
	ld.shared.u32 	%r425, [_ZZN3cub18CUB_300001_SM_10006detail6reduce28DeviceReduceSingleTileKernelINS2_10policy_hubIiyN4cuda3std3__44plusIiEEE10Policy1000EN6thrust24THRUST_300001_SM_1000_NS6detail15normal_iteratorINSD_10device_ptrIiEEEEPiyS9_iiNS7_10__identityEEEvT0_T1_T2_T3_T4_T6_E12temp_storage+24];
	add.s32 	%r426, %r424, %r425;
	ld.shared.u32 	%r427, [_ZZN3cub18CUB_300001_SM_10006detail6reduce28DeviceReduceSingleTileKernelINS2_10policy_hubIiyN4cuda3std3__44plusIiEEE10Policy1000EN6thrust24THRUST_300001_SM_1000_NS6detail15normal_iteratorINSD_10device_ptrIiEEEEPiyS9_iiNS7_10__identityEEEvT0_T1_T2_T3_T4_T6_E12temp_storage+28];
	add.s32 	%r428, %r426, %r427;
	ld.shared.u32 	%r429, [_ZZN3cub18CUB_300001_SM_10006detail6reduce28DeviceReduceSingleTileKernelINS2_10policy_hubIiyN4cuda3std3__44plusIiEEE10Policy1000EN6thrust24THRUST_300001_SM_1000_NS6detail15normal_iteratorINSD_10device_ptrIiEEEEPiyS9_iiNS7_10__identityEEEvT0_T1_T2_T3_T4_T6_E12temp_storage+32];
	add.s32 	%r430, %r428, %r429;
	ld.shared.u32 	%r431, [_ZZN3cub18CUB_300001_SM_10006detail6reduce28DeviceReduceSingleTileKernelINS2_10policy_hubIiyN4cuda3std3__44plusIiEEE10Policy1000EN6thrust24THRUST_300001_SM_1000_NS6detail15normal_iteratorINSD_10device_ptrIiEEEEPiyS9_iiNS7_10__identityEEEvT0_T1_T2_T3_T4_T6_E12temp_storage+36];
	add.s32 	%r470, %r430, %r431;
	bra.uni 	$L__BB7_49;
$L__BB7_24:
	// begin inline asm
	mov.u32 %r321, %laneid;
	// end inline asm
	and.b32  	%r347, %r2, 992;
	add.s32 	%r348, %r347, 32;
	setp.gt.u32 	%p35, %r348, %r1;
	not.b32 	%r349, %r347;
	add.s32 	%r350, %r1, %r349;
	selp.b32 	%r345, %r350, 31, %p35;
	mov.b32 	%r324, 1;
	mov.b32 	%r346, -1;
	// begin inline asm
	shfl.sync.down.b32 %r322, %r452, %r324, %r345, %r346;
	// end inline asm
	setp.lt.s32 	%p36, %r321, %r345;
	selp.b32 	%r351, %r322, 0, %p36;
	add.s32 	%r328, %r351, %r452;
	mov.b32 	%r329, 2;
	// begin inline asm
	shfl.sync.down.b32 %r327, %r328, %r329, %r345, %r346;
	// end inline asm
	add.s32 	%r352, %r321, 2;
	setp.gt.s32 	%p37, %r352, %r345;
	selp.b32 	%r353, 0, %r327, %p37;
	add.s32 	%r333, %r328, %r353;
	mov.b32 	%r334, 4;
	// begin inline asm
	shfl.sync.down.b32 %r332, %r333, %r334, %r345, %r346;
	// end inline asm
	add.s32 	%r354, %r321, 4;
	setp.gt.s32 	%p38, %r354, %r345;
	selp.b32 	%r355, 0, %r332, %p38;
	add.s32 	%r338, %r333, %r355;
	mov.b32 	%r339, 8;
	// begin inline asm
	shfl.sync.down.b32 %r337, %r338, %r339, %r345, %r346;
	// end inline asm
	add.s32 	%r356, %r321, 8;
	setp.gt.s32 	%p39, %r356, %r345;
	selp.b32 	%r357, 0, %r337, %p39;
	add.s32 	%r343, %r338, %r357;
	mov.b32 	%r344, 16;
	// begin inline asm
	shfl.sync.down.b32 %r342, %r343, %r344, %r345, %r346;
	// end inline asm
	add.s32 	%r358, %r321, 16;
	setp.gt.s32 	%p40, %r358, %r345;
	selp.b32 	%r359, 0, %r342, %p40;
	add.s32 	%r470, %r343, %r359;
	setp.ne.s32 	%p41, %r321, 0;
	@%p41 bra 	$L__BB7_26;
	shr.u32 	%r360, %r2, 3;
	and.b32  	%r361, %r360, 124;
	mov.u32 	%r362, _ZZN3cub18CUB_300001_SM_10006detail6reduce28DeviceReduceSingleTileKernelINS2_10policy_hubIiyN4cuda3std3__44plusIiEEE10Policy1000EN6thrust24THRUST_300001_SM_1000_NS6detail15normal_iteratorINSD_10device_ptrIiEEEEPiyS9_iiNS7_10__identityEEEvT0_T1_T2_T3_T4_T6_E12temp_storage;
	add.s32 	%r363, %r362, %r361;
	st.shared.u32 	[%r363+8], %r470;
$L__BB7_26:
	bar.sync 	0;
	setp.ne.s32 	%p42, %r2, 0;
	@%p42 bra 	$L__BB7_49;
	setp.gt.u64 	%p43, %rd19, 32;
	ld.shared.u32 	%r364, [_ZZN3cub18CUB_300001_SM_10006detail6reduce28DeviceReduceSingleTileKernelINS2_10policy_hubIiyN4cuda3std3__44plusIiEEE10Policy1000EN6thrust24THRUST_300001_SM_1000_NS6detail15normal_iteratorINSD_10device_ptrIiEEEEPiyS9_iiNS7_10__identityEEEvT0_T1_T2_T3_T4_T6_E12temp_storage+12];
	selp.b32 	%r365, %r364, 0, %p43;
	add.s32 	%r366, %r365, %r470;
	setp.gt.u64 	%p44, %rd19, 64;
	ld.shared.u32 	%r367, [_ZZN3cub18CUB_300001_SM_10006detail6reduce28DeviceReduceSingleTileKernelINS2_10policy_hubIiyN4cuda3std3__44plusIiEEE10Policy1000EN6thrust24THRUST_300001_SM_1000_NS6detail15normal_iteratorINSD_10device_ptrIiEEEEPiyS9_iiNS7_10__identityEEEvT0_T1_T2_T3_T4_T6_E12temp_storage+16];
	selp.b32 	%r368, %r367, 0, %p44;
	add.s32 	%r369, %r366, %r368;
	setp.gt.u64 	%p45, %rd19, 96;
	ld.shared.u32 	%r370, [_ZZN3cub18CUB_300001_SM_10006detail6reduce28DeviceReduceSingleTileKernelINS2_10policy_hubIiyN4cuda3std3__44plusIiEEE10Policy1000EN6thrust24THRUST_300001_SM_1000_NS6detail15normal_iteratorINSD_10device_ptrIiEEEEPiyS9_iiNS7_10__identityEEEvT0_T1_T2_T3_T4_T6_E12temp_storage+20];
	selp.b32 	%r371, %r370, 0, %p45;
	add.s32 	%r372, %r369, %r371;
	setp.gt.u64 	%p46, %rd19, 128;
	ld.shared.u32 	%r373, [_ZZN3cub18CUB_300001_SM_10006detail6reduce28DeviceReduceSingleTileKernelINS2_10policy_hubIiyN4cuda3std3__44plusIiEEE10Policy1000EN6thrust24THRUST_300001_SM_1000_NS6detail15normal_iteratorINSD_10device_ptrIiEEEEPiyS9_iiNS7_10__identityEEEvT0_T1_T2_T3_T4_T6_E12temp_storage+24];
	selp.b32 	%r374, %r373, 0, %p46;
	add.s32 	%r375, %r372, %r374;
	setp.gt.u64 	%p47, %rd19, 160;
	ld.shared.u32 	%r376, [_ZZN3cub18CUB_300001_SM_10006detail6reduce28DeviceReduceSingleTileKernelINS2_10policy_hubIiyN4cuda3std3__44plusIiEEE10Policy1000EN6thrust24THRUST_300001_SM_1000_NS6detail15normal_iteratorINSD_10device_ptrIiEEEEPiyS9_iiNS7_10__identityEEEvT0_T1_T2_T3_T4_T6_E12temp_storage+28];
	selp.b32 	%r377, %r376, 0, %p47;
	add.s32 	%r378, %r375, %r377;
	setp.gt.u64 	%p48, %rd19, 192;
	ld.shared.u32 	%r379, [_ZZN3cub18CUB_300001_SM_10006detail6reduce28DeviceReduceSingleTileKernelINS2_10policy_hubIiyN4cuda3std3__44plusIiEEE10Policy1000EN6thrust24THRUST_300001_SM_1000_NS6detail15normal_iteratorINSD_10device_ptrIiEEEEPiyS9_iiNS7_10__identityEEEvT0_T1_T2_T3_T4_T6_E12temp_storage+32];
	selp.b32 	%r380, %r379, 0, %p48;
	add.s32 	%r381, %r378, %r380;
	setp.gt.u64 	%p49, %rd19, 224;
	ld.shared.u32 	%r382, [_ZZN3cub18CUB_300001_SM_10006detail6reduce28DeviceReduceSingleTileKernelINS2_10policy_hubIiyN4cuda3std3__44plusIiEEE10Policy1000EN6thrust24THRUST_300001_SM_1000_NS6detail15normal_iteratorINSD_10device_ptrIiEEEEPiyS9_iiNS7_10__identityEEEvT0_T1_T2_T3_T4_T6_E12temp_storage+36];
	selp.b32 	%r383, %r382, 0, %p49;
	add.s32 	%r470, %r381, %r383;
	bra.uni 	$L__BB7_49;
$L__BB7_28:
	mov.u32 	%r43, %tid.x;
	cvt.u64.u32 	%rd6, %r43;
	mul.wide.u32 	%rd22, %r43, 4;
	add.s64 	%rd7, %rd2, %rd22;
	ld.global.u32 	%r82, [%rd7];
	ld.global.u32 	%r83, [%rd7+1024];
	ld.global.u32 	%r84, [%rd7+2048];
	ld.global.u32 	%r85, [%rd7+3072];
	ld.global.u32 	%r86, [%rd7+4096];
	ld.global.u32 	%r87, [%rd7+5120];
	ld.global.u32 	%r88, [%rd7+6144];
	ld.global.u32 	%r89, [%rd7+7168];
	ld.global.u32 	%r90, [%rd7+8192];
	ld.global.u32 	%r91, [%rd7+9216];
	ld.global.u32 	%r92, [%rd7+10240];
	ld.global.u32 	%r93, [%rd7+11264];
	ld.global.u32 	%r94, [%rd7+12288];
	ld.global.u32 	%r95, [%rd7+13312];
	ld.global.u32 	%r96, [%rd7+14336];
	ld.global.u32 	%r97, [%rd7+15360];
	add.s32 	%r98, %r83, %r82;
	add.s32 	%r99, %r84, %r98;
	add.s32 	%r100, %r85, %r99;
	add.s32 	%r101, %r86, %r100;
	add.s32 	%r102, %r87, %r101;
	add.s32 	%r103, %r88, %r102;
	add.s32 	%r104, %r89, %r103;
	add.s32 	%r105, %r90, %r104;
	add.s32 	%r106, %r91, %r105;
	add.s32 	%r107, %r92, %r106;
	add.s32 	%r108, %r93, %r107;
	add.s32 	%r109, %r94, %r108;
	add.s32 	%r110, %r95, %r109;
	add.s32 	%r111, %r96, %r110;
	add.s32 	%r469, %r97, %r111;
	add.s64 	%rd8, %rd19, -4096;
	setp.lt.u64 	%p3, %rd8, 4096;
	mov.b64 	%rd53, 4096;
	@%p3 bra 	$L__BB7_32;
	mov.b64 	%rd53, 4096;
$L__BB7_30:
	shl.b64 	%rd24, %rd53, 2;
	add.s64 	%rd25, %rd7, %rd24;
	ld.global.u32 	%r112, [%rd25];
	ld.global.u32 	%r113, [%rd25+1024];
	ld.global.u32 	%r114, [%rd25+2048];
	ld.global.u32 	%r115, [%rd25+3072];
	ld.global.u32 	%r116, [%rd25+4096];
	ld.global.u32 	%r117, [%rd25+5120];
	ld.global.u32 	%r118, [%rd25+6144];
	ld.global.u32 	%r119, [%rd25+7168];
	ld.global.u32 	%r120, [%rd25+8192];
	ld.global.u32 	%r121, [%rd25+9216];
	ld.global.u32 	%r122, [%rd25+10240];
	ld.global.u32 	%r123, [%rd25+11264];
	ld.global.u32 	%r124, [%rd25+12288];
	ld.global.u32 	%r125, [%rd25+13312];
	ld.global.u32 	%r126, [%rd25+14336];
	ld.global.u32 	%r127, [%rd25+15360];
	add.s32 	%r128, %r112, %r469;
	add.s32 	%r129, %r113, %r128;
	add.s32 	%r130, %r114, %r129;
	add.s32 	%r131, %r115, %r130;
	add.s32 	%r132, %r116, %r131;
	add.s32 	%r133, %r117, %r132;
	add.s32 	%r134, %r118, %r133;
	add.s32 	%r135, %r119, %r134;
	add.s32 	%r136, %r120, %r135;
	add.s32 	%r137, %r121, %r136;
	add.s32 	%r138, %r122, %r137;
	add.s32 	%r139, %r123, %r138;
	add.s32 	%r140, %r124, %r139;
	add.s32 	%r141, %r125, %r140;
	add.s32 	%r142, %r126, %r141;
	add.s32 	%r469, %r127, %r142;
	sub.s64 	%rd26, %rd19, %rd53;
	setp.lt.u64 	%p4, %rd26, 4096;
	@%p4 bra 	$L__BB7_45;
	add.s64 	%rd53, %rd53, 4096;
	setp.le.u64 	%p5, %rd53, %rd8;
	@%p5 bra 	$L__BB7_30;
$L__BB7_32:
	setp.le.u64 	%p6, %rd19, %rd53;
	cvt.u32.u64 	%r143, %rd53;
	cvt.u32.u64 	%r144, %rd19;
	sub.s32 	%r145, %r144, %r143;
	setp.ge.s32 	%p7, %r43, %r145;
	or.pred  	%p8, %p6, %p7;
	@%p8 bra 	$L__BB7_45;
	not.b32 	%r149, %r43;
	add.s32 	%r150, %r149, %r144;
	sub.s32 	%r152, %r150, %r143;
	shr.u32 	%r153, %r152, 8;
	add.s32 	%r48, %r153, 1;
	and.b32  	%r49, %r48, 15;
	setp.lt.u32 	%p9, %r152, 3840;
	mov.u32 	%r459, %r43;
	@%p9 bra 	$L__BB7_36;
	and.b32  	%r154, %r48, 33554416;
	neg.s32 	%r455, %r154;
	add.s64 	%rd27, %rd53, %rd6;
	shl.b64 	%rd28, %rd27, 2;
	add.s64 	%rd29, %rd28, %rd2;
	add.s64 	%rd54, %rd29, 8192;
	mov.u32 	%r459, %r43;
$L__BB7_35:
	.pragma "nounroll";
	ld.global.u32 	%r155, [%rd54+-8192];
	add.s32 	%r156, %r155, %r469;
	ld.global.u32 	%r157, [%rd54+-7168];
	add.s32 	%r158, %r157, %r156;
	ld.global.u32 	%r159, [%rd54+-6144];
	add.s32 	%r160, %r159, %r158;
	ld.global.u32 	%r161, [%rd54+-5120];
	add.s32 	%r162, %r161, %r160;
	ld.global.u32 	%r163, [%rd54+-4096];
	add.s32 	%r164, %r163, %r162;
	ld.global.u32 	%r165, [%rd54+-3072];
	add.s32 	%r166, %r165, %r164;
	ld.global.u32 	%r167, [%rd54+-2048];
	add.s32 	%r168, %r167, %r166;
	ld.global.u32 	%r169, [%rd54+-1024];
	add.s32 	%r170, %r169, %r168;
	ld.global.u32 	%r171, [%rd54];
	add.s32 	%r172, %r171, %r170;
	ld.global.u32 	%r173, [%rd54+1024];
	add.s32 	%r174, %r173, %r172;
	ld.global.u32 	%r175, [%rd54+2048];
	add.s32 	%r176, %r175, %r174;
	ld.global.u32 	%r177, [%rd54+3072];
	add.s32 	%r178, %r177, %r176;
	ld.global.u32 	%r179, [%rd54+4096];
	add.s32 	%r180, %r179, %r178;
	ld.global.u32 	%r181, [%rd54+5120];
	add.s32 	%r182, %r181, %r180;
	ld.global.u32 	%r183, [%rd54+6144];
	add.s32 	%r184, %r183, %r182;
	ld.global.u32 	%r185, [%rd54+7168];
	add.s32 	%r469, %r185, %r184;
	add.s32 	%r459, %r459, 4096;
	add.s32 	%r455, %r455, 16;
	add.s64 	%rd54, %rd54, 16384;
	setp.ne.s32 	%p10, %r455, 0;
	@%p10 bra 	$L__BB7_35;
$L__BB7_36:
	setp.eq.s32 	%p11, %r49, 0;
	@%p11 bra 	$L__BB7_45;
	and.b32  	%r60, %r48, 7;
	setp.lt.u32 	%p12, %r49, 8;
	@%p12 bra 	$L__BB7_39;
	cvt.u64.u32 	%rd30, %r459;
	add.s64 	%rd31, %rd53, %rd30;
	shl.b64 	%rd32, %rd31, 2;
	add.s64 	%rd33, %rd2, %rd32;
	ld.global.u32 	%r187, [%rd33];
	add.s32 	%r188, %r187, %r469;
	ld.global.u32 	%r189, [%rd33+1024];
	add.s32 	%r190, %r189, %r188;
	ld.global.u32 	%r191, [%rd33+2048];
	add.s32 	%r192, %r191, %r190;
	ld.global.u32 	%r193, [%rd33+3072];
	add.s32 	%r194, %r193, %r192;
	ld.global.u32 	%r195, [%rd33+4096];
	add.s32 	%r196, %r195, %r194;
	ld.global.u32 	%r197, [%rd33+5120];
	add.s32 	%r198, %r197, %r196;
	ld.global.u32 	%r199, [%rd33+6144];
	add.s32 	%r200, %r199, %r198;
	ld.global.u32 	%r201, [%rd33+7168];
	add.s32 	%r469, %r201, %r200;
	add.s32 	%r459, %r459, 2048;
$L__BB7_39:
	setp.eq.s32 	%p13, %r60, 0;
	@%p13 bra 	$L__BB7_45;
	and.b32  	%r66, %r48, 3;
	setp.lt.u32 	%p14, %r60, 4;
	@%p14 bra 	$L__BB7_42;
	cvt.u64.u32 	%rd34, %r459;
	add.s64 	%rd35, %rd53, %rd34;
	shl.b64 	%rd36, %rd35, 2;
	add.s64 	%rd37, %rd2, %rd36;
	ld.global.u32 	%r203, [%rd37];
	add.s32 	%r204, %r203, %r469;
	ld.global.u32 	%r205, [%rd37+1024];
	add.s32 	%r206, %r205, %r204;
	ld.global.u32 	%r207, [%rd37+2048];
	add.s32 	%r208, %r207, %r206;
	ld.global.u32 	%r209, [%rd37+3072];
	add.s32 	%r469, %r209, %r208;
	add.s32 	%r459, %r459, 1024;
$L__BB7_42:
	setp.eq.s32 	%p15, %r66, 0;
	@%p15 bra 	$L__BB7_45;
	cvt.u64.u32 	%rd38, %r459;
	add.s64 	%rd39, %rd53, %rd38;
	shl.b64 	%rd40, %rd39, 2;
	add.s64 	%rd55, %rd2, %rd40;
	neg.s32 	%r467, %r66;
$L__BB7_44:
	.pragma "nounroll";
	ld.global.u32 	%r210, [%rd55];
	add.s32 	%r469, %r210, %r469;
	add.s64 	%rd55, %rd55, 1024;
	add.s32 	%r467, %r467, 1;
	setp.ne.s32 	%p16, %r467, 0;
	@%p16 bra 	$L__BB7_44;
$L__BB7_45:
	// begin inline asm
	mov.u32 %r211, %laneid;
	// end inline asm
	mov.b32 	%r214, 1;
	mov.b32 	%r235, 31;
	mov.b32 	%r236, -1;
	// begin inline asm
	shfl.sync.down.b32 %r212, %r469, %r214, %r235, %r236;
	// end inline asm
	setp.gt.s32 	%p17, %r211, 30;
	selp.b32 	%r237, 0, %r212, %p17;
	add.s32 	%r218, %r237, %r469;
	mov.b32 	%r219, 2;
	// begin inline asm
	shfl.sync.down.b32 %r217, %r218, %r219, %r235, %r236;
	// end inline asm
	setp.gt.s32 	%p18, %r211, 29;
	selp.b32 	%r238, 0, %r217, %p18;
	add.s32 	%r223, %r218, %r238;
	mov.b32 	%r224, 4;
	// begin inline asm
	shfl.sync.down.b32 %r222, %r223, %r224, %r235, %r236;
	// end inline asm
	setp.gt.s32 	%p19, %r211, 27;
	selp.b32 	%r239, 0, %r222, %p19;
	add.s32 	%r228, %r223, %r239;
	mov.b32 	%r229, 8;
	// begin inline asm
	shfl.sync.down.b32 %r227, %r228, %r229, %r235, %r236;
	// end inline asm
	setp.gt.s32 	%p20, %r211, 23;
	selp.b32 	%r240, 0, %r227, %p20;
	add.s32 	%r233, %r228, %r240;
	mov.b32 	%r234, 16;
	// begin inline asm
	shfl.sync.down.b32 %r232, %r233, %r234, %r235, %r236;
	// end inline asm
	setp.gt.s32 	%p21, %r211, 15;
	selp.b32 	%r241, 0, %r232, %p21;
	add.s32 	%r470, %r233, %r241;
	setp.ne.s32 	%p22, %r211, 0;
	@%p22 bra 	$L__BB7_47;
	shr.u32 	%r242, %r43, 3;
	and.b32  	%r243, %r242, 124;
	mov.u32 	%r244, _ZZN3cub18CUB_300001_SM_10006detail6reduce28DeviceReduceSingleTileKernelINS2_10policy_hubIiyN4cuda3std3__44plusIiEEE10Policy1000EN6thrust24THRUST_300001_SM_1000_NS6detail15normal_iteratorINSD_10device_ptrIiEEEEPiyS9_iiNS7_10__identityEEEvT0_T1_T2_T3_T4_T6_E12temp_storage;
	add.s32 	%r245, %r244, %r243;
	st.shared.u32 	[%r245+8], %r470;
$L__BB7_47:
	bar.sync 	0;
	setp.ne.s32 	%p23, %r43, 0;
	@%p23 bra 	$L__BB7_49;
	ld.shared.u32 	%r246, [_ZZN3cub18CUB_300001_SM_10006detail6reduce28DeviceReduceSingleTileKernelINS2_10policy_hubIiyN4cuda3std3__44plusIiEEE10Policy1000EN6thrust24THRUST_300001_SM_1000_NS6detail15normal_iteratorINSD_10device_ptrIiEEEEPiyS9_iiNS7_10__identityEEEvT0_T1_T2_T3_T4_T6_E12temp_storage+12];
	add.s32 	%r247, %r246, %r470;
	ld.shared.u32 	%r248, [_ZZN3cub18CUB_300001_SM_10006detail6reduce28DeviceReduceSingleTileKernelINS2_10policy_hubIiyN4cuda3std3__44plusIiEEE10Policy1000EN6thrust24THRUST_300001_SM_1000_NS6detail15normal_iteratorINSD_10device_ptrIiEEEEPiyS9_iiNS7_10__identityEEEvT0_T1_T2_T3_T4_T6_E12temp_storage+16];
	add.s32 	%r249, %r247, %r248;
	ld.shared.u32 	%r250, [_ZZN3cub18CUB_300001_SM_10006detail6reduce28DeviceReduceSingleTileKernelINS2_10policy_hubIiyN4cuda3std3__44plusIiEEE10Policy1000EN6thrust24THRUST_300001_SM_1000_NS6detail15normal_iteratorINSD_10device_ptrIiEEEEPiyS9_iiNS7_10__identityEEEvT0_T1_T2_T3_T4_T6_E12temp_storage+20];
	add.s32 	%r251, %r249, %r250;
	ld.shared.u32 	%r252, [_ZZN3cub18CUB_300001_SM_10006detail6reduce28DeviceReduceSingleTileKernelINS2_10policy_hubIiyN4cuda3std3__44plusIiEEE10Policy1000EN6thrust24THRUST_300001_SM_1000_NS6detail15normal_iteratorINSD_10device_ptrIiEEEEPiyS9_iiNS7_10__identityEEEvT0_T1_T2_T3_T4_T6_E12temp_storage+24];
	add.s32 	%r253, %r251, %r252;
	ld.shared.u32 	%r254, [_ZZN3cub18CUB_300001_SM_10006detail6reduce28DeviceReduceSingleTileKernelINS2_10policy_hubIiyN4cuda3std3__44plusIiEEE10Policy1000EN6thrust24THRUST_300001_SM_1000_NS6detail15normal_iteratorINSD_10device_ptrIiEEEEPiyS9_iiNS7_10__identityEEEvT0_T1_T2_T3_T4_T6_E12temp_storage+28];
	add.s32 	%r255, %r253, %r254;
	ld.shared.u32 	%r256, [_ZZN3cub18CUB_300001_SM_10006detail6reduce28DeviceReduceSingleTileKernelINS2_10policy_hubIiyN4cuda3std3__44plusIiEEE10Policy1000EN6thrust24THRUST_300001_SM_1000_NS6detail15normal_iteratorINSD_10device_ptrIiEEEEPiyS9_iiNS7_10__identityEEEvT0_T1_T2_T3_T4_T6_E12temp_storage+32];
	add.s32 	%r257, %r255, %r256;
	ld.shared.u32 	%r258, [_ZZN3cub18CUB_300001_SM_10006detail6reduce28DeviceReduceSingleTileKernelINS2_10policy_hubIiyN4cuda3std3__44plusIiEEE10Policy1000EN6thrust24THRUST_300001_SM_1000_NS6detail15normal_iteratorINSD_10device_ptrIiEEEEPiyS9_iiNS7_10__identityEEEvT0_T1_T2_T3_T4_T6_E12temp_storage+36];
	add.s32 	%r470, %r257, %r258;
$L__BB7_49:
	mov.u32 	%r432, %tid.x;
	setp.ne.s32 	%p57, %r432, 0;
	@%p57 bra 	$L__BB7_51;
	add.s32 	%r433, %r470, %r81;
	st.global.u32 	[%rd1], %r433;
$L__BB7_51:
	ret;

}
	// .globl	_ZN3cub18CUB_300001_SM_10006detail6reduce18DeviceReduceKernelINS2_10policy_hubIiyN4cuda3std3__44plusIiEEE10Policy1000EN6thrust24THRUST_300001_SM_1000_NS6detail15normal_iteratorINSD_10device_ptrIiEEEEyS9_iNS7_10__identityEEEvT0_PT3_T1_NS0_13GridEvenShareISN_EET2_T4_
.visible .entry _ZN3cub18CUB_300001_SM_10006detail6reduce18DeviceReduceKernelINS2_10policy_hubIiyN4cuda3std3__44plusIiEEE10Policy1000EN6thrust24THRUST_300001_SM_1000_NS6detail15normal_iteratorINSD_10device_ptrIiEEEEyS9_iNS7_10__identityEEEvT0_PT3_T1_NS0_13GridEvenShareISN_EET2_T4_(
	.param .align 8 .b8 _ZN3cub18CUB_300001_SM_10006detail6reduce18DeviceReduceKernelINS2_10policy_hubIiyN4cuda3std3__44plusIiEEE10Policy1000EN6thrust24THRUST_300001_SM_1000_NS6detail15normal_iteratorINSD_10device_ptrIiEEEEyS9_iNS7_10__identityEEEvT0_PT3_T1_NS0_13GridEvenShareISN_EET2_T4__param_0[8],
	.param .u64 .ptr .align 1 _ZN3cub18CUB_300001_SM_10006detail6reduce18DeviceReduceKernelINS2_10policy_hubIiyN4cuda3std3__44plusIiEEE10Policy1000EN6thrust24THRUST_300001_SM_1000_NS6detail15normal_iteratorINSD_10device_ptrIiEEEEyS9_iNS7_10__identityEEEvT0_PT3_T1_NS0_13GridEvenShareISN_EET2_T4__param_1,
	.param .u64 _ZN3cub18CUB_300001_SM_10006detail6reduce18DeviceReduceKernelINS2_10policy_hubIiyN4cuda3std3__44plusIiEEE10Policy1000EN6thrust24THRUST_300001_SM_1000_NS6detail15normal_iteratorINSD_10device_ptrIiEEEEyS9_iNS7_10__identityEEEvT0_PT3_T1_NS0_13GridEvenShareISN_EET2_T4__param_2,
	.param .align 8 .b8 _ZN3cub18CUB_300001_SM_10006detail6reduce18DeviceReduceKernelINS2_10policy_hubIiyN4cuda3std3__44plusIiEEE10Policy1000EN6thrust24THRUST_300001_SM_1000_NS6detail15normal_iteratorINSD_10device_ptrIiEEEEyS9_iNS7_10__identityEEEvT0_PT3_T1_NS0_13GridEvenShareISN_EET2_T4__param_3[72],
	.param .align 1 .b8 _ZN3cub18CUB_300001_SM_10006detail6reduce18DeviceReduceKernelINS2_10policy_hubIiyN4cuda3std3__44plusIiEEE10Policy1000EN6thrust24THRUST_300001_SM_1000_NS6detail15normal_iteratorINSD_10device_ptrIiEEEEyS9_iNS7_10__identityEEEvT0_PT3_T1_NS0_13GridEvenShareISN_EET2_T4__param_4[1],
	.param .align 1 .b8 _ZN3cub18CUB_300001_SM_10006detail6reduce18DeviceReduceKernelINS2_10policy_hubIiyN4cuda3std3__44plusIiEEE10Policy1000EN6thrust24THRUST_300001_SM_1000_NS6detail15normal_iteratorINSD_10device_ptrIiEEEEyS9_iNS7_10__identityEEEvT0_PT3_T1_NS0_13GridEvenShareISN_EET2_T4__param_5[1]
)
.maxntid 256
{
	.reg .pred 	%p<57>;
	.reg .b16 	%rs<4>;
	.reg .b32 	%r<502>;
	.reg .b64 	%rd<78>;
	// demoted variable
	.shared .align 4 .b8 _ZZN3cub18CUB_300001_SM_10006detail6reduce18DeviceReduceKernelINS2_10policy_hubIiyN4cuda3std3__44plusIiEEE10Policy1000EN6thrust24THRUST_300001_SM_1000_NS6detail15normal_iteratorINSD_10device_ptrIiEEEEyS9_iNS7_10__identityEEEvT0_PT3_T1_NS0_13GridEvenShareISN_EET2_T4_E12temp_storage[44];
	ld.param.u64 	%rd1, [_ZN3cub18CUB_300001_SM_10006detail6reduce18DeviceReduceKernelINS2_10policy_hubIiyN4cuda3std3__44plusIiEEE10Policy1000EN6thrust24THRUST_300001_SM_1000_NS6detail15normal_iteratorINSD_10device_ptrIiEEEEyS9_iNS7_10__identityEEEvT0_PT3_T1_NS0_13GridEvenShareISN_EET2_T4__param_3+32];
	ld.param.u32 	%r1, [_ZN3cub18CUB_300001_SM_10006detail6reduce18DeviceReduceKernelINS2_10policy_hubIiyN4cuda3std3__44plusIiEEE10Policy1000EN6thrust24THRUST_300001_SM_1000_NS6detail15normal_iteratorINSD_10device_ptrIiEEEEyS9_iNS7_10__identityEEEvT0_PT3_T1_NS0_13GridEvenShareISN_EET2_T4__param_3+40];
	ld.param.u64 	%rd25, [_ZN3cub18CUB_300001_SM_10006detail6reduce18DeviceReduceKernelINS2_10policy_hubIiyN4cuda3std3__44plusIiEEE10Policy1000EN6thrust24THRUST_300001_SM_1000_NS6detail15normal_iteratorINSD_10device_ptrIiEEEEyS9_iNS7_10__identityEEEvT0_PT3_T1_NS0_13GridEvenShareISN_EET2_T4__param_0];
	cvta.to.global.u64 	%rd2, %rd25;
	mov.u32 	%r2, %ctaid.x;
	shl.b32 	%r88, %r1, 12;
	cvt.s64.s32 	%rd3, %r88;
	shl.b32 	%r89, %r2, 12;
	cvt.u64.u32 	%rd4, %r89;
	sub.s64 	%rd5, %rd1, %rd4;
	setp.gt.u64 	%p1, %rd5, 4095;
	@%p1 bra 	$L__BB8_25;
	cvt.u32.u64 	%r287, %rd4;
	cvt.u32.u64 	%r3, %rd1;
	sub.s32 	%r4, %r3, %r287;
	mov.u32 	%r5, %tid.x;
	setp.ge.s32 	%p23, %r5, %r4;
	mov.b32 	%r482, 0;
	mov.u32 	%r471, %r5;
	@%p23 bra 	$L__BB8_3;
	add.s32 	%r289, %r287, %r5;
	mul.wide.u32 	%rd51, %r289, 4;
	add.s64 	%rd52, %rd2, %rd51;
	ld.global.u32 	%r482, [%rd52];
	add.s32 	%r471, %r5, 256;
$L__BB8_3:
	setp.ge.s32 	%p24, %r471, %r4;
	@%p24 bra 	$L__BB8_16;
	not.b32 	%r292, %r471;
	add.s32 	%r293, %r292, %r3;
	sub.s32 	%r294, %r293, %r287;
	shr.u32 	%r295, %r294, 8;
	add.s32 	%r10, %r295, 1;
	and.b32  	%r11, %r10, 15;
	setp.lt.u32 	%p25, %r294, 3840;
	@%p25 bra 	$L__BB8_7;
	and.b32  	%r296, %r10, 33554416;
	neg.s32 	%r467, %r296;
	mul.wide.u32 	%rd53, %r2, 16384;
	mul.wide.u32 	%rd54, %r471, 4;
	or.b64  	%rd55, %rd53, %rd54;
	add.s64 	%rd56, %rd55, %rd2;
	add.s64 	%rd72, %rd56, 8192;
$L__BB8_6:
	.pragma "nounroll";
	ld.global.u32 	%r297, [%rd72+-8192];
	add.s32 	%r298, %r297, %r482;
	ld.global.u32 	%r299, [%rd72+-7168];
	add.s32 	%r300, %r299, %r298;
	ld.global.u32 	%r301, [%rd72+-6144];
	add.s32 	%r302, %r301, %r300;
	ld.global.u32 	%r303, [%rd72+-5120];
	add.s32 	%r304, %r303, %r302;
	ld.global.u32 	%r305, [%rd72+-4096];
	add.s32 	%r306, %r305, %r304;
	ld.global.u32 	%r307, [%rd72+-3072];
	add.s32 	%r308, %r307, %r306;
	ld.global.u32 	%r309, [%rd72+-2048];
	add.s32 	%r310, %r309, %r308;
	ld.global.u32 	%r311, [%rd72+-1024];
	add.s32 	%r312, %r311, %r310;
	ld.global.u32 	%r313, [%rd72];
	add.s32 	%r314, %r313, %r312;
	ld.global.u32 	%r315, [%rd72+1024];
	add.s32 	%r316, %r315, %r314;
	ld.global.u32 	%r317, [%rd72+2048];
	add.s32 	%r318, %r317, %r316;
	ld.global.u32 	%r319, [%rd72+3072];
	add.s32 	%r320, %r319, %r318;
	ld.global.u32 	%r321, [%rd72+4096];
	add.s32 	%r322, %r321, %r320;
	ld.global.u32 	%r323, [%rd72+5120];
	add.s32 	%r324, %r323, %r322;
	ld.global.u32 	%r325, [%rd72+6144];
	add.s32 	%r326, %r325, %r324;
	ld.global.u32 	%r327, [%rd72+7168];
	add.s32 	%r482, %r327, %r326;
	add.s32 	%r471, %r471, 4096;
	add.s32 	%r467, %r467, 16;
	add.s64 	%rd72, %rd72, 16384;
	setp.ne.s32 	%p26, %r467, 0;
	@%p26 bra 	$L__BB8_6;
$L__BB8_7:
	setp.eq.s32 	%p27, %r11, 0;
	@%p27 bra 	$L__BB8_16;
	and.b32  	%r22, %r10, 7;
	setp.lt.u32 	%p28, %r11, 8;
	@%p28 bra 	$L__BB8_10;
	cvt.s64.s32 	%rd57, %r471;
	add.s64 	%rd58, %rd57, %rd4;
	shl.b64 	%rd59, %rd58, 2;
	add.s64 	%rd60, %rd2, %rd59;
	ld.global.u32 	%r329, [%rd60];
	add.s32 	%r330, %r329, %r482;
	ld.global.u32 	%r331, [%rd60+1024];
	add.s32 	%r332, %r331, %r330;
	ld.global.u32 	%r333, [%rd60+2048];
	add.s32 	%r334, %r333, %r332;
	ld.global.u32 	%r335, [%rd60+3072];
	add.s32 	%r336, %r335, %r334;
	ld.global.u32 	%r337, [%rd60+4096];
	add.s32 	%r338, %r337, %r336;
	ld.global.u32 	%r339, [%rd60+5120];
	add.s32 	%r340, %r339, %r338;
	ld.global.u32 	%r341, [%rd60+6144];
	add.s32 	%r342, %r341, %r340;
	ld.global.u32 	%r343, [%rd60+7168];
	add.s32 	%r482, %r343, %r342;
	add.s32 	%r471, %r471, 2048;
$L__BB8_10:
	setp.eq.s32 	%p29, %r22, 0;
	@%p29 bra 	$L__BB8_16;
	and.b32  	%r28, %r10, 3;
	setp.lt.u32 	%p30, %r22, 4;
	@%p30 bra 	$L__BB8_13;
	cvt.s64.s32 	%rd61, %r471;
	add.s64 	%rd62, %rd61, %rd4;
	shl.b64 	%rd63, %rd62, 2;
	add.s64 	%rd64, %rd2, %rd63;
	ld.global.u32 	%r345, [%rd64];
	add.s32 	%r346, %r345, %r482;
	ld.global.u32 	%r347, [%rd64+1024];
	add.s32 	%r348, %r347, %r346;
	ld.global.u32 	%r349, [%rd64+2048];
	add.s32 	%r350, %r349, %r348;
	ld.global.u32 	%r351, [%rd64+3072];
	add.s32 	%r482, %r351, %r350;
	add.s32 	%r471, %r471, 1024;
$L__BB8_13:
	setp.eq.s32 	%p31, %r28, 0;
	@%p31 bra 	$L__BB8_16;
	mul.wide.u32 	%rd65, %r2, 16384;
	add.s64 	%rd9, %rd2, %rd65;
	neg.s32 	%r479, %r28;
$L__BB8_15:
	.pragma "nounroll";
	mul.wide.s32 	%rd66, %r471, 4;
	add.s64 	%rd67, %rd9, %rd66;
	ld.global.u32 	%r352, [%rd67];
	add.s32 	%r482, %r352, %r482;
	add.s32 	%r471, %r471, 256;
	add.s32 	%r479, %r479, 1;
	setp.ne.s32 	%p32, %r479, 0;
	@%p32 bra 	$L__BB8_15;
$L__BB8_16:
	setp.lt.s32 	%p33, %r4, 256;
	@%p33 bra 	$L__BB8_21;
	// begin inline asm
	mov.u32 %r416, %laneid;
	// end inline asm
	mov.b32 	%r419, 1;
	mov.b32 	%r440, 31;
	mov.b32 	%r441, -1;
	// begin inline asm
	shfl.sync.down.b32 %r417, %r482, %r419, %r440, %r441;
	// end inline asm
	setp.gt.s32 	%p49, %r416, 30;
	selp.b32 	%r442, 0, %r417, %p49;
	add.s32 	%r423, %r442, %r482;
	mov.b32 	%r424, 2;
	// begin inline asm
	shfl.sync.down.b32 %r422, %r423, %r424, %r440, %r441;
	// end inline asm
	setp.gt.s32 	%p50, %r416, 29;
	selp.b32 	%r443, 0, %r422, %p50;
	add.s32 	%r428, %r423, %r443;
	mov.b32 	%r429, 4;
	// begin inline asm
	shfl.sync.down.b32 %r427, %r428, %r429, %r440, %r441;
	// end inline asm
	setp.gt.s32 	%p51, %r416, 27;
	selp.b32 	%r444, 0, %r427, %p51;
	add.s32 	%r433, %r428, %r444;
	mov.b32 	%r434, 8;
	// begin inline asm
	shfl.sync.down.b32 %r432, %r433, %r434, %r440, %r441;
	// end inline asm
	setp.gt.s32 	%p52, %r416, 23;
	selp.b32 	%r445, 0, %r432, %p52;
	add.s32 	%r438, %r433, %r445;
	mov.b32 	%r439, 16;
	// begin inline asm
	shfl.sync.down.b32 %r437, %r438, %r439, %r440, %r441;
	// end inline asm
	setp.gt.s32 	%p53, %r416, 15;
	selp.b32 	%r446, 0, %r437, %p53;
	add.s32 	%r501, %r438, %r446;
	setp.ne.s32 	%p54, %r416, 0;
	@%p54 bra 	$L__BB8_19;
	shr.u32 	%r447, %r5, 3;
	and.b32  	%r448, %r447, 124;
	mov.u32 	%r449, _ZZN3cub18CUB_300001_SM_10006detail6reduce18DeviceReduceKernelINS2_10policy_hubIiyN4cuda3std3__44plusIiEEE10Policy1000EN6thrust24THRUST_300001_SM_1000_NS6detail15normal_iteratorINSD_10device_ptrIiEEEEyS9_iNS7_10__identityEEEvT0_PT3_T1_NS0_13GridEvenShareISN_EET2_T4_E12temp_storage;
	add.s32 	%r450, %r449, %r448;
	st.shared.u32 	[%r450+8], %r501;
$L__BB8_19:
	bar.sync 	0;
	setp.ne.s32 	%p55, %r5, 0;
	@%p55 bra 	$L__BB8_46;
	ld.shared.u32 	%r451, [_ZZN3cub18CUB_300001_SM_10006detail6reduce18DeviceReduceKernelINS2_10policy_hubIiyN4cuda3std3__44plusIiEEE10Policy1000EN6thrust24THRUST_300001_SM_1000_NS6detail15normal_iteratorINSD_10device_ptrIiEEEEyS9_iNS7_10__identityEEEvT0_PT3_T1_NS0_13GridEvenShareISN_EET2_T4_E12temp_storage+12];
	add.s32 	%r452, %r451, %r501;
	ld.shared.u32 	%r453, [_ZZN3cub18CUB_300001_SM_10006detail6reduce18DeviceReduceKernelINS2_10policy_hubIiyN4cuda3std3__44plusIiEEE10Policy1000EN6thrust24THRUST_300001_SM_1000_NS6detail15normal_iteratorINSD_10device_ptrIiEEEEyS9_iNS7_10__identityEEEvT0_PT3_T1_NS0_13GridEvenShareISN_EET2_T4_E12temp_storage+16];
	add.s32 	%r454, %r452, %r453;
	ld.shared.u32 	%r455, [_ZZN3cub18CUB_300001_SM_10006detail6reduce18DeviceReduceKernelINS2_10policy_hubIiyN4cuda3std3__44plusIiEEE10Policy1000EN6thrust24THRUST_300001_SM_1000_NS6detail15normal_iteratorINSD_10device_ptrIiEEEEyS9_iNS7_10__identityEEEvT0_PT3_T1_NS0_13GridEvenShareISN_EET2_T4_E12temp_storage+20];
	add.s32 	%r456, %r454, %r455;
	ld.shared.u32 	%r457, [_ZZN3cub18CUB_300001_SM_10006detail6reduce18DeviceReduceKernelINS2_10policy_hubIiyN4cuda3std3__44plusIiEEE10Policy1000EN6thrust24THRUST_300001_SM_1000_NS6detail15normal_iteratorINSD_10device_ptrIiEEEEyS9_iNS7_10__identityEEEvT0_PT3_T1_NS0_13GridEvenShareISN_EET2_T4_E12temp_storage+24];
	add.s32 	%r458, %r456, %r457;
	ld.shared.u32 	%r459, [_ZZN3cub18CUB_300001_SM_10006detail6reduce18DeviceReduceKernelINS2_10policy_hubIiyN4cuda3std3__44plusIiEEE10Policy1000EN6thrust24THRUST_300001_SM_1000_NS6detail15normal_iteratorINSD_10device_ptrIiEEEEyS9_iNS7_10__identityEEEvT0_PT3_T1_NS0_13GridEvenShareISN_EET2_T4_E12temp_storage+28];
	add.s32 	%r460, %r458, %r459;
	ld.shared.u32 	%r461, [_ZZN3cub18CUB_300001_SM_10006detail6reduce18DeviceReduceKernelINS2_10policy_hubIiyN4cuda3std3__44plusIiEEE10Policy1000EN6thrust24THRUST_300001_SM_1000_NS6detail15normal_iteratorINSD_10device_ptrIiEEEEyS9_iNS7_10__identityEEEvT0_PT3_T1_NS0_13GridEvenShareISN_EET2_T4_E12temp_storage+32];
	add.s32 	%r462, %r460, %r461;
	ld.shared.u32 	%r463, [_ZZN3cub18CUB_300001_SM_10006detail6reduce18DeviceReduceKernelINS2_10policy_hubIiyN4cuda3std3__44plusIiEEE10Policy1000EN6thrust24THRUST_300001_SM_1000_NS6detail15normal_iteratorINSD_10device_ptrIiEEEEyS9_iNS7_10__identityEEEvT0_PT3_T1_NS0_13GridEvenShareISN_EET2_T4_E12temp_storage+36];
	add.s32 	%r501, %r462, %r463;
	bra.uni 	$L__BB8_46;
$L__BB8_21:
	// begin inline asm
	mov.u32 %r353, %laneid;
	// end inline asm
	and.b32  	%r379, %r5, 992;
	add.s32 	%r380, %r379, 32;
	setp.gt.s32 	%p34, %r380, %r4;
	not.b32 	%r381, %r379;
	add.s32 	%r382, %r4, %r381;
	selp.b32 	%r377, %r382, 31, %p34;
	mov.b32 	%r356, 1;
	mov.b32 	%r378, -1;
	// begin inline asm
	shfl.sync.down.b32 %r354, %r482, %r356, %r377, %r378;
	// end inline asm
	setp.lt.s32 	%p35, %r353, %r377;
	selp.b32 	%r383, %r354, 0, %p35;
	add.s32 	%r360, %r383, %r482;
	mov.b32 	%r361, 2;
	// begin inline asm
	shfl.sync.down.b32 %r359, %r360, %r361, %r377, %r378;
	// end inline asm
	add.s32 	%r384, %r353, 2;
	setp.gt.s32 	%p36, %r384, %r377;
	selp.b32 	%r385, 0, %r359, %p36;
	add.s32 	%r365, %r360, %r385;
	mov.b32 	%r366, 4;
	// begin inline asm
	shfl.sync.down.b32 %r364, %r365, %r366, %r377, %r378;
	// end inline asm
	add.s32 	%r386, %r353, 4;
	setp.gt.s32 	%p37, %r386, %r377;
	selp.b32 	%r387, 0, %r364, %p37;
	add.s32 	%r370, %r365, %r387;
	mov.b32 	%r371, 8;
	// begin inline asm
	shfl.sync.down.b32 %r369, %r370, %r371, %r377, %r378;
	// end inline asm
	add.s32 	%r388, %r353, 8;
	setp.gt.s32 	%p38, %r388, %r377;
	selp.b32 	%r389, 0, %r369, %p38;
	add.s32 	%r375, %r370, %r389;
	mov.b32 	%r376, 16;
	// begin inline asm
	shfl.sync.down.b32 %r374, %r375, %r376, %r377, %r378;
	// end inline asm
	add.s32 	%r390, %r353, 16;
	setp.gt.s32 	%p39, %r390, %r377;
	selp.b32 	%r391, 0, %r374, %p39;
	add.s32 	%r501, %r375, %r391;
	setp.ne.s32 	%p40, %r353, 0;
	@%p40 bra 	$L__BB8_23;
	shr.u32 	%r392, %r5, 3;
	and.b32  	%r393, %r392, 124;
	mov.u32 	%r394, _ZZN3cub18CUB_300001_SM_10006detail6reduce18DeviceReduceKernelINS2_10policy_hubIiyN4cuda3std3__44plusIiEEE10Policy1000EN6thrust24THRUST_300001_SM_1000_NS6detail15normal_iteratorINSD_10device_ptrIiEEEEyS9_iNS7_10__identityEEEvT0_PT3_T1_NS0_13GridEvenShareISN_EET2_T4_E12temp_storage;
	add.s32 	%r395, %r394, %r393;
	st.shared.u32 	[%r395+8], %r501;
$L__BB8_23:
	bar.sync 	0;
	setp.ne.s32 	%p41, %r5, 0;
	@%p41 bra 	$L__BB8_46;
	setp.gt.s32 	%p42, %r4, 32;
	ld.shared.u32 	%r396, [_ZZN3cub18CUB_300001_SM_10006detail6reduce18DeviceReduceKernelINS2_10policy_hubIiyN4cuda3std3__44plusIiEEE10Policy1000EN6thrust24THRUST_300001_SM_1000_NS6detail15normal_iteratorINSD_10device_ptrIiEEEEyS9_iNS7_10__identityEEEvT0_PT3_T1_NS0_13GridEvenShareISN_EET2_T4_E12temp_storage+12];
	selp.b32 	%r397, %r396, 0, %p42;
	add.s32 	%r398, %r397, %r501;
	setp.gt.s32 	%p43, %r4, 64;
	ld.shared.u32 	%r399, [_ZZN3cub18CUB_300001_SM_10006detail6reduce18DeviceReduceKernelINS2_10policy_hubIiyN4cuda3std3__44plusIiEEE10Policy1000EN6thrust24THRUST_300001_SM_1000_NS6detail15normal_iteratorINSD_10device_ptrIiEEEEyS9_iNS7_10__identityEEEvT0_PT3_T1_NS0_13GridEvenShareISN_EET2_T4_E12temp_storage+16];
	selp.b32 	%r400, %r399, 0, %p43;
	add.s32 	%r401, %r398, %r400;
	setp.gt.s32 	%p44, %r4, 96;
	ld.shared.u32 	%r402, [_ZZN3cub18CUB_300001_SM_10006detail6reduce18DeviceReduceKernelINS2_10policy_hubIiyN4cuda3std3__44plusIiEEE10Policy1000EN6thrust24THRUST_300001_SM_1000_NS6detail15normal_iteratorINSD_10device_ptrIiEEEEyS9_iNS7_10__identityEEEvT0_PT3_T1_NS0_13GridEvenShareISN_EET2_T4_E12temp_storage+20];
	selp.b32 	%r403, %r402, 0, %p44;
	add.s32 	%r404, %r401, %r403;
	setp.gt.s32 	%p45, %r4, 128;
	ld.shared.u32 	%r405, [_ZZN3cub18CUB_300001_SM_10006detail6reduce18DeviceReduceKernelINS2_10policy_hubIiyN4cuda3std3__44plusIiEEE10Policy1000EN6thrust24THRUST_300001_SM_1000_NS6detail15normal_iteratorINSD_10device_ptrIiEEEEyS9_iNS7_10__identityEEEvT0_PT3_T1_NS0_13GridEvenShareISN_EET2_T4_E12temp_storage+24];
	selp.b32 	%r406, %r405, 0, %p45;
	add.s32 	%r407, %r404, %r406;
	setp.gt.s32 	%p46, %r4, 160;
	ld.shared.u32 	%r408, [_ZZN3cub18CUB_300001_SM_10006detail6reduce18DeviceReduceKernelINS2_10policy_hubIiyN4cuda3std3__44plusIiEEE10Policy1000EN6thrust24THRUST_300001_SM_1000_NS6detail15normal_iteratorINSD_10device_ptrIiEEEEyS9_iNS7_10__identityEEEvT0_PT3_T1_NS0_13GridEvenShareISN_EET2_T4_E12temp_storage+28];
	selp.b32 	%r409, %r408, 0, %p46;
	add.s32 	%r410, %r407, %r409;
	setp.gt.s32 	%p47, %r4, 192;
	ld.shared.u32 	%r411, [_ZZN3cub18CUB_300001_SM_10006detail6reduce18DeviceReduceKernelINS2_10policy_hubIiyN4cuda3std3__44plusIiEEE10Policy1000EN6thrust24THRUST_300001_SM_1000_NS6detail15normal_iteratorINSD_10device_ptrIiEEEEyS9_iNS7_10__identityEEEvT0_PT3_T1_NS0_13GridEvenShareISN_EET2_T4_E12temp_storage+32];
	selp.b32 	%r412, %r411, 0, %p47;
	add.s32 	%r413, %r410, %r412;
	setp.gt.s32 	%p48, %r4, 224;
	ld.shared.u32 	%r414, [_ZZN3cub18CUB_300001_SM_10006detail6reduce18DeviceReduceKernelINS2_10policy_hubIiyN4cuda3std3__44plusIiEEE10Policy1000EN6thrust24THRUST_300001_SM_1000_NS6detail15normal_iteratorINSD_10device_ptrIiEEEEyS9_iNS7_10__identityEEEvT0_PT3_T1_NS0_13GridEvenShareISN_EET2_T4_E12temp_storage+36];
	selp.b32 	%r415, %r414, 0, %p48;
	add.s32 	%r501, %r413, %r415;
	bra.uni 	$L__BB8_46;
$L__BB8_25:
	cvt.u32.u64 	%r90, %rd4;
	mov.u32 	%r46, %tid.x;
	add.s32 	%r91, %r46, %r90;
	mul.wide.u32 	%rd26, %r91, 4;
	add.s64 	%rd27, %rd2, %rd26;
	ld.global.u32 	%r92, [%rd27];
	ld.global.u32 	%r93, [%rd27+1024];
	ld.global.u32 	%r94, [%rd27+2048];
	ld.global.u32 	%r95, [%rd27+3072];
	ld.global.u32 	%r96, [%rd27+4096];
	ld.global.u32 	%r97, [%rd27+5120];
	ld.global.u32 	%r98, [%rd27+6144];
	ld.global.u32 	%r99, [%rd27+7168];
	ld.global.u32 	%r100, [%rd27+8192];
	ld.global.u32 	%r101, [%rd27+9216];
	ld.global.u32 	%r102, [%rd27+10240];
	ld.global.u32 	%r103, [%rd27+11264];
	ld.global.u32 	%r104, [%rd27+12288];
	ld.global.u32 	%r105, [%rd27+13312];
	ld.global.u32 	%r106, [%rd27+14336];
	ld.global.u32 	%r107, [%rd27+15360];
	add.s32 	%r108, %r93, %r92;
	add.s32 	%r109, %r94, %r108;
	add.s32 	%r110, %r95, %r109;
	add.s32 	%r111, %r96, %r110;
	add.s32 	%r112, %r97, %r111;
	add.s32 	%r113, %r98, %r112;
	add.s32 	%r114, %r99, %r113;
	add.s32 	%r115, %r100, %r114;
	add.s32 	%r116, %r101, %r115;
	add.s32 	%r117, %r102, %r116;
	add.s32 	%r118, %r103, %r117;
	add.s32 	%r119, %r104, %r118;
	add.s32 	%r120, %r105, %r119;
	add.s32 	%r121, %r106, %r120;
	add.s32 	%r500, %r107, %r121;
	setp.lt.u64 	%p2, %rd5, %rd3;
	@%p2 bra 	$L__BB8_42;
	cvt.u32.u64 	%r123, %rd3;
	cvt.u64.u32 	%rd28, %r46;
	add.s64 	%rd74, %rd4, %rd3;
	cvt.u32.u64 	%r48, %rd1;
	not.b32 	%r125, %r46;
	add.s32 	%r126, %r125, %r48;
	sub.s32 	%r127, %r126, %r123;
	sub.s32 	%r483, %r127, %r90;
	add.s64 	%rd29, %rd74, %rd28;
	shl.b64 	%rd30, %rd29, 2;
	add.s64 	%rd31, %rd30, %rd2;
	add.s64 	%rd73, %rd31, 8192;
	mov.b32 	%r484, 0;
	shl.b32 	%r128, %r1, 12;
	mov.u64 	%rd75, %rd4;
$L__BB8_27:
	cvt.s64.s32 	%rd15, %r128;
	add.s64 	%rd75, %rd75, %rd15;
	add.s64 	%rd32, %rd1, -4096;
	setp.gt.u64 	%p3, %rd75, %rd32;
	@%p3 bra 	$L__BB8_29;
	shl.b32 	%r129, %r1, 12;
	cvt.s64.s32 	%rd33, %r129;
	cvt.u64.u32 	%rd34, %r46;
	add.s64 	%rd35, %rd75, %rd34;
	shl.b64 	%rd36, %rd35, 2;
	add.s64 	%rd37, %rd2, %rd36;
	ld.global.u32 	%r130, [%rd37];
	ld.global.u32 	%r131, [%rd37+1024];
	ld.global.u32 	%r132, [%rd37+2048];
	ld.global.u32 	%r133, [%rd37+3072];
	ld.global.u32 	%r134, [%rd37+4096];
	ld.global.u32 	%r135, [%rd37+5120];
	ld.global.u32 	%r136, [%rd37+6144];
	ld.global.u32 	%r137, [%rd37+7168];
	ld.global.u32 	%r138, [%rd37+8192];
	ld.global.u32 	%r139, [%rd37+9216];
	ld.global.u32 	%r140, [%rd37+10240];
	ld.global.u32 	%r141, [%rd37+11264];
	ld.global.u32 	%r142, [%rd37+12288];
	ld.global.u32 	%r143, [%rd37+13312];
	ld.global.u32 	%r144, [%rd37+14336];
	ld.global.u32 	%r145, [%rd37+15360];
	add.s32 	%r146, %r130, %r500;
	add.s32 	%r147, %r131, %r146;
	add.s32 	%r148, %r132, %r147;
	add.s32 	%r149, %r133, %r148;
	add.s32 	%r150, %r134, %r149;
	add.s32 	%r151, %r135, %r150;
	add.s32 	%r152, %r136, %r151;
	add.s32 	%r153, %r137, %r152;
	add.s32 	%r154, %r138, %r153;
	add.s32 	%r155, %r139, %r154;
	add.s32 	%r156, %r140, %r155;
	add.s32 	%r157, %r141, %r156;
	add.s32 	%r158, %r142, %r157;
	add.s32 	%r159, %r143, %r158;
	add.s32 	%r160, %r144, %r159;
	add.s32 	%r500, %r145, %r160;
	sub.s64 	%rd38, %rd1, %rd75;
	setp.lt.u64 	%p4, %rd38, %rd33;
	add.s32 	%r484, %r484, 1;
	add.s64 	%rd74, %rd74, %rd33;
	sub.s32 	%r483, %r483, %r129;
	mul.wide.s32 	%rd39, %r129, 4;
	add.s64 	%rd73, %rd73, %rd39;
	@%p4 bra 	$L__BB8_42;
	bra.uni 	$L__BB8_27;
$L__BB8_29:
	setp.le.u64 	%p5, %rd1, %rd75;
	cvt.u32.u64 	%r161, %rd75;
	cvt.u32.u64 	%r162, %rd1;
	sub.s32 	%r163, %r162, %r161;
	setp.ge.s32 	%p6, %r46, %r163;
	or.pred  	%p7, %p5, %p6;
	@%p7 bra 	$L__BB8_42;
	cvt.u32.u64 	%r166, %rd15;
	cvt.u32.u64 	%r167, %rd4;
	not.b32 	%r168, %r46;
	add.s32 	%r169, %r168, %r48;
	add.s32 	%r170, %r166, %r167;
	sub.s32 	%r171, %r169, %r170;
	mul.lo.s32 	%r172, %r1, %r484;
	shl.b32 	%r173, %r172, 12;
	sub.s32 	%r174, %r171, %r173;
	shr.u32 	%r175, %r174, 8;
	add.s32 	%r56, %r175, 1;
	and.b32  	%r57, %r56, 15;
	setp.lt.u32 	%p8, %r174, 3840;
	mov.u32 	%r490, %r46;
	@%p8 bra 	$L__BB8_33;
	shr.u32 	%r176, %r483, 8;
	add.s32 	%r177, %r176, 1;
	and.b32  	%r178, %r177, 33554416;
	neg.s32 	%r486, %r178;
	mov.u32 	%r490, %r46;
$L__BB8_32:
	.pragma "nounroll";
	ld.global.u32 	%r179, [%rd73+-8192];
	add.s32 	%r180, %r179, %r500;
	ld.global.u32 	%r181, [%rd73+-7168];
	add.s32 	%r182, %r181, %r180;
	ld.global.u32 	%r183, [%rd73+-6144];
	add.s32 	%r184, %r183, %r182;
	ld.global.u32 	%r185, [%rd73+-5120];
	add.s32 	%r186, %r185, %r184;
	ld.global.u32 	%r187, [%rd73+-4096];
	add.s32 	%r188, %r187, %r186;
	ld.global.u32 	%r189, [%rd73+-3072];
	add.s32 	%r190, %r189, %r188;
	ld.global.u32 	%r191, [%rd73+-2048];
	add.s32 	%r192, %r191, %r190;
	ld.global.u32 	%r193, [%rd73+-1024];
	add.s32 	%r194, %r193, %r192;
	ld.global.u32 	%r195, [%rd73];
	add.s32 	%r196, %r195, %r194;
	ld.global.u32 	%r197, [%rd73+1024];
	add.s32 	%r198, %r197, %r196;
	ld.global.u32 	%r199, [%rd73+2048];
	add.s32 	%r200, %r199, %r198;
	ld.global.u32 	%r201, [%rd73+3072];
	add.s32 	%r202, %r201, %r200;
	ld.global.u32 	%r203, [%rd73+4096];
	add.s32 	%r204, %r203, %r202;
	ld.global.u32 	%r205, [%rd73+5120];
	add.s32 	%r206, %r205, %r204;
	ld.global.u32 	%r207, [%rd73+6144];
	add.s32 	%r208, %r207, %r206;
	ld.global.u32 	%r209, [%rd73+7168];
	add.s32 	%r500, %r209, %r208;
	add.s32 	%r490, %r490, 4096;
	add.s32 	%r486, %r486, 16;
	add.s64 	%rd73, %rd73, 16384;
	setp.ne.s32 	%p9, %r486, 0;
	@%p9 bra 	$L__BB8_32;
$L__BB8_33:
	setp.eq.s32 	%p10, %r57, 0;
	@%p10 bra 	$L__BB8_42;
	and.b32  	%r68, %r56, 7;
	setp.lt.u32 	%p11, %r57, 8;
	@%p11 bra 	$L__BB8_36;
	cvt.u64.u32 	%rd40, %r490;
	add.s64 	%rd41, %rd75, %rd40;
	shl.b64 	%rd42, %rd41, 2;
	add.s64 	%rd43, %rd2, %rd42;
	ld.global.u32 	%r211, [%rd43];
	add.s32 	%r212, %r211, %r500;
	ld.global.u32 	%r213, [%rd43+1024];
	add.s32 	%r214, %r213, %r212;
	ld.global.u32 	%r215, [%rd43+2048];
	add.s32 	%r216, %r215, %r214;
	ld.global.u32 	%r217, [%rd43+3072];
	add.s32 	%r218, %r217, %r216;
	ld.global.u32 	%r219, [%rd43+4096];
	add.s32 	%r220, %r219, %r218;
	ld.global.u32 	%r221, [%rd43+5120];
	add.s32 	%r222, %r221, %r220;
	ld.global.u32 	%r223, [%rd43+6144];
	add.s32 	%r224, %r223, %r222;
	ld.global.u32 	%r225, [%rd43+7168];
	add.s32 	%r500, %r225, %r224;
	add.s32 	%r490, %r490, 2048;
$L__BB8_36:
	setp.eq.s32 	%p12, %r68, 0;
	@%p12 bra 	$L__BB8_42;
	setp.lt.u32 	%p13, %r68, 4;
	@%p13 bra 	$L__BB8_39;
	cvt.u64.u32 	%rd44, %r490;
	add.s64 	%rd45, %rd75, %rd44;
	shl.b64 	%rd46, %rd45, 2;
	add.s64 	%rd47, %rd2, %rd46;
	ld.global.u32 	%r227, [%rd47];
	add.s32 	%r228, %r227, %r500;
	ld.global.u32 	%r229, [%rd47+1024];
	add.s32 	%r230, %r229, %r228;
	ld.global.u32 	%r231, [%rd47+2048];
	add.s32 	%r232, %r231, %r230;
	ld.global.u32 	%r233, [%rd47+3072];
	add.s32 	%r500, %r233, %r232;
	add.s32 	%r490, %r490, 1024;
$L__BB8_39:
	and.b32  	%r234, %r56, 3;
	setp.eq.s32 	%p14, %r234, 0;
	@%p14 bra 	$L__BB8_42;
	cvt.u64.u32 	%rd48, %r490;
	add.s64 	%rd49, %rd48, %rd74;
	shl.b64 	%rd50, %rd49, 2;
	add.s64 	%rd77, %rd2, %rd50;
	cvt.u16.u32 	%rs1, %r483;
	shr.u16 	%rs2, %rs1, 8;
	add.s16 	%rs3, %rs2, 1;
	cvt.u32.u16 	%r235, %rs3;
	and.b32  	%r236, %r235, 3;
	neg.s32 	%r498, %r236;
$L__BB8_41:
	.pragma "nounroll";
	ld.global.u32 	%r237, [%rd77];
	add.s32 	%r500, %r237, %r500;
	add.s64 	%rd77, %rd77, 1024;
	add.s32 	%r498, %r498, 1;
	setp.ne.s32 	%p15, %r498, 0;
	@%p15 bra 	$L__BB8_41;
$L__BB8_42:
	// begin inline asm
	mov.u32 %r238, %laneid;
	// end inline asm
	mov.b32 	%r241, 1;
	mov.b32 	%r262, 31;
	mov.b32 	%r263, -1;
	// begin inline asm
	shfl.sync.down.b32 %r239, %r500, %r241, %r262, %r263;
	// end inline asm
	setp.gt.s32 	%p16, %r238, 30;
	selp.b32 	%r264, 0, %r239, %p16;
	add.s32 	%r245, %r264, %r500;
	mov.b32 	%r246, 2;
	// begin inline asm
	shfl.sync.down.b32 %r244, %r245, %r246, %r262, %r263;
	// end inline asm
	setp.gt.s32 	%p17, %r238, 29;
	selp.b32 	%r265, 0, %r244, %p17;
	add.s32 	%r250, %r245, %r265;
	mov.b32 	%r251, 4;
	// begin inline asm
	shfl.sync.down.b32 %r249, %r250, %r251, %r262, %r263;
	// end inline asm
	setp.gt.s32 	%p18, %r238, 27;
	selp.b32 	%r266, 0, %r249, %p18;
	add.s32 	%r255, %r250, %r266;
	mov.b32 	%r256, 8;
	// begin inline asm
	shfl.sync.down.b32 %r254, %r255, %r256, %r262, %r263;
	// end inline asm
	setp.gt.s32 	%p19, %r238, 23;
	selp.b32 	%r267, 0, %r254, %p19;
	add.s32 	%r260, %r255, %r267;
	mov.b32 	%r261, 16;
	// begin inline asm
	shfl.sync.down.b32 %r259, %r260, %r261, %r262, %r263;
	// end inline asm
	setp.gt.s32 	%p20, %r238, 15;
	selp.b32 	%r268, 0, %r259, %p20;
	add.s32 	%r501, %r260, %r268;
	setp.ne.s32 	%p21, %r238, 0;
	@%p21 bra 	$L__BB8_44;
	shr.u32 	%r269, %r46, 3;
	and.b32  	%r270, %r269, 124;
	mov.u32 	%r271, _ZZN3cub18CUB_300001_SM_10006detail6reduce18DeviceReduceKernelINS2_10policy_hubIiyN4cuda3std3__44plusIiEEE10Policy1000EN6thrust24THRUST_300001_SM_1000_NS6detail15normal_iteratorINSD_10device_ptrIiEEEEyS9_iNS7_10__identityEEEvT0_PT3_T1_NS0_13GridEvenShareISN_EET2_T4_E12temp_storage;
	add.s32 	%r272, %r271, %r270;
	st.shared.u32 	[%r272+8], %r501;
$L__BB8_44:
	bar.sync 	0;
	setp.ne.s32 	%p22, %r46, 0;
	@%p22 bra 	$L__BB8_46;
	ld.shared.u32 	%r273, [_ZZN3cub18CUB_300001_SM_10006detail6reduce18DeviceReduceKernelINS2_10policy_hubIiyN4cuda3std3__44plusIiEEE10Policy1000EN6thrust24THRUST_300001_SM_1000_NS6detail15normal_iteratorINSD_10device_ptrIiEEEEyS9_iNS7_10__identityEEEvT0_PT3_T1_NS0_13GridEvenShareISN_EET2_T4_E12temp_storage+12];
	add.s32 	%r274, %r273, %r501;
	ld.shared.u32 	%r275, [_ZZN3cub18CUB_300001_SM_10006detail6reduce18DeviceReduceKernelINS2_10policy_hubIiyN4cuda3std3__44plusIiEEE10Policy1000EN6thrust24THRUST_300001_SM_1000_NS6detail15normal_iteratorINSD_10device_ptrIiEEEEyS9_iNS7_10__identityEEEvT0_PT3_T1_NS0_13GridEvenShareISN_EET2_T4_E12temp_storage+16];
	add.s32 	%r276, %r274, %r275;
	ld.shared.u32 	%r277, [_ZZN3cub18CUB_300001_SM_10006detail6reduce18DeviceReduceKernelINS2_10policy_hubIiyN4cuda3std3__44plusIiEEE10Policy1000EN6thrust24THRUST_300001_SM_1000_NS6detail15normal_iteratorINSD_10device_ptrIiEEEEyS9_iNS7_10__identityEEEvT0_PT3_T1_NS0_13GridEvenShareISN_EET2_T4_E12temp_storage+20];
	add.s32 	%r278, %r276, %r277;
	ld.shared.u32 	%r279, [_ZZN3cub18CUB_300001_SM_10006detail6reduce18DeviceReduceKernelINS2_10policy_hubIiyN4cuda3std3__44plusIiEEE10Policy1000EN6thrust24THRUST_300001_SM_1000_NS6detail15normal_iteratorINSD_10device_ptrIiEEEEyS9_iNS7_10__identityEEEvT0_PT3_T1_NS0_13GridEvenShareISN_EET2_T4_E12temp_storage+24];
	add.s32 	%r280, %r278, %r279;
	ld.shared.u32 	%r281, [_ZZN3cub18CUB_300001_SM_10006detail6reduce18DeviceReduceKernelINS2_10policy_hubIiyN4cuda3std3__44plusIiEEE10Policy1000EN6thrust24THRUST_300001_SM_1000_NS6detail15normal_iteratorINSD_10device_ptrIiEEEEyS9_iNS7_10__identityEEEvT0_PT3_T1_NS0_13GridEvenShareISN_EET2_T4_E12temp_storage+28];
	add.s32 	%r282, %r280, %r281;
	ld.shared.u32 	%r283, [_ZZN3cub18CUB_300001_SM_10006detail6reduce18DeviceReduceKernelINS2_10policy_hubIiyN4cuda3std3__44plusIiEEE10Policy1000EN6thrust24THRUST_300001_SM_1000_NS6detail15normal_iteratorINSD_10device_ptrIiEEEEyS9_iNS7_10__identityEEEvT0_PT3_T1_NS0_13GridEvenShareISN_EET2_T4_E12temp_storage+32];
	add.s32 	%r284, %r282, %r283;
	ld.shared.u32 	%r285, [_ZZN3cub18CUB_300001_SM_10006detail6reduce18DeviceReduceKernelINS2_10policy_hubIiyN4cuda3std3__44plusIiEEE10Policy1000EN6thrust24THRUST_300001_SM_1000_NS6detail15normal_iteratorINSD_10device_ptrIiEEEEyS9_iNS7_10__identityEEEvT0_PT3_T1_NS0_13GridEvenShareISN_EET2_T4_E12temp_storage+36];
	add.s32 	%r501, %r284, %r285;
$L__BB8_46:
	mov.u32 	%r464, %tid.x;
	setp.ne.s32 	%p56, %r464, 0;
	@%p56 bra 	$L__BB8_48;
	ld.param.u64 	%rd71, [_ZN3cub18CUB_300001_SM_10006detail6reduce18DeviceReduceKernelINS2_10policy_hubIiyN4cuda3std3__44plusIiEEE10Policy1000EN6thrust24THRUST_300001_SM_1000_NS6detail15normal_iteratorINSD_10device_ptrIiEEEEyS9_iNS7_10__identityEEEvT0_PT3_T1_NS0_13GridEvenShareISN_EET2_T4__param_1];
	cvta.to.global.u64 	%rd68, %rd71;
	mul.wide.u32 	%rd69, %r2, 4;
	add.s64 	%rd70, %rd68, %rd69;
	st.global.u32 	[%rd70], %r501;
$L__BB8_48:
	ret;

}
	// .globl	_ZN3cub18CUB_300001_SM_10006detail6reduce28DeviceReduceSingleTileKernelINS2_10policy_hubIiyN4cuda3std3__44plusIiEEE10Policy1000EPiSC_iS9_iiNS7_10__identityEEEvT0_T1_T2_T3_T4_T6_
.visible .entry _ZN3cub18CUB_300001_SM_10006detail6reduce28DeviceReduceSingleTileKernelINS2_10policy_hubIiyN4cuda3std3__44plusIiEEE10Policy1000EPiSC_iS9_iiNS7_10__identityEEEvT0_T1_T2_T3_T4_T6_(
	.param .u64 .ptr .align 1 _ZN3cub18CUB_300001_SM_10006detail6reduce28DeviceReduceSingleTileKernelINS2_10policy_hubIiyN4cuda3std3__44plusIiEEE10Policy1000EPiSC_iS9_iiNS7_10__identityEEEvT0_T1_T2_T3_T4_T6__param_0,
	.param .u64 .ptr .align 1 _ZN3cub18CUB_300001_SM_10006detail6reduce28DeviceReduceSingleTileKernelINS2_10policy_hubIiyN4cuda3std3__44plusIiEEE10Policy1000EPiSC_iS9_iiNS7_10__identityEEEvT0_T1_T2_T3_T4_T6__param_1,
	.param .u32 _ZN3cub18CUB_300001_SM_10006detail6reduce28DeviceReduceSingleTileKernelINS2_10policy_hubIiyN4cuda3std3__44plusIiEEE10Policy1000EPiSC_iS9_iiNS7_10__identityEEEvT0_T1_T2_T3_T4_T6__param_2,
	.param .align 1 .b8 _ZN3cub18CUB_300001_SM_10006detail6reduce28DeviceReduceSingleTileKernelINS2_10policy_hubIiyN4cuda3std3__44plusIiEEE10Policy1000EPiSC_iS9_iiNS7_10__identityEEEvT0_T1_T2_T3_T4_T6__param_3[1],
	.param .u32 _ZN3cub18CUB_300001_SM_10006detail6reduce28DeviceReduceSingleTileKernelINS2_10policy_hubIiyN4cuda3std3__44plusIiEEE10Policy1000EPiSC_iS9_iiNS7_10__identityEEEvT0_T1_T2_T3_T4_T6__param_4,
	.param .align 1 .b8 _ZN3cub18CUB_300001_SM_10006detail6reduce28DeviceReduceSingleTileKernelINS2_10policy_hubIiyN4cuda3std3__44plusIiEEE10Policy1000EPiSC_iS9_iiNS7_10__identityEEEvT0_T1_T2_T3_T4_T6__param_5[1]
)
.maxntid 256
.minnctapersm 1
{
	.reg .pred 	%p<97>;
	.reg .b32 	%r<687>;
	.reg .b64 	%rd<125>;
	// demoted variable
	.shared .align 4 .b8 _ZZN3cub18CUB_300001_SM_10006detail6reduce28DeviceReduceSingleTileKernelINS2_10policy_hubIiyN4cuda3std3__44plusIiEEE10Policy1000EPiSC_iS9_iiNS7_10__identityEEEvT0_T1_T2_T3_T4_T6_E12temp_storage[44];
	ld.param.u64 	%rd16, [_ZN3cub18CUB_300001_SM_10006detail6reduce28DeviceReduceSingleTileKernelINS2_10policy_hubIiyN4cuda3std3__44plusIiEEE10Policy1000EPiSC_iS9_iiNS7_10__identityEEEvT0_T1_T2_T3_T4_T6__param_0];
	ld.param.u64 	%rd17, [_ZN3cub18CUB_300001_SM_10006detail6reduce28DeviceReduceSingleTileKernelINS2_10policy_hubIiyN4cuda3std3__44plusIiEEE10Policy1000EPiSC_iS9_iiNS7_10__identityEEEvT0_T1_T2_T3_T4_T6__param_1];
	ld.param.u32 	%r120, [_ZN3cub18CUB_300001_SM_10006detail6reduce28DeviceReduceSingleTileKernelINS2_10policy_hubIiyN4cuda3std3__44plusIiEEE10Policy1000EPiSC_iS9_iiNS7_10__identityEEEvT0_T1_T2_T3_T4_T6__param_2];
	ld.param.u32 	%r121, [_ZN3cub18CUB_300001_SM_10006detail6reduce28DeviceReduceSingleTileKernelINS2_10policy_hubIiyN4cuda3std3__44plusIiEEE10Policy1000EPiSC_iS9_iiNS7_10__identityEEEvT0_T1_T2_T3_T4_T6__param_4];
	cvta.to.global.u64 	%rd1, %rd17;
	setp.ne.s32 	%p1, %r120, 0;
	@%p1 bra 	$L__BB9_3;
	mov.u32 	%r633, %tid.x;
	setp.ne.s32 	%p96, %r633, 0;
	@%p96 bra 	$L__BB9_74;
	st.global.u32 	[%rd1], %r121;
	bra.uni 	$L__BB9_74;
$L__BB9_3:
	and.b64  	%rd18, %rd16, 15;
	setp.ne.s64 	%p2, %rd18, 0;
	@%p2 bra 	$L__BB9_38;
	setp.gt.s32 	%p49, %r120, 4095;
	@%p49 bra 	$L__BB9_22;
	mov.u32 	%r1, %tid.x;
	setp.ge.s32 	%p66, %r1, %r120;
	mov.b32 	%r644, 0;
	mov.u32 	%r639, %r1;
	@%p66 bra 	$L__BB9_7;
	mul.wide.u32 	%rd113, %r1, 4;
	add.s64 	%rd112, %rd16, %rd113;
	// begin inline asm
	ld.global.nc.u32 %r644, [%rd112];
	// end inline asm
	add.s32 	%r639, %r1, 256;
$L__BB9_7:
	setp.ge.s32 	%p67, %r639, %r120;
	@%p67 bra 	$L__BB9_13;
	not.b32 	%r507, %r639;
	add.s32 	%r6, %r120, %r507;
	and.b32  	%r508, %r6, 768;
	setp.eq.s32 	%p68, %r508, 768;
	@%p68 bra 	$L__BB9_11;
	mul.wide.u32 	%rd114, %r639, 4;
	add.s64 	%rd121, %rd16, %rd114;
	shr.u32 	%r509, %r6, 8;
	add.s32 	%r510, %r509, 1;
	and.b32  	%r511, %r510, 3;
	neg.s32 	%r636, %r511;
$L__BB9_10:
	.pragma "nounroll";
	// begin inline asm
	ld.global.nc.u32 %r512, [%rd121];
	// end inline asm
	add.s32 	%r644, %r512, %r644;
	add.s32 	%r639, %r639, 256;
	add.s64 	%rd121, %rd121, 1024;
	add.s32 	%r636, %r636, 1;
	setp.ne.s32 	%p69, %r636, 0;
	@%p69 bra 	$L__BB9_10;
$L__BB9_11:
	setp.lt.u32 	%p70, %r6, 768;
	@%p70 bra 	$L__BB9_13;
$L__BB9_12:
	mul.wide.s32 	%rd120, %r639, 4;
	add.s64 	%rd116, %rd16, %rd120;
	// begin inline asm
	ld.global.nc.u32 %r513, [%rd116];
	// end inline asm
	add.s32 	%r517, %r513, %r644;
	add.s64 	%rd117, %rd116, 1024;
	// begin inline asm
	ld.global.nc.u32 %r514, [%rd117];
	// end inline asm
	add.s32 	%r518, %r514, %r517;
	add.s64 	%rd118, %rd116, 2048;
	// begin inline asm
	ld.global.nc.u32 %r515, [%rd118];
	// end inline asm
	add.s32 	%r519, %r515, %r518;
	add.s64 	%rd119, %rd116, 3072;
	// begin inline asm
	ld.global.nc.u32 %r516, [%rd119];
	// end inline asm
	add.s32 	%r644, %r516, %r519;
	add.s32 	%r639, %r639, 1024;
	setp.lt.s32 	%p71, %r639, %r120;
	@%p71 bra 	$L__BB9_12;
$L__BB9_13:
	setp.lt.s32 	%p72, %r120, 256;
	@%p72 bra 	$L__BB9_18;
	// begin inline asm
	mov.u32 %r583, %laneid;
	// end inline asm
	mov.b32 	%r586, 1;
	mov.b32 	%r607, 31;
	mov.b32 	%r608, -1;
	// begin inline asm
	shfl.sync.down.b32 %r584, %r644, %r586, %r607, %r608;
	// end inline asm
	setp.gt.s32 	%p88, %r583, 30;
	selp.b32 	%r609, 0, %r584, %p88;
	add.s32 	%r590, %r609, %r644;
	mov.b32 	%r591, 2;
	// begin inline asm
	shfl.sync.down.b32 %r589, %r590, %r591, %r607, %r608;
	// end inline asm
	setp.gt.s32 	%p89, %r583, 29;
	selp.b32 	%r610, 0, %r589, %p89;
	add.s32 	%r595, %r590, %r610;
	mov.b32 	%r596, 4;
	// begin inline asm
	shfl.sync.down.b32 %r594, %r595, %r596, %r607, %r608;
	// end inline asm
	setp.gt.s32 	%p90, %r583, 27;
	selp.b32 	%r611, 0, %r594, %p90;
	add.s32 	%r600, %r595, %r611;
	mov.b32 	%r601, 8;
	// begin inline asm
	shfl.sync.down.b32 %r599, %r600, %r601, %r607, %r608;
	// end inline asm
	setp.gt.s32 	%p91, %r583, 23;
	selp.b32 	%r612, 0, %r599, %p91;
	add.s32 	%r605, %r600, %r612;
	mov.b32 	%r606, 16;
	// begin inline asm
	shfl.sync.down.b32 %r604, %r605, %r606, %r607, %r608;
	// end inline asm
	setp.gt.s32 	%p92, %r583, 15;
	selp.b32 	%r613, 0, %r604, %p92;
	add.s32 	%r686, %r605, %r613;
	setp.ne.s32 	%p93, %r583, 0;
	@%p93 bra 	$L__BB9_16;
	shr.u32 	%r614, %r1, 3;
	and.b32  	%r615, %r614, 124;
	mov.u32 	%r616, _ZZN3cub18CUB_300001_SM_10006detail6reduce28DeviceReduceSingleTileKernelINS2_10policy_hubIiyN4cuda3std3__44plusIiEEE10Policy1000EPiSC_iS9_iiNS7_10__identityEEEvT0_T1_T2_T3_T4_T6_E12temp_storage;
	add.s32 	%r617, %r616, %r615;
	st.shared.u32 	[%r617+8], %r686;
$L__BB9_16:
	bar.sync 	0;
	setp.ne.s32 	%p94, %r1, 0;
	@%p94 bra 	$L__BB9_72;
	ld.shared.u32 	%r618, [_ZZN3cub18CUB_300001_SM_10006detail6reduce28DeviceReduceSingleTileKernelINS2_10policy_hubIiyN4cuda3std3__44plusIiEEE10Policy1000EPiSC_iS9_iiNS7_10__identityEEEvT0_T1_T2_T3_T4_T6_E12temp_storage+12];
	add.s32 	%r619, %r618, %r686;
	ld.shared.u32 	%r620, [_ZZN3cub18CUB_300001_SM_10006detail6reduce28DeviceReduceSingleTileKernelINS2_10policy_hubIiyN4cuda3std3__44plusIiEEE10Policy1000EPiSC_iS9_iiNS7_10__identityEEEvT0_T1_T2_T3_T4_T6_E12temp_storage+16];
	add.s32 	%r621, %r619, %r620;
	ld.shared.u32 	%r622, [_ZZN3cub18CUB_300001_SM_10006detail6reduce28DeviceReduceSingleTileKernelINS2_10policy_hubIiyN4cuda3std3__44plusIiEEE10Policy1000EPiSC_iS9_iiNS7_10__identityEEEvT0_T1_T2_T3_T4_T6_E12temp_storage+20];
	add.s32 	%r623, %r621, %r622;
	ld.shared.u32 	%r624, [_ZZN3cub18CUB_300001_SM_10006detail6reduce28DeviceReduceSingleTileKernelINS2_10policy_hubIiyN4cuda3std3__44plusIiEEE10Policy1000EPiSC_iS9_iiNS7_10__identityEEEvT0_T1_T2_T3_T4_T6_E12temp_storage+24];
	add.s32 	%r625, %r623, %r624;
	ld.shared.u32 	%r626, [_ZZN3cub18CUB_300001_SM_10006detail6reduce28DeviceReduceSingleTileKernelINS2_10policy_hubIiyN4cuda3std3__44plusIiEEE10Policy1000EPiSC_iS9_iiNS7_10__identityEEEvT0_T1_T2_T3_T4_T6_E12temp_storage+28];
	add.s32 	%r627, %r625, %r626;
	ld.shared.u32 	%r628, [_ZZN3cub18CUB_300001_SM_10006detail6reduce28DeviceReduceSingleTileKernelINS2_10policy_hubIiyN4cuda3std3__44plusIiEEE10Policy1000EPiSC_iS9_iiNS7_10__identityEEEvT0_T1_T2_T3_T4_T6_E12temp_storage+32];
	add.s32 	%r629, %r627, %r628;
	ld.shared.u32 	%r630, [_ZZN3cub18CUB_300001_SM_10006detail6reduce28DeviceReduceSingleTileKernelINS2_10policy_hubIiyN4cuda3std3__44plusIiEEE10Policy1000EPiSC_iS9_iiNS7_10__identityEEEvT0_T1_T2_T3_T4_T6_E12temp_storage+36];
	add.s32 	%r686, %r629, %r630;
	bra.uni 	$L__BB9_72;
$L__BB9_18:
	// begin inline asm
	mov.u32 %r520, %laneid;
	// end inline asm
	and.b32  	%r546, %r1, 992;
	add.s32 	%r547, %r546, 32;
	setp.gt.s32 	%p73, %r547, %r120;
	not.b32 	%r548, %r546;
	add.s32 	%r549, %r120, %r548;
	selp.b32 	%r544, %r549, 31, %p73;
	mov.b32 	%r523, 1;
	mov.b32 	%r545, -1;
	// begin inline asm
	shfl.sync.down.b32 %r521, %r644, %r523, %r544, %r545;
	// end inline asm
	setp.lt.s32 	%p74, %r520, %r544;
	selp.b32 	%r550, %r521, 0, %p74;
	add.s32 	%r527, %r550, %r644;
	mov.b32 	%r528, 2;
	// begin inline asm
	shfl.sync.down.b32 %r526, %r527, %r528, %r544, %r545;
	// end inline asm
	add.s32 	%r551, %r520, 2;
	setp.gt.s32 	%p75, %r551, %r544;
	selp.b32 	%r552, 0, %r526, %p75;
	add.s32 	%r532, %r527, %r552;
	mov.b32 	%r533, 4;
	// begin inline asm
	shfl.sync.down.b32 %r531, %r532, %r533, %r544, %r545;
	// end inline asm
	add.s32 	%r553, %r520, 4;
	setp.gt.s32 	%p76, %r553, %r544;
	selp.b32 	%r554, 0, %r531, %p76;
	add.s32 	%r537, %r532, %r554;
	mov.b32 	%r538, 8;
	// begin inline asm
	shfl.sync.down.b32 %r536, %r537, %r538, %r544, %r545;
	// end inline asm
	add.s32 	%r555, %r520, 8;
	setp.gt.s32 	%p77, %r555, %r544;
	selp.b32 	%r556, 0, %r536, %p77;
	add.s32 	%r542, %r537, %r556;
	mov.b32 	%r543, 16;
	// begin inline asm
	shfl.sync.down.b32 %r541, %r542, %r543, %r544, %r545;
	// end inline asm
	add.s32 	%r557, %r520, 16;
	setp.gt.s32 	%p78, %r557, %r544;
	selp.b32 	%r558, 0, %r541, %p78;
	add.s32 	%r686, %r542, %r558;
	setp.ne.s32 	%p79, %r520, 0;
	@%p79 bra 	$L__BB9_20;
	shr.u32 	%r559, %r1, 3;
	and.b32  	%r560, %r559, 124;
	mov.u32 	%r561, _ZZN3cub18CUB_300001_SM_10006detail6reduce28DeviceReduceSingleTileKernelINS2_10policy_hubIiyN4cuda3std3__44plusIiEEE10Policy1000EPiSC_iS9_iiNS7_10__identityEEEvT0_T1_T2_T3_T4_T6_E12temp_storage;
	add.s32 	%r562, %r561, %r560;
	st.shared.u32 	[%r562+8], %r686;
$L__BB9_20:
	bar.sync 	0;
	setp.ne.s32 	%p80, %r1, 0;
	@%p80 bra 	$L__BB9_72;
	setp.gt.s32 	%p81, %r120, 32;
	ld.shared.u32 	%r563, [_ZZN3cub18CUB_300001_SM_10006detail6reduce28DeviceReduceSingleTileKernelINS2_10policy_hubIiyN4cuda3std3__44plusIiEEE10Policy1000EPiSC_iS9_iiNS7_10__identityEEEvT0_T1_T2_T3_T4_T6_E12temp_storage+12];
	selp.b32 	%r564, %r563, 0, %p81;
	add.s32 	%r565, %r564, %r686;
	setp.gt.s32 	%p82, %r120, 64;
	ld.shared.u32 	%r566, [_ZZN3cub18CUB_300001_SM_10006detail6reduce28DeviceReduceSingleTileKernelINS2_10policy_hubIiyN4cuda3std3__44plusIiEEE10Policy1000EPiSC_iS9_iiNS7_10__identityEEEvT0_T1_T2_T3_T4_T6_E12temp_storage+16];
	selp.b32 	%r567, %r566, 0, %p82;
	add.s32 	%r568, %r565, %r567;
	setp.gt.s32 	%p83, %r120, 96;
	ld.shared.u32 	%r569, [_ZZN3cub18CUB_300001_SM_10006detail6reduce28DeviceReduceSingleTileKernelINS2_10policy_hubIiyN4cuda3std3__44plusIiEEE10Policy1000EPiSC_iS9_iiNS7_10__identityEEEvT0_T1_T2_T3_T4_T6_E12temp_storage+20];
	selp.b32 	%r570, %r569, 0, %p83;
	add.s32 	%r571, %r568, %r570;
	setp.gt.s32 	%p84, %r120, 128;
	ld.shared.u32 	%r572, [_ZZN3cub18CUB_300001_SM_10006detail6reduce28DeviceReduceSingleTileKernelINS2_10policy_hubIiyN4cuda3std3__44plusIiEEE10Policy1000EPiSC_iS9_iiNS7_10__identityEEEvT0_T1_T2_T3_T4_T6_E12temp_storage+24];
	selp.b32 	%r573, %r572, 0, %p84;
	add.s32 	%r574, %r571, %r573;
	setp.gt.s32 	%p85, %r120, 160;
	ld.shared.u32 	%r575, [_ZZN3cub18CUB_300001_SM_10006detail6reduce28DeviceReduceSingleTileKernelINS2_10policy_hubIiyN4cuda3std3__44plusIiEEE10Policy1000EPiSC_iS9_iiNS7_10__identityEEEvT0_T1_T2_T3_T4_T6_E12temp_storage+28];
	selp.b32 	%r576, %r575, 0, %p85;
	add.s32 	%r577, %r574, %r576;
	setp.gt.s32 	%p86, %r120, 192;
	ld.shared.u32 	%r578, [_ZZN3cub18CUB_300001_SM_10006detail6reduce28DeviceReduceSingleTileKernelINS2_10policy_hubIiyN4cuda3std3__44plusIiEEE10Policy1000EPiSC_iS9_iiNS7_10__identityEEEvT0_T1_T2_T3_T4_T6_E12temp_storage+32];
	selp.b32 	%r579, %r578, 0, %p86;
	add.s32 	%r580, %r577, %r579;
	setp.gt.s32 	%p87, %r120, 224;
	ld.shared.u32 	%r581, [_ZZN3cub18CUB_300001_SM_10006detail6reduce28DeviceReduceSingleTileKernelINS2_10policy_hubIiyN4cuda3std3__44plusIiEEE10Policy1000EPiSC_iS9_iiNS7_10__identityEEEvT0_T1_T2_T3_T4_T6_E12temp_storage+36];
	selp.b32 	%r582, %r581, 0, %p87;
	add.s32 	%r686, %r580, %r582;
	bra.uni 	$L__BB9_72;
$L__BB9_22:
	mov.u32 	%r26, %tid.x;
	shl.b32 	%r377, %r26, 2;
	mul.wide.u32 	%rd86, %r377, 4;
	add.s64 	%rd76, %rd16, %rd86;
	// begin inline asm
	ld.global.nc.v2.u64 {%rd74, %rd75}, [%rd76];
	// end inline asm
	mov.b64 	{%r378, %r379}, %rd75;
	mov.b64 	{%r380, %r381}, %rd74;
	add.s64 	%rd79, %rd76, 4096;
	// begin inline asm
	ld.global.nc.v2.u64 {%rd77, %rd78}, [%rd79];
	// end inline asm
	mov.b64 	{%r382, %r383}, %rd78;
	mov.b64 	{%r384, %r385}, %rd77;
	add.s64 	%rd82, %rd76, 8192;
	// begin inline asm
	ld.global.nc.v2.u64 {%rd80, %rd81}, [%rd82];
	// end inline asm
	mov.b64 	{%r386, %r387}, %rd81;
	mov.b64 	{%r388, %r389}, %rd80;
	add.s64 	%rd85, %rd76, 12288;
	// begin inline asm
	ld.global.nc.v2.u64 {%rd83, %rd84}, [%rd85];
	// end inline asm
	mov.b64 	{%r390, %r391}, %rd84;
	mov.b64 	{%r392, %r393}, %rd83;
	add.s32 	%r394, %r381, %r380;
	add.s32 	%r395, %r378, %r394;
	add.s32 	%r396, %r379, %r395;
	add.s32 	%r397, %r384, %r396;
	add.s32 	%r398, %r385, %r397;
	add.s32 	%r399, %r382, %r398;
	add.s32 	%r400, %r383, %r399;
	add.s32 	%r401, %r388, %r400;
	add.s32 	%r402, %r389, %r401;
	add.s32 	%r403, %r386, %r402;
	add.s32 	%r404, %r387, %r403;
	add.s32 	%r405, %r392, %r404;
	add.s32 	%r406, %r393, %r405;
	add.s32 	%r407, %r390, %r406;
	add.s32 	%r659, %r391, %r407;
	setp.lt.u32 	%p50, %r120, 8192;
	mov.b32 	%r648, 4096;
	@%p50 bra 	$L__BB9_26;
	add.s32 	%r28, %r120, -4096;
	mov.b32 	%r648, 4096;
$L__BB9_24:
	mul.wide.s32 	%rd99, %r648, 4;
	add.s64 	%rd89, %rd76, %rd99;
	// begin inline asm
	ld.global.nc.v2.u64 {%rd87, %rd88}, [%rd89];
	// end inline asm
	mov.b64 	{%r409, %r410}, %rd88;
	mov.b64 	{%r411, %r412}, %rd87;
	add.s64 	%rd92, %rd89, 4096;
	// begin inline asm
	ld.global.nc.v2.u64 {%rd90, %rd91}, [%rd92];
	// end inline asm
	mov.b64 	{%r413, %r414}, %rd91;
	mov.b64 	{%r415, %r416}, %rd90;
	add.s64 	%rd95, %rd89, 8192;
	// begin inline asm
	ld.global.nc.v2.u64 {%rd93, %rd94}, [%rd95];
	// end inline asm
	mov.b64 	{%r417, %r418}, %rd94;
	mov.b64 	{%r419, %r420}, %rd93;
	add.s64 	%rd98, %rd89, 12288;
	// begin inline asm
	ld.global.nc.v2.u64 {%rd96, %rd97}, [%rd98];
	// end inline asm
	mov.b64 	{%r421, %r422}, %rd97;
	mov.b64 	{%r423, %r424}, %rd96;
	add.s32 	%r425, %r411, %r659;
	add.s32 	%r426, %r412, %r425;
	add.s32 	%r427, %r409, %r426;
	add.s32 	%r428, %r410, %r427;
	add.s32 	%r429, %r415, %r428;
	add.s32 	%r430, %r416, %r429;
	add.s32 	%r431, %r413, %r430;
	add.s32 	%r432, %r414, %r431;
	add.s32 	%r433, %r419, %r432;
	add.s32 	%r434, %r420, %r433;
	add.s32 	%r435, %r417, %r434;
	add.s32 	%r436, %r418, %r435;
	add.s32 	%r437, %r423, %r436;
	add.s32 	%r438, %r424, %r437;
	add.s32 	%r439, %r421, %r438;
	add.s32 	%r659, %r422, %r439;
	sub.s32 	%r440, %r120, %r648;
	setp.lt.s32 	%p51, %r440, 4096;
	@%p51 bra 	$L__BB9_34;
	add.s32 	%r648, %r648, 4096;
	setp.le.s32 	%p52, %r648, %r28;
	@%p52 bra 	$L__BB9_24;
$L__BB9_26:
	setp.le.s32 	%p53, %r120, %r648;
	@%p53 bra 	$L__BB9_34;
	sub.s32 	%r35, %r120, %r648;
	setp.ge.s32 	%p54, %r26, %r35;
	@%p54 bra 	$L__BB9_34;
	not.b32 	%r442, %r26;
	add.s32 	%r443, %r120, %r442;
	sub.s32 	%r36, %r443, %r648;
	and.b32  	%r444, %r36, 768;
	setp.eq.s32 	%p55, %r444, 768;
	mov.u32 	%r653, %r26;
	@%p55 bra 	$L__BB9_31;
	add.s32 	%r650, %r26, %r648;
	shr.u32 	%r445, %r36, 8;
	add.s32 	%r446, %r445, 1;
	and.b32  	%r447, %r446, 3;
	neg.s32 	%r649, %r447;
	mov.u32 	%r653, %r26;
$L__BB9_30:
	.pragma "nounroll";
	mul.wide.u32 	%rd101, %r650, 4;
	add.s64 	%rd100, %rd16, %rd101;
	// begin inline asm
	ld.global.nc.u32 %r448, [%rd100];
	// end inline asm
	add.s32 	%r659, %r448, %r659;
	add.s32 	%r653, %r653, 256;
	add.s32 	%r650, %r650, 256;
	add.s32 	%r649, %r649, 1;
	setp.ne.s32 	%p56, %r649, 0;
	@%p56 bra 	$L__BB9_30;
$L__BB9_31:
	setp.lt.u32 	%p57, %r36, 768;
	@%p57 bra 	$L__BB9_34;
	cvt.u64.u32 	%rd102, %r653;
	cvt.u64.u32 	%rd103, %r648;
	add.s64 	%rd104, %rd102, %rd103;
	shl.b64 	%rd105, %rd104, 2;
	add.s64 	%rd106, %rd105, %rd16;
	add.s64 	%rd122, %rd106, 2048;
	add.s32 	%r656, %r653, %r648;
$L__BB9_33:
	mul.wide.u32 	%rd111, %r656, 4;
	add.s64 	%rd107, %rd16, %rd111;
	// begin inline asm
	ld.global.nc.u32 %r449, [%rd107];
	// end inline asm
	add.s32 	%r453, %r449, %r659;
	add.s64 	%rd108, %rd122, -1024;
	// begin inline asm
	ld.global.nc.u32 %r450, [%rd108];
	// end inline asm
	add.s32 	%r454, %r450, %r453;
	// begin inline asm
	ld.global.nc.u32 %r451, [%rd122];
	// end inline asm
	add.s32 	%r455, %r451, %r454;
	add.s64 	%rd110, %rd122, 1024;
	// begin inline asm
	ld.global.nc.u32 %r452, [%rd110];
	// end inline asm
	add.s32 	%r659, %r452, %r455;
	add.s32 	%r653, %r653, 1024;
	add.s64 	%rd122, %rd122, 4096;
	add.s32 	%r656, %r656, 1024;
	setp.lt.s32 	%p58, %r653, %r35;
	@%p58 bra 	$L__BB9_33;
$L__BB9_34:
	// begin inline asm
	mov.u32 %r456, %laneid;
	// end inline asm
	mov.b32 	%r459, 1;
	mov.b32 	%r480, 31;
	mov.b32 	%r481, -1;
	// begin inline asm
	shfl.sync.down.b32 %r457, %r659, %r459, %r480, %r481;
	// end inline asm
	setp.gt.s32 	%p59, %r456, 30;
	selp.b32 	%r482, 0, %r457, %p59;
	add.s32 	%r463, %r482, %r659;
	mov.b32 	%r464, 2;
	// begin inline asm
	shfl.sync.down.b32 %r462, %r463, %r464, %r480, %r481;
	// end inline asm
	setp.gt.s32 	%p60, %r456, 29;
	selp.b32 	%r483, 0, %r462, %p60;
	add.s32 	%r468, %r463, %r483;
	mov.b32 	%r469, 4;
	// begin inline asm
	shfl.sync.down.b32 %r467, %r468, %r469, %r480, %r481;
	// end inline asm
	setp.gt.s32 	%p61, %r456, 27;
	selp.b32 	%r484, 0, %r467, %p61;
	add.s32 	%r473, %r468, %r484;
	mov.b32 	%r474, 8;
	// begin inline asm
	shfl.sync.down.b32 %r472, %r473, %r474, %r480, %r481;
	// end inline asm
	setp.gt.s32 	%p62, %r456, 23;
	selp.b32 	%r485, 0, %r472, %p62;
	add.s32 	%r478, %r473, %r485;
	mov.b32 	%r479, 16;
	// begin inline asm
	shfl.sync.down.b32 %r477, %r478, %r479, %r480, %r481;
	// end inline asm
	setp.gt.s32 	%p63, %r456, 15;
	selp.b32 	%r486, 0, %r477, %p63;
	add.s32 	%r686, %r478, %r486;
	setp.ne.s32 	%p64, %r456, 0;
	@%p64 bra 	$L__BB9_36;
	shr.u32 	%r487, %r26, 3;
	and.b32  	%r488, %r487, 124;
	mov.u32 	%r489, _ZZN3cub18CUB_300001_SM_10006detail6reduce28DeviceReduceSingleTileKernelINS2_10policy_hubIiyN4cuda3std3__44plusIiEEE10Policy1000EPiSC_iS9_iiNS7_10__identityEEEvT0_T1_T2_T3_T4_T6_E12temp_storage;
	add.s32 	%r490, %r489, %r488;
	st.shared.u32 	[%r490+8], %r686;
$L__BB9_36:
	bar.sync 	0;
	setp.ne.s32 	%p65, %r26, 0;
	@%p65 bra 	$L__BB9_72;
	ld.shared.u32 	%r491, [_ZZN3cub18CUB_300001_SM_10006detail6reduce28DeviceReduceSingleTileKernelINS2_10policy_hubIiyN4cuda3std3__44plusIiEEE10Policy1000EPiSC_iS9_iiNS7_10__identityEEEvT0_T1_T2_T3_T4_T6_E12temp_storage+12];
	add.s32 	%r492, %r491, %r686;
	ld.shared.u32 	%r493, [_ZZN3cub18CUB_300001_SM_10006detail6reduce28DeviceReduceSingleTileKernelINS2_10policy_hubIiyN4cuda3std3__44plusIiEEE10Policy1000EPiSC_iS9_iiNS7_10__identityEEEvT0_T1_T2_T3_T4_T6_E12temp_storage+16];
	add.s32 	%r494, %r492, %r493;
	ld.shared.u32 	%r495, [_ZZN3cub18CUB_300001_SM_10006detail6reduce28DeviceReduceSingleTileKernelINS2_10policy_hubIiyN4cuda3std3__44plusIiEEE10Policy1000EPiSC_iS9_iiNS7_10__identityEEEvT0_T1_T2_T3_T4_T6_E12temp_storage+20];
	add.s32 	%r496, %r494, %r495;
	ld.shared.u32 	%r497, [_ZZN3cub18CUB_300001_SM_10006detail6reduce28DeviceReduceSingleTileKernelINS2_10policy_hubIiyN4cuda3std3__44plusIiEEE10Policy1000EPiSC_iS9_iiNS7_10__identityEEEvT0_T1_T2_T3_T4_T6_E12temp_storage+24];
	add.s32 	%r498, %r496, %r497;
	ld.shared.u32 	%r499, [_ZZN3cub18CUB_300001_SM_10006detail6reduce28DeviceReduceSingleTileKernelINS2_10policy_hubIiyN4cuda3std3__44plusIiEEE10Policy1000EPiSC_iS9_iiNS7_10__identityEEEvT0_T1_T2_T3_T4_T6_E12temp_storage+28];
	add.s32 	%r500, %r498, %r499;
	ld.shared.u32 	%r501, [_ZZN3cub18CUB_300001_SM_10006detail6reduce28DeviceReduceSingleTileKernelINS2_10policy_hubIiyN4cuda3std3__44plusIiEEE10Policy1000EPiSC_iS9_iiNS7_10__identityEEEvT0_T1_T2_T3_T4_T6_E12temp_storage+32];
	add.s32 	%r502, %r500, %r501;
	ld.shared.u32 	%r503, [_ZZN3cub18CUB_300001_SM_10006detail6reduce28DeviceReduceSingleTileKernelINS2_10policy_hubIiyN4cuda3std3__44plusIiEEE10Policy1000EPiSC_iS9_iiNS7_10__identityEEEvT0_T1_T2_T3_T4_T6_E12temp_storage+36];
	add.s32 	%r686, %r502, %r503;
	bra.uni 	$L__BB9_72;
$L__BB9_38:
	setp.gt.s32 	%p3, %r120, 4095;
	@%p3 bra 	$L__BB9_56;
	mov.u32 	%r60, %tid.x;
	setp.ge.s32 	%p20, %r60, %r120;
	mov.b32 	%r670, 0;
	mov.u32 	%r665, %r60;
	@%p20 bra 	$L__BB9_41;
	mul.wide.u32 	%rd66, %r60, 4;
	add.s64 	%rd65, %rd16, %rd66;
	// begin inline asm
	ld.global.nc.u32 %r670, [%rd65];
	// end inline asm
	add.s32 	%r665, %r60, 256;
$L__BB9_41:
	setp.ge.s32 	%p21, %r665, %r120;
	@%p21 bra 	$L__BB9_47;
	not.b32 	%r252, %r665;
	add.s32 	%r65, %r120, %r252;
	and.b32  	%r253, %r65, 768;
	setp.eq.s32 	%p22, %r253, 768;
	@%p22 bra 	$L__BB9_45;
	mul.wide.u32 	%rd67, %r665, 4;
	add.s64 	%rd123, %rd16, %rd67;
	shr.u32 	%r254, %r65, 8;
	add.s32 	%r255, %r254, 1;
	and.b32  	%r256, %r255, 3;
	neg.s32 	%r662, %r256;
$L__BB9_44:
	.pragma "nounroll";
	// begin inline asm
	ld.global.nc.u32 %r257, [%rd123];
	// end inline asm
	add.s32 	%r670, %r257, %r670;
	add.s32 	%r665, %r665, 256;
	add.s64 	%rd123, %rd123, 1024;
	add.s32 	%r662, %r662, 1;
	setp.ne.s32 	%p23, %r662, 0;
	@%p23 bra 	$L__BB9_44;
$L__BB9_45:
	setp.lt.u32 	%p24, %r65, 768;
	@%p24 bra 	$L__BB9_47;
$L__BB9_46:
	mul.wide.s32 	%rd73, %r665, 4;
	add.s64 	%rd69, %rd16, %rd73;
	// begin inline asm
	ld.global.nc.u32 %r258, [%rd69];
	// end inline asm
	add.s32 	%r262, %r258, %r670;
	add.s64 	%rd70, %rd69, 1024;
	// begin inline asm
	ld.global.nc.u32 %r259, [%rd70];
	// end inline asm
	add.s32 	%r263, %r259, %r262;
	add.s64 	%rd71, %rd69, 2048;
	// begin inline asm
	ld.global.nc.u32 %r260, [%rd71];
	// end inline asm
	add.s32 	%r264, %r260, %r263;
	add.s64 	%rd72, %rd69, 3072;
	// begin inline asm
	ld.global.nc.u32 %r261, [%rd72];
	// end inline asm
	add.s32 	%r670, %r261, %r264;
	add.s32 	%r665, %r665, 1024;
	setp.lt.s32 	%p25, %r665, %r120;
	@%p25 bra 	$L__BB9_46;
$L__BB9_47:
	setp.lt.s32 	%p26, %r120, 256;
	@%p26 bra 	$L__BB9_52;
	// begin inline asm
	mov.u32 %r328, %laneid;
	// end inline asm
	mov.b32 	%r331, 1;
	mov.b32 	%r352, 31;
	mov.b32 	%r353, -1;
	// begin inline asm
	shfl.sync.down.b32 %r329, %r670, %r331, %r352, %r353;
	// end inline asm
	setp.gt.s32 	%p42, %r328, 30;
	selp.b32 	%r354, 0, %r329, %p42;
	add.s32 	%r335, %r354, %r670;
	mov.b32 	%r336, 2;
	// begin inline asm
	shfl.sync.down.b32 %r334, %r335, %r336, %r352, %r353;
	// end inline asm
	setp.gt.s32 	%p43, %r328, 29;
	selp.b32 	%r355, 0, %r334, %p43;
	add.s32 	%r340, %r335, %r355;
	mov.b32 	%r341, 4;
	// begin inline asm
	shfl.sync.down.b32 %r339, %r340, %r341, %r352, %r353;
	// end inline asm
	setp.gt.s32 	%p44, %r328, 27;
	selp.b32 	%r356, 0, %r339, %p44;
	add.s32 	%r345, %r340, %r356;
	mov.b32 	%r346, 8;
	// begin inline asm
	shfl.sync.down.b32 %r344, %r345, %r346, %r352, %r353;
	// end inline asm
	setp.gt.s32 	%p45, %r328, 23;
	selp.b32 	%r357, 0, %r344, %p45;
	add.s32 	%r350, %r345, %r357;
	mov.b32 	%r351, 16;
	// begin inline asm
	shfl.sync.down.b32 %r349, %r350, %r351, %r352, %r353;
	// end inline asm
	setp.gt.s32 	%p46, %r328, 15;
	selp.b32 	%r358, 0, %r349, %p46;
	add.s32 	%r686, %r350, %r358;
	setp.ne.s32 	%p47, %r328, 0;
	@%p47 bra 	$L__BB9_50;
	shr.u32 	%r359, %r60, 3;
	and.b32  	%r360, %r359, 124;
	mov.u32 	%r361, _ZZN3cub18CUB_300001_SM_10006detail6reduce28DeviceReduceSingleTileKernelINS2_10policy_hubIiyN4cuda3std3__44plusIiEEE10Policy1000EPiSC_iS9_iiNS7_10__identityEEEvT0_T1_T2_T3_T4_T6_E12temp_storage;
	add.s32 	%r362, %r361, %r360;
	st.shared.u32 	[%r362+8], %r686;
$L__BB9_50:
	bar.sync 	0;
	setp.ne.s32 	%p48, %r60, 0;
	@%p48 bra 	$L__BB9_72;
	ld.shared.u32 	%r363, [_ZZN3cub18CUB_300001_SM_10006detail6reduce28DeviceReduceSingleTileKernelINS2_10policy_hubIiyN4cuda3std3__44plusIiEEE10Policy1000EPiSC_iS9_iiNS7_10__identityEEEvT0_T1_T2_T3_T4_T6_E12temp_storage+12];
	add.s32 	%r364, %r363, %r686;
	ld.shared.u32 	%r365, [_ZZN3cub18CUB_300001_SM_10006detail6reduce28DeviceReduceSingleTileKernelINS2_10policy_hubIiyN4cuda3std3__44plusIiEEE10Policy1000EPiSC_iS9_iiNS7_10__identityEEEvT0_T1_T2_T3_T4_T6_E12temp_storage+16];
	add.s32 	%r366, %r364, %r365;
	ld.shared.u32 	%r367, [_ZZN3cub18CUB_300001_SM_10006detail6reduce28DeviceReduceSingleTileKernelINS2_10policy_hubIiyN4cuda3std3__44plusIiEEE10Policy1000EPiSC_iS9_iiNS7_10__identityEEEvT0_T1_T2_T3_T4_T6_E12temp_storage+20];
	add.s32 	%r368, %r366, %r367;
	ld.shared.u32 	%r369, [_ZZN3cub18CUB_300001_SM_10006detail6reduce28DeviceReduceSingleTileKernelINS2_10policy_hubIiyN4cuda3std3__44plusIiEEE10Policy1000EPiSC_iS9_iiNS7_10__identityEEEvT0_T1_T2_T3_T4_T6_E12temp_storage+24];
	add.s32 	%r370, %r368, %r369;
	ld.shared.u32 	%r371, [_ZZN3cub18CUB_300001_SM_10006detail6reduce28DeviceReduceSingleTileKernelINS2_10policy_hubIiyN4cuda3std3__44plusIiEEE10Policy1000EPiSC_iS9_iiNS7_10__identityEEEvT0_T1_T2_T3_T4_T6_E12temp_storage+28];
	add.s32 	%r372, %r370, %r371;
	ld.shared.u32 	%r373, [_ZZN3cub18CUB_300001_SM_10006detail6reduce28DeviceReduceSingleTileKernelINS2_10policy_hubIiyN4cuda3std3__44plusIiEEE10Policy1000EPiSC_iS9_iiNS7_10__identityEEEvT0_T1_T2_T3_T4_T6_E12temp_storage+32];
	add.s32 	%r374, %r372, %r373;
	ld.shared.u32 	%r375, [_ZZN3cub18CUB_300001_SM_10006detail6reduce28DeviceReduceSingleTileKernelINS2_10policy_hubIiyN4cuda3std3__44plusIiEEE10Policy1000EPiSC_iS9_iiNS7_10__identityEEEvT0_T1_T2_T3_T4_T6_E12temp_storage+36];
	add.s32 	%r686, %r374, %r375;
	bra.uni 	$L__BB9_72;
$L__BB9_52:
	// begin inline asm
	mov.u32 %r265, %laneid;
	// end inline asm
	and.b32  	%r291, %r60, 992;
	add.s32 	%r292, %r291, 32;
	setp.gt.s32 	%p27, %r292, %r120;
	not.b32 	%r293, %r291;
	add.s32 	%r294, %r120, %r293;
	selp.b32 	%r289, %r294, 31, %p27;
	mov.b32 	%r268, 1;
	mov.b32 	%r290, -1;
	// begin inline asm
	shfl.sync.down.b32 %r266, %r670, %r268, %r289, %r290;
	// end inline asm
	setp.lt.s32 	%p28, %r265, %r289;
	selp.b32 	%r295, %r266, 0, %p28;
	add.s32 	%r272, %r295, %r670;
	mov.b32 	%r273, 2;
	// begin inline asm
	shfl.sync.down.b32 %r271, %r272, %r273, %r289, %r290;
	// end inline asm
	add.s32 	%r296, %r265, 2;
	setp.gt.s32 	%p29, %r296, %r289;
	selp.b32 	%r297, 0, %r271, %p29;
	add.s32 	%r277, %r272, %r297;
	mov.b32 	%r278, 4;
	// begin inline asm
	shfl.sync.down.b32 %r276, %r277, %r278, %r289, %r290;
	// end inline asm
	add.s32 	%r298, %r265, 4;
	setp.gt.s32 	%p30, %r298, %r289;
	selp.b32 	%r299, 0, %r276, %p30;
	add.s32 	%r282, %r277, %r299;
	mov.b32 	%r283, 8;
	// begin inline asm
	shfl.sync.down.b32 %r281, %r282, %r283, %r289, %r290;
	// end inline asm
	add.s32 	%r300, %r265, 8;
	setp.gt.s32 	%p31, %r300, %r289;
	selp.b32 	%r301, 0, %r281, %p31;
	add.s32 	%r287, %r282, %r301;
	mov.b32 	%r288, 16;
	// begin inline asm
	shfl.sync.down.b32 %r286, %r287, %r288, %r289, %r290;
	// end inline asm
	add.s32 	%r302, %r265, 16;
	setp.gt.s32 	%p32, %r302, %r289;
	selp.b32 	%r303, 0, %r286, %p32;
	add.s32 	%r686, %r287, %r303;
	setp.ne.s32 	%p33, %r265, 0;
	@%p33 bra 	$L__BB9_54;
	shr.u32 	%r304, %r60, 3;
	and.b32  	%r305, %r304, 124;
	mov.u32 	%r306, _ZZN3cub18CUB_300001_SM_10006detail6reduce28DeviceReduceSingleTileKernelINS2_10policy_hubIiyN4cuda3std3__44plusIiEEE10Policy1000EPiSC_iS9_iiNS7_10__identityEEEvT0_T1_T2_T3_T4_T6_E12temp_storage;
	add.s32 	%r307, %r306, %r305;
	st.shared.u32 	[%r307+8], %r686;
$L__BB9_54:
	bar.sync 	0;
	setp.ne.s32 	%p34, %r60, 0;
	@%p34 bra 	$L__BB9_72;
	setp.gt.s32 	%p35, %r120, 32;
	ld.shared.u32 	%r308, [_ZZN3cub18CUB_300001_SM_10006detail6reduce28DeviceReduceSingleTileKernelINS2_10policy_hubIiyN4cuda3std3__44plusIiEEE10Policy1000EPiSC_iS9_iiNS7_10__identityEEEvT0_T1_T2_T3_T4_T6_E12temp_storage+12];
	selp.b32 	%r309, %r308, 0, %p35;
	add.s32 	%r310, %r309, %r686;
	setp.gt.s32 	%p36, %r120, 64;
	ld.shared.u32 	%r311, [_ZZN3cub18CUB_300001_SM_10006detail6reduce28DeviceReduceSingleTileKernelINS2_10policy_hubIiyN4cuda3std3__44plusIiEEE10Policy1000EPiSC_iS9_iiNS7_10__identityEEEvT0_T1_T2_T3_T4_T6_E12temp_storage+16];
	selp.b32 	%r312, %r311, 0, %p36;
	add.s32 	%r313, %r310, %r312;
	setp.gt.s32 	%p37, %r120, 96;
	ld.shared.u32 	%r314, [_ZZN3cub18CUB_300001_SM_10006detail6reduce28DeviceReduceSingleTileKernelINS2_10policy_hubIiyN4cuda3std3__44plusIiEEE10Policy1000EPiSC_iS9_iiNS7_10__identityEEEvT0_T1_T2_T3_T4_T6_E12temp_storage+20];
	selp.b32 	%r315, %r314, 0, %p37;
	add.s32 	%r316, %r313, %r315;
	setp.gt.s32 	%p38, %r120, 128;
	ld.shared.u32 	%r317, [_ZZN3cub18CUB_300001_SM_10006detail6reduce28DeviceReduceSingleTileKernelINS2_10policy_hubIiyN4cuda3std3__44plusIiEEE10Policy1000EPiSC_iS9_iiNS7_10__identityEEEvT0_T1_T2_T3_T4_T6_E12temp_storage+24];
	selp.b32 	%r318, %r317, 0, %p38;
	add.s32 	%r319, %r316, %r318;
	setp.gt.s32 	%p39, %r120, 160;
	ld.shared.u32 	%r320, [_ZZN3cub18CUB_300001_SM_10006detail6reduce28DeviceReduceSingleTileKernelINS2_10policy_hubIiyN4cuda3std3__44plusIiEEE10Policy1000EPiSC_iS9_iiNS7_10__identityEEEvT0_T1_T2_T3_T4_T6_E12temp_storage+28];
	selp.b32 	%r321, %r320, 0, %p39;
	add.s32 	%r322, %r319, %r321;
	setp.gt.s32 	%p40, %r120, 192;
	ld.shared.u32 	%r323, [_ZZN3cub18CUB_300001_SM_10006detail6reduce28DeviceReduceSingleTileKernelINS2_10policy_hubIiyN4cuda3std3__44plusIiEEE10Policy1000EPiSC_iS9_iiNS7_10__identityEEEvT0_T1_T2_T3_T4_T6_E12temp_storage+32];
	selp.b32 	%r324, %r323, 0, %p40;
	add.s32 	%r325, %r322, %r324;
	setp.gt.s32 	%p41, %r120, 224;
	ld.shared.u32 	%r326, [_ZZN3cub18CUB_300001_SM_10006detail6reduce28DeviceReduceSingleTileKernelINS2_10policy_hubIiyN4cuda3std3__44plusIiEEE10Policy1000EPiSC_iS9_iiNS7_10__identityEEEvT0_T1_T2_T3_T4_T6_E12temp_storage+36];
	selp.b32 	%r327, %r326, 0, %p41;
	add.s32 	%r686, %r325, %r327;
	bra.uni 	$L__BB9_72;
$L__BB9_56:
	mov.u32 	%r85, %tid.x;
	mul.wide.u32 	%rd35, %r85, 4;
	add.s64 	%rd19, %rd16, %rd35;
	// begin inline asm
	ld.global.nc.u32 %r122, [%rd19];
	// end inline asm
	add.s64 	%rd20, %rd19, 1024;
	// begin inline asm
	ld.global.nc.u32 %r123, [%rd20];
	// end inline asm
	add.s64 	%rd21, %rd19, 2048;
	// begin inline asm
	ld.global.nc.u32 %r124, [%rd21];
	// end inline asm
	add.s64 	%rd22, %rd19, 3072;
	// begin inline asm
	ld.global.nc.u32 %r125, [%rd22];
	// end inline asm
	add.s64 	%rd23, %rd19, 4096;
	// begin inline asm
	ld.global.nc.u32 %r126, [%rd23];
	// end inline asm
	add.s64 	%rd24, %rd19, 5120;
	// begin inline asm
	ld.global.nc.u32 %r127, [%rd24];
	// end inline asm
	add.s64 	%rd25, %rd19, 6144;
	// begin inline asm
	ld.global.nc.u32 %r128, [%rd25];
	// end inline asm
	add.s64 	%rd26, %rd19, 7168;
	// begin inline asm
	ld.global.nc.u32 %r129, [%rd26];
	// end inline asm
	add.s64 	%rd27, %rd19, 8192;
	// begin inline asm
	ld.global.nc.u32 %r130, [%rd27];
	// end inline asm
	add.s64 	%rd28, %rd19, 9216;
	// begin inline asm
	ld.global.nc.u32 %r131, [%rd28];
	// end inline asm
	add.s64 	%rd29, %rd19, 10240;
	// begin inline asm
	ld.global.nc.u32 %r132, [%rd29];
	// end inline asm
	add.s64 	%rd30, %rd19, 11264;
	// begin inline asm
	ld.global.nc.u32 %r133, [%rd30];
	// end inline asm
	add.s64 	%rd31, %rd19, 12288;
	// begin inline asm
	ld.global.nc.u32 %r134, [%rd31];
	// end inline asm
	add.s64 	%rd32, %rd19, 13312;
	// begin inline asm
	ld.global.nc.u32 %r135, [%rd32];
	// end inline asm
	add.s64 	%rd33, %rd19, 14336;
	// begin inline asm
	ld.global.nc.u32 %r136, [%rd33];
	// end inline asm
	add.s64 	%rd34, %rd19, 15360;
	// begin inline asm
	ld.global.nc.u32 %r137, [%rd34];
	// end inline asm
	add.s32 	%r139, %r123, %r122;
	add.s32 	%r140, %r124, %r139;
	add.s32 	%r141, %r125, %r140;
	add.s32 	%r142, %r126, %r141;
	add.s32 	%r143, %r127, %r142;
	add.s32 	%r144, %r128, %r143;
	add.s32 	%r145, %r129, %r144;
	add.s32 	%r146, %r130, %r145;
	add.s32 	%r147, %r131, %r146;
	add.s32 	%r148, %r132, %r147;
	add.s32 	%r149, %r133, %r148;
	add.s32 	%r150, %r134, %r149;
	add.s32 	%r151, %r135, %r150;
	add.s32 	%r152, %r136, %r151;
	add.s32 	%r685, %r137, %r152;
	setp.lt.u32 	%p4, %r120, 8192;
	mov.b32 	%r674, 4096;
	@%p4 bra 	$L__BB9_60;
	add.s32 	%r87, %r120, -4096;
	mov.b32 	%r674, 4096;
$L__BB9_58:
	mul.wide.s32 	%rd52, %r674, 4;
	add.s64 	%rd36, %rd19, %rd52;
	// begin inline asm
	ld.global.nc.u32 %r154, [%rd36];
	// end inline asm
	add.s64 	%rd37, %rd36, 1024;
	// begin inline asm
	ld.global.nc.u32 %r155, [%rd37];
	// end inline asm
	add.s64 	%rd38, %rd36, 2048;
	// begin inline asm
	ld.global.nc.u32 %r156, [%rd38];
	// end inline asm
	add.s64 	%rd39, %rd36, 3072;
	// begin inline asm
	ld.global.nc.u32 %r157, [%rd39];
	// end inline asm
	add.s64 	%rd40, %rd36, 4096;
	// begin inline asm
	ld.global.nc.u32 %r158, [%rd40];
	// end inline asm
	add.s64 	%rd41, %rd36, 5120;
	// begin inline asm
	ld.global.nc.u32 %r159, [%rd41];
	// end inline asm
	add.s64 	%rd42, %rd36, 6144;
	// begin inline asm
	ld.global.nc.u32 %r160, [%rd42];
	// end inline asm
	add.s64 	%rd43, %rd36, 7168;
	// begin inline asm
	ld.global.nc.u32 %r161, [%rd43];
	// end inline asm
	add.s64 	%rd44, %rd36, 8192;
	// begin inline asm
	ld.global.nc.u32 %r162, [%rd44];
	// end inline asm
	add.s64 	%rd45, %rd36, 9216;
	// begin inline asm
	ld.global.nc.u32 %r163, [%rd45];
	// end inline asm
	add.s64 	%rd46, %rd36, 10240;
	// begin inline asm
	ld.global.nc.u32 %r164, [%rd46];
	// end inline asm
	add.s64 	%rd47, %rd36, 11264;
	// begin inline asm
	ld.global.nc.u32 %r165, [%rd47];
	// end inline asm
	add.s64 	%rd48, %rd36, 12288;
	// begin inline asm
	ld.global.nc.u32 %r166, [%rd48];
	// end inline asm
	add.s64 	%rd49, %rd36, 13312;
	// begin inline asm
	ld.global.nc.u32 %r167, [%rd49];
	// end inline asm
	add.s64 	%rd50, %rd36, 14336;
	// begin inline asm
	ld.global.nc.u32 %r168, [%rd50];
	// end inline asm
	add.s64 	%rd51, %rd36, 15360;
	// begin inline asm
	ld.global.nc.u32 %r169, [%rd51];
	// end inline asm
	add.s32 	%r170, %r154, %r685;
	add.s32 	%r171, %r155, %r170;
	add.s32 	%r172, %r156, %r171;
	add.s32 	%r173, %r157, %r172;
	add.s32 	%r174, %r158, %r173;
	add.s32 	%r175, %r159, %r174;
	add.s32 	%r176, %r160, %r175;
	add.s32 	%r177, %r161, %r176;
	add.s32 	%r178, %r162, %r177;
	add.s32 	%r179, %r163, %r178;
	add.s32 	%r180, %r164, %r179;
	add.s32 	%r181, %r165, %r180;
	add.s32 	%r182, %r166, %r181;
	add.s32 	%r183, %r167, %r182;
	add.s32 	%r184, %r168, %r183;
	add.s32 	%r685, %r169, %r184;
	sub.s32 	%r185, %r120, %r674;
	setp.lt.s32 	%p5, %r185, 4096;
	@%p5 bra 	$L__BB9_68;
	add.s32 	%r674, %r674, 4096;
	setp.le.s32 	%p6, %r674, %r87;
	@%p6 bra 	$L__BB9_58;
$L__BB9_60:
	setp.le.s32 	%p7, %r120, %r674;
	@%p7 bra 	$L__BB9_68;
	sub.s32 	%r94, %r120, %r674;
	setp.ge.s32 	%p8, %r85, %r94;
	@%p8 bra 	$L__BB9_68;
	not.b32 	%r187, %r85;
	add.s32 	%r188, %r120, %r187;
	sub.s32 	%r95, %r188, %r674;
	and.b32  	%r189, %r95, 768;
	setp.eq.s32 	%p9, %r189, 768;
	mov.u32 	%r679, %r85;
	@%p9 bra 	$L__BB9_65;
	add.s32 	%r676, %r85, %r674;
	shr.u32 	%r190, %r95, 8;
	add.s32 	%r191, %r190, 1;
	and.b32  	%r192, %r191, 3;
	neg.s32 	%r675, %r192;
	mov.u32 	%r679, %r85;
$L__BB9_64:
	.pragma "nounroll";
	mul.wide.u32 	%rd54, %r676, 4;
	add.s64 	%rd53, %rd16, %rd54;
	// begin inline asm
	ld.global.nc.u32 %r193, [%rd53];
	// end inline asm
	add.s32 	%r685, %r193, %r685;
	add.s32 	%r679, %r679, 256;
	add.s32 	%r676, %r676, 256;
	add.s32 	%r675, %r675, 1;
	setp.ne.s32 	%p10, %r675, 0;
	@%p10 bra 	$L__BB9_64;
$L__BB9_65:
	setp.lt.u32 	%p11, %r95, 768;
	@%p11 bra 	$L__BB9_68;
	cvt.u64.u32 	%rd55, %r679;
	cvt.u64.u32 	%rd56, %r674;
	add.s64 	%rd57, %rd55, %rd56;
	shl.b64 	%rd58, %rd57, 2;
	add.s64 	%rd59, %rd58, %rd16;
	add.s64 	%rd124, %rd59, 2048;
	add.s32 	%r682, %r679, %r674;
$L__BB9_67:
	mul.wide.u32 	%rd64, %r682, 4;
	add.s64 	%rd60, %rd16, %rd64;
	// begin inline asm
	ld.global.nc.u32 %r194, [%rd60];
	// end inline asm
	add.s32 	%r198, %r194, %r685;
	add.s64 	%rd61, %rd124, -1024;
	// begin inline asm
	ld.global.nc.u32 %r195, [%rd61];
	// end inline asm
	add.s32 	%r199, %r195, %r198;
	// begin inline asm
	ld.global.nc.u32 %r196, [%rd124];
	// end inline asm
	add.s32 	%r200, %r196, %r199;
	add.s64 	%rd63, %rd124, 1024;
	// begin inline asm
	ld.global.nc.u32 %r197, [%rd63];
	// end inline asm
	add.s32 	%r685, %r197, %r200;
	add.s32 	%r679, %r679, 1024;
	add.s64 	%rd124, %rd124, 4096;
	add.s32 	%r682, %r682, 1024;
	setp.lt.s32 	%p12, %r679, %r94;
	@%p12 bra 	$L__BB9_67;
$L__BB9_68:
	// begin inline asm
	mov.u32 %r201, %laneid;
	// end inline asm
	mov.b32 	%r204, 1;
	mov.b32 	%r225, 31;
	mov.b32 	%r226, -1;
	// begin inline asm
	shfl.sync.down.b32 %r202, %r685, %r204, %r225, %r226;
	// end inline asm
	setp.gt.s32 	%p13, %r201, 30;
	selp.b32 	%r227, 0, %r202, %p13;
	add.s32 	%r208, %r227, %r685;
	mov.b32 	%r209, 2;
	// begin inline asm
	shfl.sync.down.b32 %r207, %r208, %r209, %r225, %r226;
	// end inline asm
	setp.gt.s32 	%p14, %r201, 29;
	selp.b32 	%r228, 0, %r207, %p14;
	add.s32 	%r213, %r208, %r228;
	mov.b32 	%r214, 4;
	// begin inline asm
	shfl.sync.down.b32 %r212, %r213, %r214, %r225, %r226;
	// end inline asm
	setp.gt.s32 	%p15, %r201, 27;
	selp.b32 	%r229, 0, %r212, %p15;
	add.s32 	%r218, %r213, %r229;
	mov.b32 	%r219, 8;
	// begin inline asm
	shfl.sync.down.b32 %r217, %r218, %r219, %r225, %r226;
	// end inline asm
	setp.gt.s32 	%p16, %r201, 23;
	selp.b32 	%r230, 0, %r217, %p16;
	add.s32 	%r223, %r218, %r230;
	mov.b32 	%r224, 16;
	// begin inline asm
	shfl.sync.down.b32 %r222, %r223, %r224, %r225, %r226;
	// end inline asm
	setp.gt.s32 	%p17, %r201, 15;
	selp.b32 	%r231, 0, %r222, %p17;
	add.s32 	%r686, %r223, %r231;
	setp.ne.s32 	%p18, %r201, 0;
	@%p18 bra 	$L__BB9_70;
	shr.u32 	%r232, %r85, 3;
	and.b32  	%r233, %r232, 124;
	mov.u32 	%r234, _ZZN3cub18CUB_300001_SM_10006detail6reduce28DeviceReduceSingleTileKernelINS2_10policy_hubIiyN4cuda3std3__44plusIiEEE10Policy1000EPiSC_iS9_iiNS7_10__identityEEEvT0_T1_T2_T3_T4_T6_E12temp_storage;
	add.s32 	%r235, %r234, %r233;
	st.shared.u32 	[%r235+8], %r686;
$L__BB9_70:
	bar.sync 	0;
	setp.ne.s32 	%p19, %r85, 0;
	@%p19 bra 	$L__BB9_72;
	ld.shared.u32 	%r236, [_ZZN3cub18CUB_300001_SM_10006detail6reduce28DeviceReduceSingleTileKernelINS2_10policy_hubIiyN4cuda3std3__44plusIiEEE10Policy1000EPiSC_iS9_iiNS7_10__identityEEEvT0_T1_T2_T3_T4_T6_E12temp_storage+12];
	add.s32 	%r237, %r236, %r686;
	ld.shared.u32 	%r238, [_ZZN3cub18CUB_300001_SM_10006detail6reduce28DeviceReduceSingleTileKernelINS2_10policy_hubIiyN4cuda3std3__44plusIiEEE10Policy1000EPiSC_iS9_iiNS7_10__identityEEEvT0_T1_T2_T3_T4_T6_E12temp_storage+16];
	add.s32 	%r239, %r237, %r238;
	ld.shared.u32 	%r240, [_ZZN3cub18CUB_300001_SM_10006detail6reduce28DeviceReduceSingleTileKernelINS2_10policy_hubIiyN4cuda3std3__44plusIiEEE10Policy1000EPiSC_iS9_iiNS7_10__identityEEEvT0_T1_T2_T3_T4_T6_E12temp_storage+20];
	add.s32 	%r241, %r239, %r240;
	ld.shared.u32 	%r242, [_ZZN3cub18CUB_300001_SM_10006detail6reduce28DeviceReduceSingleTileKernelINS2_10policy_hubIiyN4cuda3std3__44plusIiEEE10Policy1000EPiSC_iS9_iiNS7_10__identityEEEvT0_T1_T2_T3_T4_T6_E12temp_storage+24];
	add.s32 	%r243, %r241, %r242;
	ld.shared.u32 	%r244, [_ZZN3cub18CUB_300001_SM_10006detail6reduce28DeviceReduceSingleTileKernelINS2_10policy_hubIiyN4cuda3std3__44plusIiEEE10Policy1000EPiSC_iS9_iiNS7_10__identityEEEvT0_T1_T2_T3_T4_T6_E12temp_storage+28];
	add.s32 	%r245, %r243, %r244;
	ld.shared.u32 	%r246, [_ZZN3cub18CUB_300001_SM_10006detail6reduce28DeviceReduceSingleTileKernelINS2_10policy_hubIiyN4cuda3std3__44plusIiEEE10Policy1000EPiSC_iS9_iiNS7_10__identityEEEvT0_T1_T2_T3_T4_T6_E12temp_storage+32];
	add.s32 	%r247, %r245, %r246;
	ld.shared.u32 	%r248, [_ZZN3cub18CUB_300001_SM_10006detail6reduce28DeviceReduceSingleTileKernelINS2_10policy_hubIiyN4cuda3std3__44plusIiEEE10Policy1000EPiSC_iS9_iiNS7_10__identityEEEvT0_T1_T2_T3_T4_T6_E12temp_storage+36];
	add.s32 	%r686, %r247, %r248;
$L__BB9_72:
	mov.u32 	%r631, %tid.x;
	setp.ne.s32 	%p95, %r631, 0;
	@%p95 bra 	$L__BB9_74;
	add.s32 	%r632, %r686, %r121;
	st.global.u32 	[%rd1], %r632;
$L__BB9_74:
	ret;

}


// ===== COMPILED SASS (sm_100) =====

	.target	sm_100

	.elftype	@"ET_EXEC"


//--------------------- .note.nv.tkinfo           --------------------------
	.section	.note.nv.tkinfo,"",@"SHT_NOTE"
	.sectionflags	@"SHF_NOTE_NV_TKINFO"
	.tkinfo
        /*0018*/ 	.word	0x00000002
        /*0030*/ 	.string	""
        /*0030*/ 	.string	"ptxas"
        /*0030*/ 	.string	"Cuda compilation tools, release 13.0, V13.0.88"
        /*0030*/ 	.string	"Build cuda_13.0.r13.0/compiler.36424714_0"
        /*0030*/ 	.string	"-arch sm_100 -m 64 "



//--------------------- .note.nv.cuinfo           --------------------------
	.section	.note.nv.cuinfo,"",@"SHT_NOTE"
	.sectionflags	@"SHF_NOTE_NV_CUINFO"
        /*0018*/ 	.short	0x0002
        /*001a*/ 	.short	0x0064
        /*001c*/ 	.short	0x0082
	.zero		2


//--------------------- .nv.info                  --------------------------
	.section	.nv.info,"",@"SHT_CUDA_INFO"
	.align	4


	//----- nvinfo : EIATTR_REGCOUNT
	.align		4
        /*0000*/ 	.byte	0x04, 0x2f
        /*0002*/ 	.short	(.L_44 - .L_43)
	.align		4
.L_43:
        /*0004*/ 	.word	index@(_ZN3cub18CUB_300001_SM_10006detail11EmptyKernelIvEEvv)
        /*0008*/ 	.word	0x00000004


	//----- nvinfo : EIATTR_FRAME_SIZE
	.align		4
.L_44:
        /*000c*/ 	.byte	0x04, 0x11
        /*000e*/ 	.short	(.L_46 - .L_45)
	.align		4
.L_45:
        /*0010*/ 	.word	index@(_ZN3cub18CUB_300001_SM_10006detail11EmptyKernelIvEEvv)
        /*0014*/ 	.word	0x00000000


	//----- nvinfo : EIATTR_REGCOUNT
	.align		4
.L_46:
        /*0018*/ 	.byte	0x04, 0x2f
        /*001a*/ 	.short	(.L_48 - .L_47)
	.align		4
.L_47:
        /*001c*/ 	.word	index@(_ZN3cub18CUB_300001_SM_10006detail8for_each13static_kernelINS2_12policy_hub_t12policy_500_tEmN6thrust24THRUST_300001_SM_1000_NS8cuda_cub20__uninitialized_fill7functorINS7_10device_ptrIiEEiEEEEvT0_T1_)
        /*0020*/ 	.word	0x00000008


	//----- nvinfo : EIATTR_FRAME_SIZE
	.align		4
.L_48:
        /*0024*/ 	.byte	0x04, 0x11
        /*0026*/ 	.short	(.L_50 - .L_49)
	.align		4
.L_49:
        /*0028*/ 	.word	index@(_ZN3cub18CUB_300001_SM_10006detail8for_each13static_kernelINS2_12policy_hub_t12policy_500_tEmN6thrust24THRUST_300001_SM_1000_NS8cuda_cub20__uninitialized_fill7functorINS7_10device_ptrIiEEiEEEEvT0_T1_)
        /*002c*/ 	.word	0x00000000


	//----- nvinfo : EIATTR_REGCOUNT
	.align		4
.L_50:
        /*0030*/ 	.byte	0x04, 0x2f
        /*0032*/ 	.short	(.L_52 - .L_51)
	.align		4
.L_51:
        /*0034*/ 	.word	index@(_ZN3cub18CUB_300001_SM_10006detail9transform16transform_kernelINS2_10policy_hubILb1EN4cuda3std3__45tupleIJN6thrust24THRUST_300001_SM_1000_NS6detail15normal_iteratorINSA_10device_ptrIiEEEEEEEE10policy1000Ei6squareSF_JPiEEEvT0_iT1_T2_DpNS2_10kernel_argIT3_EE)
        /*0038*/ 	.word	0x0000001c


	//----- nvinfo : EIATTR_FRAME_SIZE
	.align		4
.L_52:
        /*003c*/ 	.byte	0x04, 0x11
        /*003e*/ 	.short	(.L_54 - .L_53)
	.align		4
.L_53:
        /*0040*/ 	.word	index@(_ZN3cub18CUB_300001_SM_10006detail9transform16transform_kernelINS2_10policy_hubILb1EN4cuda3std3__45tupleIJN6thrust24THRUST_300001_SM_1000_NS6detail15normal_iteratorINSA_10device_ptrIiEEEEEEEE10policy1000Ei6squareSF_JPiEEEvT0_iT1_T2_DpNS2_10kernel_argIT3_EE)
        /*0044*/ 	.word	0x00000000


	//----- nvinfo : EIATTR_REGCOUNT
	.align		4
.L_54:
        /*0048*/ 	.byte	0x04, 0x2f
        /*004a*/ 	.short	(.L_56 - .L_55)
	.align		4
.L_55:
        /*004c*/ 	.word	index@(_ZN3cub18CUB_300001_SM_10006detail9transform16transform_kernelINS2_10policy_hubILb1EN4cuda3std3__45tupleIJN6thrust24THRUST_300001_SM_1000_NS6detail15normal_iteratorINSA_10device_ptrIiEEEEEEEE10policy1000El6squareSF_JPiEEEvT0_iT1_T2_DpNS2_10kernel_argIT3_EE)
        /*0050*/ 	.word	0x0000001c


	//----- nvinfo : EIATTR_FRAME_SIZE
	.align		4
.L_56:
        /*0054*/ 	.byte	0x04, 0x11
        /*0056*/ 	.short	(.L_58 - .L_57)
	.align		4
.L_57:
        /*0058*/ 	.word	index@(_ZN3cub18CUB_300001_SM_10006detail9transform16transform_kernelINS2_10policy_hubILb1EN4cuda3std3__45tupleIJN6thrust24THRUST_300001_SM_1000_NS6detail15normal_iteratorINSA_10device_ptrIiEEEEEEEE10policy1000El6squareSF_JPiEEEvT0_iT1_T2_DpNS2_10kernel_argIT3_EE)
        /*005c*/ 	.word	0x00000000


	//----- nvinfo : EIATTR_REGCOUNT
	.align		4
.L_58:
        /*0060*/ 	.byte	0x04, 0x2f
        /*0062*/ 	.short	(.L_60 - .L_59)
	.align		4
.L_59:
        /*0064*/ 	.word	index@(_ZN3cub18CUB_300001_SM_10006detail6reduce28DeviceReduceSingleTileKernelINS2_10policy_hubIijN4cuda3std3__44plusIiEEE10Policy1000EN6thrust24THRUST_300001_SM_1000_NS6detail15normal_iteratorINSD_10device_ptrIiEEEEPijS9_iiNS7_10__identityEEEvT0_T1_T2_T3_T4_T6_)
        /*0068*/ 	.word	0x00000020


	//----- nvinfo : EIATTR_FRAME_SIZE
	.align		4
.L_60:
        /*006c*/ 	.byte	0x04, 0x11
        /*006e*/ 	.short	(.L_62 - .L_61)
	.align		4
.L_61:
        /*0070*/ 	.word	index@(_ZN3cub18CUB_300001_SM_10006detail6reduce28DeviceReduceSingleTileKernelINS2_10policy_hubIijN4cuda3std3__44plusIiEEE10Policy1000EN6thrust24THRUST_300001_SM_1000_NS6detail15normal_iteratorINSD_10device_ptrIiEEEEPijS9_iiNS7_10__identityEEEvT0_T1_T2_T3_T4_T6_)
        /*0074*/ 	.word	0x00000000


	//----- nvinfo : EIATTR_REGCOUNT
	.align		4
.L_62:
        /*0078*/ 	.byte	0x04, 0x2f
        /*007a*/ 	.short	(.L_64 - .L_63)
	.align		4
.L_63:
        /*007c*/ 	.word	index@(_ZN3cub18CUB_300001_SM_10006detail6reduce18DeviceReduceKernelINS2_10policy_hubIijN4cuda3std3__44plusIiEEE10Policy1000EN6thrust24THRUST_300001_SM_1000_NS6detail15normal_iteratorINSD_10device_ptrIiEEEEjS9_iNS7_10__identityEEEvT0_PT3_T1_NS0_13GridEvenShareISN_EET2_T4_)
        /*0080*/ 	.word	0x00000020


	//----- nvinfo : EIATTR_FRAME_SIZE
	.align		4
.L_64:
        /*0084*/ 	.byte	0x04, 0x11
        /*0086*/ 	.short	(.L_66 - .L_65)
	.align		4
.L_65:
        /*0088*/ 	.word	index@(_ZN3cub18CUB_300001_SM_10006detail6reduce18DeviceReduceKernelINS2_10policy_hubIijN4cuda3std3__44plusIiEEE10Policy1000EN6thrust24THRUST_300001_SM_1000_NS6detail15normal_iteratorINSD_10device_ptrIiEEEEjS9_iNS7_10__identityEEEvT0_PT3_T1_NS0_13GridEvenShareISN_EET2_T4_)
        /*008c*/ 	.word	0x00000000


	//----- nvinfo : EIATTR_REGCOUNT
	.align		4
.L_66:
        /*0090*/ 	.byte	0x04, 0x2f
        /*0092*/ 	.short	(.L_68 - .L_67)
	.align		4
.L_67:
        /*0094*/ 	.word	index@(_ZN3cub18CUB_300001_SM_10006detail6reduce28DeviceReduceSingleTileKernelINS2_10policy_hubIijN4cuda3std3__44plusIiEEE10Policy1000EPiSC_iS9_iiNS7_10__identityEEEvT0_T1_T2_T3_T4_T6_)
        /*0098*/ 	.word	0x00000020


	//----- nvinfo : EIATTR_FRAME_SIZE
	.align		4
.L_68:
        /*009c*/ 	.byte	0x04, 0x11
        /*009e*/ 	.short	(.L_70 - .L_69)
	.align		4
.L_69:
        /*00a0*/ 	.word	index@(_ZN3cub18CUB_300001_SM_10006detail6reduce28DeviceReduceSingleTileKernelINS2_10policy_hubIijN4cuda3std3__44plusIiEEE10Policy1000EPiSC_iS9_iiNS7_10__identityEEEvT0_T1_T2_T3_T4_T6_)
        /*00a4*/ 	.word	0x00000000


	//----- nvinfo : EIATTR_REGCOUNT
	.align		4
.L_70:
        /*00a8*/ 	.byte	0x04, 0x2f
        /*00aa*/ 	.short	(.L_72 - .L_71)
	.align		4
.L_71:
        /*00ac*/ 	.word	index@(_ZN3cub18CUB_300001_SM_10006detail6reduce28DeviceReduceSingleTileKernelINS2_10policy_hubIiyN4cuda3std3__44plusIiEEE10Policy1000EN6thrust24THRUST_300001_SM_1000_NS6detail15normal_iteratorINSD_10device_ptrIiEEEEPiyS9_iiNS7_10__identityEEEvT0_T1_T2_T3_T4_T6_)
        /*00b0*/ 	.word	0x0000001f


	//----- nvinfo : EIATTR_FRAME_SIZE
	.align		4
.L_72:
        /*00b4*/ 	.byte	0x04, 0x11
        /*00b6*/ 	.short	(.L_74 - .L_73)
	.align		4
.L_73:
        /*00b8*/ 	.word	index@(_ZN3cub18CUB_300001_SM_10006detail6reduce28DeviceReduceSingleTileKernelINS2_10policy_hubIiyN4cuda3std3__44plusIiEEE10Policy1000EN6thrust24THRUST_300001_SM_1000_NS6detail15normal_iteratorINSD_10device_ptrIiEEEEPiyS9_iiNS7_10__identityEEEvT0_T1_T2_T3_T4_T6_)
        /*00bc*/ 	.word	0x00000000


	//----- nvinfo : EIATTR_REGCOUNT
	.align		4
.L_74:
        /*00c0*/ 	.byte	0x04, 0x2f
        /*00c2*/ 	.short	(.L_76 - .L_75)
	.align		4
.L_75:
        /*00c4*/ 	.word	index@(_ZN3cub18CUB_300001_SM_10006detail6reduce18DeviceReduceKernelINS2_10policy_hubIiyN4cuda3std3__44plusIiEEE10Policy1000EN6thrust24THRUST_300001_SM_1000_NS6detail15normal_iteratorINSD_10device_ptrIiEEEEyS9_iNS7_10__identityEEEvT0_PT3_T1_NS0_13GridEvenShareISN_EET2_T4_)
        /*00c8*/ 	.word	0x0000001e


	//----- nvinfo : EIATTR_FRAME_SIZE
	.align		4
.L_76:
        /*00cc*/ 	.byte	0x04, 0x11
        /*00ce*/ 	.short	(.L_78 - .L_77)
	.align		4
.L_77:
        /*00d0*/ 	.word	index@(_ZN3cub18CUB_300001_SM_10006detail6reduce18DeviceReduceKernelINS2_10policy_hubIiyN4cuda3std3__44plusIiEEE10Policy1000EN6thrust24THRUST_300001_SM_1000_NS6detail15normal_iteratorINSD_10device_ptrIiEEEEyS9_iNS7_10__identityEEEvT0_PT3_T1_NS0_13GridEvenShareISN_EET2_T4_)
        /*00d4*/ 	.word	0x00000000


	//----- nvinfo : EIATTR_REGCOUNT
	.align		4
.L_78:
        /*00d8*/ 	.byte	0x04, 0x2f
        /*00da*/ 	.short	(.L_80 - .L_79)
	.align		4
.L_79:
        /*00dc*/ 	.word	index@(_ZN3cub18CUB_300001_SM_10006detail6reduce28DeviceReduceSingleTileKernelINS2_10policy_hubIiyN4cuda3std3__44plusIiEEE10Policy1000EPiSC_iS9_iiNS7_10__identityEEEvT0_T1_T2_T3_T4_T6_)
        /*00e0*/ 	.word	0x00000020


	//----- nvinfo : EIATTR_FRAME_SIZE
	.align		4
.L_80:
        /*00e4*/ 	.byte	0x04, 0x11
        /*00e6*/ 	.short	(.L_82 - .L_81)
	.align		4
.L_81:
        /*00e8*/ 	.word	index@(_ZN3cub18CUB_300001_SM_10006detail6reduce28DeviceReduceSingleTileKernelINS2_10policy_hubIiyN4cuda3std3__44plusIiEEE10Policy1000EPiSC_iS9_iiNS7_10__identityEEEvT0_T1_T2_T3_T4_T6_)
        /*00ec*/ 	.word	0x00000000


	//----- nvinfo : EIATTR_MIN_STACK_SIZE
	.align		4
.L_82:
        /*00f0*/ 	.byte	0x04, 0x12
        /*00f2*/ 	.short	(.L_84 - .L_83)
	.align		4
.L_83:
        /*00f4*/ 	.word	index@(_ZN3cub18CUB_300001_SM_10006detail6reduce28DeviceReduceSingleTileKernelINS2_10policy_hubIiyN4cuda3std3__44plusIiEEE10Policy1000EPiSC_iS9_iiNS7_10__identityEEEvT0_T1_T2_T3_T4_T6_)
        /*00f8*/ 	.word	0x00000000


	//----- nvinfo : EIATTR_MIN_STACK_SIZE
	.align		4
.L_84:
        /*00fc*/ 	.byte	0x04, 0x12
        /*00fe*/ 	.short	(.L_86 - .L_85)
	.align		4
.L_85:
        /*0100*/ 	.word	index@(_ZN3cub18CUB_300001_SM_10006detail6reduce18DeviceReduceKernelINS2_10policy_hubIiyN4cuda3std3__44plusIiEEE10Policy1000EN6thrust24THRUST_300001_SM_1000_NS6detail15normal_iteratorINSD_10device_ptrIiEEEEyS9_iNS7_10__identityEEEvT0_PT3_T1_NS0_13GridEvenShareISN_EET2_T4_)
        /*0104*/ 	.word	0x00000000


	//----- nvinfo : EIATTR_MIN_STACK_SIZE
	.align		4
.L_86:
        /*0108*/ 	.byte	0x04, 0x12
        /*010a*/ 	.short	(.L_88 - .L_87)
	.align		4
.L_87:
        /*010c*/ 	.word	index@(_ZN3cub18CUB_300001_SM_10006detail6reduce28DeviceReduceSingleTileKernelINS2_10policy_hubIiyN4cuda3std3__44plusIiEEE10Policy1000EN6thrust24THRUST_300001_SM_1000_NS6detail15normal_iteratorINSD_10device_ptrIiEEEEPiyS9_iiNS7_10__identityEEEvT0_T1_T2_T3_T4_T6_)
        /*0110*/ 	.word	0x00000000


	//----- nvinfo : EIATTR_MIN_STACK_SIZE
	.align		4
.L_88:
        /*0114*/ 	.byte	0x04, 0x12
        /*0116*/ 	.short	(.L_90 - .L_89)
	.align		4
.L_89:
        /*0118*/ 	.word	index@(_ZN3cub18CUB_300001_SM_10006detail6reduce28DeviceReduceSingleTileKernelINS2_10policy_hubIijN4cuda3std3__44plusIiEEE10Policy1000EPiSC_iS9_iiNS7_10__identityEEEvT0_T1_T2_T3_T4_T6_)
        /*011c*/ 	.word	0x00000000


	//----- nvinfo : EIATTR_MIN_STACK_SIZE
	.align		4
.L_90:
        /*0120*/ 	.byte	0x04, 0x12
        /*0122*/ 	.short	(.L_92 - .L_91)
	.align		4
.L_91:
        /*0124*/ 	.word	index@(_ZN3cub18CUB_300001_SM_10006detail6reduce18DeviceReduceKernelINS2_10policy_hubIijN4cuda3std3__44plusIiEEE10Policy1000EN6thrust24THRUST_300001_SM_1000_NS6detail15normal_iteratorINSD_10device_ptrIiEEEEjS9_iNS7_10__identityEEEvT0_PT3_T1_NS0_13GridEvenShareISN_EET2_T4_)
        /*0128*/ 	.word	0x00000000


	//----- nvinfo : EIATTR_MIN_STACK_SIZE
	.align		4
.L_92:
        /*012c*/ 	.byte	0x04, 0x12
        /*012e*/ 	.short	(.L_94 - .L_93)
	.align		4
.L_93:
        /*0130*/ 	.word	index@(_ZN3cub18CUB_300001_SM_10006detail6reduce28DeviceReduceSingleTileKernelINS2_10policy_hubIijN4cuda3std3__44plusIiEEE10Policy1000EN6thrust24THRUST_300001_SM_1000_NS6detail15normal_iteratorINSD_10device_ptrIiEEEEPijS9_iiNS7_10__identityEEEvT0_T1_T2_T3_T4_T6_)
        /*0134*/ 	.word	0x00000000


	//----- nvinfo : EIATTR_MIN_STACK_SIZE
	.align		4
.L_94:
        /*0138*/ 	.byte	0x04, 0x12
        /*013a*/ 	.short	(.L_96 - .L_95)
	.align		4
.L_95:
        /*013c*/ 	.word	index@(_ZN3cub18CUB_300001_SM_10006detail9transform16transform_kernelINS2_10policy_hubILb1EN4cuda3std3__45tupleIJN6thrust24THRUST_300001_SM_1000_NS6detail15normal_iteratorINSA_10device_ptrIiEEEEEEEE10policy1000El6squareSF_JPiEEEvT0_iT1_T2_DpNS2_10kernel_argIT3_EE)
        /*0140*/ 	.word	0x00000000


	//----- nvinfo : EIATTR_MIN_STACK_SIZE
	.align		4
.L_96:
        /*0144*/ 	.byte	0x04, 0x12
        /*0146*/ 	.short	(.L_98 - .L_97)
	.align		4
.L_97:
        /*0148*/ 	.word	index@(_ZN3cub18CUB_300001_SM_10006detail9transform16transform_kernelINS2_10policy_hubILb1EN4cuda3std3__45tupleIJN6thrust24THRUST_300001_SM_1000_NS6detail15normal_iteratorINSA_10device_ptrIiEEEEEEEE10policy1000Ei6squareSF_JPiEEEvT0_iT1_T2_DpNS2_10kernel_argIT3_EE)
        /*014c*/ 	.word	0x00000000


	//----- nvinfo : EIATTR_MIN_STACK_SIZE
	.align		4
.L_98:
        /*0150*/ 	.byte	0x04, 0x12
        /*0152*/ 	.short	(.L_100 - .L_99)
	.align		4
.L_99:
        /*0154*/ 	.word	index@(_ZN3cub18CUB_300001_SM_10006detail8for_each13static_kernelINS2_12policy_hub_t12policy_500_tEmN6thrust24THRUST_300001_SM_1000_NS8cuda_cub20__uninitialized_fill7functorINS7_10device_ptrIiEEiEEEEvT0_T1_)
        /*0158*/ 	.word	0x00000000


	//----- nvinfo : EIATTR_MIN_STACK_SIZE
	.align		4
.L_100:
        /*015c*/ 	.byte	0x04, 0x12
        /*015e*/ 	.short	(.L_102 - .L_101)
	.align		4
.L_101:
        /*0160*/ 	.word	index@(_ZN3cub18CUB_300001_SM_10006detail11EmptyKernelIvEEvv)
        /*0164*/ 	.word	0x00000000
.L_102:


//--------------------- .nv.compat                --------------------------
	.section	.nv.compat,"",@"SHT_CUDA_COMPAT_INFO"
	.align	4
        /*0000*/ 	.byte	0x02, 0x09, 0x00, 0x00, 0x02, 0x02, 0x01, 0x00, 0x02, 0x05, 0x05, 0x00, 0x03, 0x07, 0x01, 0x01
        /*0010*/ 	.byte	0x02, 0x03, 0x00, 0x00, 0x02, 0x06, 0x01, 0x00, 0x04, 0x0b, 0x08, 0x00, 0x09, 0x00, 0x00, 0x00
        /*0020*/ 	.byte	0x00, 0x00, 0x00, 0x00


//--------------------- .nv.info._ZN3cub18CUB_300001_SM_10006detail6reduce28DeviceReduceSingleTileKernelINS2_10policy_hubIiyN4cuda3std3__44plusIiEEE10Policy1000EPiSC_iS9_iiNS7_10__identityEEEvT0_T1_T2_T3_T4_T6_ --------------------------
	.section	.nv.info._ZN3cub18CUB_300001_SM_10006detail6reduce28DeviceReduceSingleTileKernelINS2_10policy_hubIiyN4cuda3std3__44plusIiEEE10Policy1000EPiSC_iS9_iiNS7_10__identityEEEvT0_T1_T2_T3_T4_T6_,"",@"SHT_CUDA_INFO"
	.sectionflags	@""
	.align	4


	//----- nvinfo : EIATTR_CUDA_API_VERSION
	.align		4
        /*0000*/ 	.byte	0x04, 0x37
        /*0002*/ 	.short	(.L_104 - .L_103)
.L_103:
        /*0004*/ 	.word	0x00000082


	//----- nvinfo : EIATTR_KPARAM_INFO
	.align		4
.L_104:
        /*0008*/ 	.byte	0x04, 0x17
        /*000a*/ 	.short	(.L_106 - .L_105)
.L_105:
        /*000c*/ 	.word	0x00000000
        /*0010*/ 	.short	0x0005
        /*0012*/ 	.short	0x001c
        /*0014*/ 	.byte	0x00, 0xf0, 0x05, 0x00


	//----- nvinfo : EIATTR_KPARAM_INFO
	.align		4
.L_106:
        /*0018*/ 	.byte	0x04, 0x17
        /*001a*/ 	.short	(.L_108 - .L_107)
.L_107:
        /*001c*/ 	.word	0x00000000
        /*0020*/ 	.short	0x0004
        /*0022*/ 	.short	0x0018
        /*0024*/ 	.byte	0x00, 0xf0, 0x11, 0x00


	//----- nvinfo : EIATTR_KPARAM_INFO
	.align		4
.L_108:
        /*0028*/ 	.byte	0x04, 0x17
        /*002a*/ 	.short	(.L_110 - .L_109)
.L_109:
        /*002c*/ 	.word	0x00000000
        /*0030*/ 	.short	0x0003
        /*0032*/ 	.short	0x0014
        /*0034*/ 	.byte	0x00, 0xf0, 0x05, 0x00


	//----- nvinfo : EIATTR_KPARAM_INFO
	.align		4
.L_110:
        /*0038*/ 	.byte	0x04, 0x17
        /*003a*/ 	.short	(.L_112 - .L_111)
.L_111:
        /*003c*/ 	.word	0x00000000
        /*0040*/ 	.short	0x0002
        /*0042*/ 	.short	0x0010
        /*0044*/ 	.byte	0x00, 0xf0, 0x11, 0x00


	//----- nvinfo : EIATTR_KPARAM_INFO
	.align		4
.L_112:
        /*0048*/ 	.byte	0x04, 0x17
        /*004a*/ 	.short	(.L_114 - .L_113)
.L_113:
        /*004c*/ 	.word	0x00000000
        /*0050*/ 	.short	0x0001
        /*0052*/ 	.short	0x0008
        /*0054*/ 	.byte	0x00, 0xf5, 0x21, 0x00


	//----- nvinfo : EIATTR_KPARAM_INFO
	.align		4
.L_114:
        /*0058*/ 	.byte	0x04, 0x17
        /*005a*/ 	.short	(.L_116 - .L_115)
.L_115:
        /*005c*/ 	.word	0x00000000
        /*0060*/ 	.short	0x0000
        /*0062*/ 	.short	0x0000
        /*0064*/ 	.byte	0x00, 0xf5, 0x21, 0x00


	//----- nvinfo : EIATTR_SPARSE_MMA_MASK
	.align		4
.L_116:
        /*0068*/ 	.byte	0x03, 0x50
        /*006a*/ 	.short	0x0000


	//----- nvinfo : EIATTR_MAXREG_COUNT
	.align		4
        /*006c*/ 	.byte	0x03, 0x1b
        /*006e*/ 	.short	0x00ff


	//----- nvinfo : EIATTR_NUM_BARRIERS
	.align		4
        /*0070*/ 	.byte	0x02, 0x4c
        /*0072*/ 	.byte	0x01
	.zero		1


	//----- nvinfo : EIATTR_MERCURY_ISA_VERSION
	.align		4
        /*0074*/ 	.byte	0x03, 0x5f
        /*0076*/ 	.short	0x0101


	//----- nvinfo : EIATTR_COOP_GROUP_MASK_REGIDS
	.align		4
        /*0078*/ 	.byte	0x04, 0x29
        /*007a*/ 	.short	(.L_118 - .L_117)


	//   ....[0]....
.L_117:
        /*007c*/ 	.word	0xffffffff


	//   ....[1]....
        /*0080*/ 	.word	0xffffffff


	//   ....[2]....
        /*0084*/ 	.word	0xffffffff


	//   ....[3]....
        /*0088*/ 	.word	0xffffffff


	//   ....[4]....
        /*008c*/ 	.word	0xffffffff


	//   ....[5]....
        /*0090*/ 	.word	0xffffffff


	//   ....[6]....
        /*0094*/ 	.word	0xffffffff


	//   ....[7]....
        /*0098*/ 	.word	0xffffffff


	//   ....[8]....
        /*009c*/ 	.word	0xffffffff


	//   ....[9]....
        /*00a0*/ 	.word	0xffffffff


	//   ....[10]....
        /*00a4*/ 	.word	0xffffffff


	//   ....[11]....
        /*00a8*/ 	.word	0xffffffff


	//   ....[12]....
        /*00ac*/ 	.word	0xffffffff


	//   ....[13]....
        /*00b0*/ 	.word	0xffffffff


	//   ....[14]....
        /*00b4*/ 	.word	0xffffffff


	//   ....[15]....
        /*00b8*/ 	.word	0xffffffff


	//   ....[16]....
        /*00bc*/ 	.word	0xffffffff


	//   ....[17]....
        /*00c0*/ 	.word	0xffffffff


	//   ....[18]....
        /*00c4*/ 	.word	0xffffffff


	//   ....[19]....
        /*00c8*/ 	.word	0xffffffff


	//   ....[20]....
        /*00cc*/ 	.word	0xffffffff


	//   ....[21]....
        /*00d0*/ 	.word	0xffffffff


	//   ....[22]....
        /*00d4*/ 	.word	0xffffffff


	//   ....[23]....
        /*00d8*/ 	.word	0xffffffff


	//   ....[24]....
        /*00dc*/ 	.word	0xffffffff


	//   ....[25]....
        /*00e0*/ 	.word	0xffffffff


	//   ....[26]....
        /*00e4*/ 	.word	0xffffffff


	//   ....[27]....
        /*00e8*/ 	.word	0xffffffff


	//   ....[28]....
        /*00ec*/ 	.word	0xffffffff


	//   ....[29]....
        /*00f0*/ 	.word	0xffffffff


	//----- nvinfo : EIATTR_COOP_GROUP_INSTR_OFFSETS
	.align		4
.L_118:
        /*00f4*/ 	.byte	0x04, 0x28
        /*00f6*/ 	.short	(.L_120 - .L_119)


	//   ....[0]....
.L_119:
        /*00f8*/ 	.word	0x00000890


	//   ....[1]....
        /*00fc*/ 	.word	0x000008f0


	//   ....[2]....
        /*0100*/ 	.word	0x00000940


	//   ....[3]....
        /*0104*/ 	.word	0x000009b0


	//   ....[4]....
        /*0108*/ 	.word	0x00000a10


	//   ....[5]....
        /*010c*/ 	.word	0x00000ba0


	//   ....[6]....
        /*0110*/ 	.word	0x00000c40


	//   ....[7]....
        /*0114*/ 	.word	0x00000cc0


	//   ....[8]....
        /*0118*/ 	.word	0x00000d20


	//   ....[9]....
        /*011c*/ 	.word	0x00000d60


	//   ....[10]....
        /*0120*/ 	.word	0x000019d0


	//   ....[11]....
        /*0124*/ 	.word	0x00001a30


	//   ....[12]....
        /*0128*/ 	.word	0x00001a90


	//   ....[13]....
        /*012c*/ 	.word	0x00001af0


	//   ....[14]....
        /*0130*/ 	.word	0x00001b50


	//   ....[15]....
        /*0134*/ 	.word	0x000023f0


	//   ....[16]....
        /*0138*/ 	.word	0x00002450


	//   ....[17]....
        /*013c*/ 	.word	0x000024a0


	//   ....[18]....
        /*0140*/ 	.word	0x00002510


	//   ....[19]....
        /*0144*/ 	.word	0x00002570


	//   ....[20]....
        /*0148*/ 	.word	0x00002700


	//   ....[21]....
        /*014c*/ 	.word	0x00002790


	//   ....[22]....
        /*0150*/ 	.word	0x000027e0


	//   ....[23]....
        /*0154*/ 	.word	0x00002850


	//   ....[24]....
        /*0158*/ 	.word	0x000028c0


	//   ....[25]....
        /*015c*/ 	.word	0x000036a0


	//   ....[26]....
        /*0160*/ 	.word	0x00003700


	//   ....[27]....
        /*0164*/ 	.word	0x00003760


	//   ....[28]....
        /*0168*/ 	.word	0x000037c0


	//   ....[29]....
        /*016c*/ 	.word	0x00003820


	//----- nvinfo : EIATTR_VRC_CTA_INIT_COUNT
	.align		4
.L_120:
        /*0170*/ 	.byte	0x02, 0x4a
	.zero		1
	.zero		1


	//----- nvinfo : EIATTR_EXIT_INSTR_OFFSETS
	.align		4
        /*0174*/ 	.byte	0x04, 0x1c
        /*0176*/ 	.short	(.L_122 - .L_121)


	//   ....[0]....
.L_121:
        /*0178*/ 	.word	0x00000080


	//   ....[1]....
        /*017c*/ 	.word	0x000000c0


	//   ....[2]....
        /*0180*/ 	.word	0x00003940


	//   ....[3]....
        /*0184*/ 	.word	0x00003990


	//----- nvinfo : EIATTR_MAX_THREADS
	.align		4
.L_122:
        /*0188*/ 	.byte	0x04, 0x05
        /*018a*/ 	.short	(.L_124 - .L_123)
.L_123:
        /*018c*/ 	.word	0x00000100
        /*0190*/ 	.word	0x00000001
        /*0194*/ 	.word	0x00000001


	//----- nvinfo : EIATTR_CRS_STACK_SIZE
	.align		4
.L_124:
        /*0198*/ 	.byte	0x04, 0x1e
        /*019a*/ 	.short	(.L_126 - .L_125)
.L_125:
        /*019c*/ 	.word	0x00000000


	//----- nvinfo : EIATTR_CBANK_PARAM_SIZE
	.align		4
.L_126:
        /*01a0*/ 	.byte	0x03, 0x19
        /*01a2*/ 	.short	0x001d


	//----- nvinfo : EIATTR_PARAM_CBANK
	.align		4
        /*01a4*/ 	.byte	0x04, 0x0a
        /*01a6*/ 	.short	(.L_128 - .L_127)
	.align		4
.L_127:
        /*01a8*/ 	.word	index@(.nv.constant0._ZN3cub18CUB_300001_SM_10006detail6reduce28DeviceReduceSingleTileKernelINS2_10policy_hubIiyN4cuda3std3__44plusIiEEE10Policy1000EPiSC_iS9_iiNS7_10__identityEEEvT0_T1_T2_T3_T4_T6_)
        /*01ac*/ 	.short	0x0380
        /*01ae*/ 	.short	0x001d


	//----- nvinfo : EIATTR_SW_WAR
	.align		4
.L_128:
        /*01b0*/ 	.byte	0x04, 0x36
        /*01b2*/ 	.short	(.L_130 - .L_129)
.L_129:
        /*01b4*/ 	.word	0x00000008
.L_130:


//--------------------- .nv.info._ZN3cub18CUB_300001_SM_10006detail6reduce18DeviceReduceKernelINS2_10policy_hubIiyN4cuda3std3__44plusIiEEE10Policy1000EN6thrust24THRUST_300001_SM_1000_NS6detail15normal_iteratorINSD_10device_ptrIiEEEEyS9_iNS7_10__identityEEEvT0_PT3_T1_NS0_13GridEvenShareISN_EET2_T4_ --------------------------
	.section	.nv.info._ZN3cub18CUB_300001_SM_10006detail6reduce18DeviceReduceKernelINS2_10policy_hubIiyN4cuda3std3__44plusIiEEE10Policy1000EN6thrust24THRUST_300001_SM_1000_NS6detail15normal_iteratorINSD_10device_ptrIiEEEEyS9_iNS7_10__identityEEEvT0_PT3_T1_NS0_13GridEvenShareISN_EET2_T4_,"",@"SHT_CUDA_INFO"
	.sectionflags	@""
	.align	4


	//----- nvinfo : EIATTR_CUDA_API_VERSION
	.align		4
        /*0000*/ 	.byte	0x04, 0x37
        /*0002*/ 	.short	(.L_132 - .L_131)
.L_131:
        /*0004*/ 	.word	0x00000082


	//----- nvinfo : EIATTR_KPARAM_INFO
	.align		4
.L_132:
        /*0008*/ 	.byte	0x04, 0x17
        /*000a*/ 	.short	(.L_134 - .L_133)
.L_133:
        /*000c*/ 	.word	0x00000000
        /*0010*/ 	.short	0x0005
        /*0012*/ 	.short	0x0061
        /*0014*/ 	.byte	0x00, 0xf0, 0x05, 0x00


	//----- nvinfo : EIATTR_KPARAM_INFO
	.align		4
.L_134:
        /*0018*/ 	.byte	0x04, 0x17
        /*001a*/ 	.short	(.L_136 - .L_135)
.L_135:
        /*001c*/ 	.word	0x00000000
        /*0020*/ 	.short	0x0004
        /*0022*/ 	.short	0x0060
        /*0024*/ 	.byte	0x00, 0xf0, 0x05, 0x00


	//----- nvinfo : EIATTR_KPARAM_INFO
	.align		4
.L_136:
        /*0028*/ 	.byte	0x04, 0x17
        /*002a*/ 	.short	(.L_138 - .L_137)
.L_137:
        /*002c*/ 	.word	0x00000000
        /*0030*/ 	.short	0x0003
        /*0032*/ 	.short	0x0018
        /*0034*/ 	.byte	0x00, 0xf0, 0x21, 0x01


	//----- nvinfo : EIATTR_KPARAM_INFO
	.align		4
.L_138:
        /*0038*/ 	.byte	0x04, 0x17
        /*003a*/ 	.short	(.L_140 - .L_139)
.L_139:
        /*003c*/ 	.word	0x00000000
        /*0040*/ 	.short	0x0002
        /*0042*/ 	.short	0x0010
        /*0044*/ 	.byte	0x00, 0xf0, 0x21, 0x00


	//----- nvinfo : EIATTR_KPARAM_INFO
	.align		4
.L_140:
        /*0048*/ 	.byte	0x04, 0x17
        /*004a*/ 	.short	(.L_142 - .L_141)
.L_141:
        /*004c*/ 	.word	0x00000000
        /*0050*/ 	.short	0x0001
        /*0052*/ 	.short	0x0008
        /*0054*/ 	.byte	0x00, 0xf5, 0x21, 0x00


	//----- nvinfo : EIATTR_KPARAM_INFO
	.align		4
.L_142:
        /*0058*/ 	.byte	0x04, 0x17
        /*005a*/ 	.short	(.L_144 - .L_143)
.L_143:
        /*005c*/ 	.word	0x00000000
        /*0060*/ 	.short	0x0000
        /*0062*/ 	.short	0x0000
        /*0064*/ 	.byte	0x00, 0xf0, 0x21, 0x00


	//----- nvinfo : EIATTR_SPARSE_MMA_MASK
	.align		4
.L_144:
        /*0068*/ 	.byte	0x03, 0x50
        /*006a*/ 	.short	0x0000


	//----- nvinfo : EIATTR_MAXREG_COUNT
	.align		4
        /*006c*/ 	.byte	0x03, 0x1b
        /*006e*/ 	.short	0x00ff


	//----- nvinfo : EIATTR_NUM_BARRIERS
	.align		4
        /*0070*/ 	.byte	0x02, 0x4c
        /*0072*/ 	.byte	0x01
	.zero		1


	//----- nvinfo : EIATTR_MERCURY_ISA_VERSION
	.align		4
        /*0074*/ 	.byte	0x03, 0x5f
        /*0076*/ 	.short	0x0101


	//----- nvinfo : EIATTR_COOP_GROUP_MASK_REGIDS
	.align		4
        /*0078*/ 	.byte	0x04, 0x29
        /*007a*/ 	.short	(.L_146 - .L_145)


	//   ....[0]....
.L_145:
        /*007c*/ 	.word	0xffffffff


	//   ....[1]....
        /*0080*/ 	.word	0xffffffff


	//   ....[2]....
        /*0084*/ 	.word	0xffffffff


	//   ....[3]....
        /*0088*/ 	.word	0xffffffff


	//   ....[4]....
        /*008c*/ 	.word	0xffffffff


	//   ....[5]....
        /*0090*/ 	.word	0xffffffff


	//   ....[6]....
        /*0094*/ 	.word	0xffffffff


	//   ....[7]....
        /*0098*/ 	.word	0xffffffff


	//   ....[8]....
        /*009c*/ 	.word	0xffffffff


	//   ....[9]....
        /*00a0*/ 	.word	0xffffffff


	//   ....[10]....
        /*00a4*/ 	.word	0xffffffff


	//   ....[11]....
        /*00a8*/ 	.word	0xffffffff


	//   ....[12]....
        /*00ac*/ 	.word	0xffffffff


	//   ....[13]....
        /*00b0*/ 	.word	0xffffffff


	//   ....[14]....
        /*00b4*/ 	.word	0xffffffff


	//----- nvinfo : EIATTR_COOP_GROUP_INSTR_OFFSETS
	.align		4
.L_146:
        /*00b8*/ 	.byte	0x04, 0x28
        /*00ba*/ 	.short	(.L_148 - .L_147)


	//   ....[0]....
.L_147:
        /*00bc*/ 	.word	0x000008e0


	//   ....[1]....
        /*00c0*/ 	.word	0x00000940


	//   ....[2]....
        /*00c4*/ 	.word	0x000009a0


	//   ....[3]....
        /*00c8*/ 	.word	0x00000a00


	//   ....[4]....
        /*00cc*/ 	.word	0x00000a60


	//   ....[5]....
        /*00d0*/ 	.word	0x00000bf0


	//   ....[6]....
        /*00d4*/ 	.word	0x00000c90


	//   ....[7]....
        /*00d8*/ 	.word	0x00000d10


	//   ....[8]....
        /*00dc*/ 	.word	0x00000d70


	//   ....[9]....
        /*00e0*/ 	.word	0x00000db0


	//   ....[10]....
        /*00e4*/ 	.word	0x00001db0


	//   ....[11]....
        /*00e8*/ 	.word	0x00001e10


	//   ....[12]....
        /*00ec*/ 	.word	0x00001e70


	//   ....[13]....
        /*00f0*/ 	.word	0x00001ed0


	//   ....[14]....
        /*00f4*/ 	.word	0x00001f30


	//----- nvinfo : EIATTR_VRC_CTA_INIT_COUNT
	.align		4
.L_148:
        /*00f8*/ 	.byte	0x02, 0x4a
	.zero		1
	.zero		1


	//----- nvinfo : EIATTR_EXIT_INSTR_OFFSETS
	.align		4
        /*00fc*/ 	.byte	0x04, 0x1c
        /*00fe*/ 	.short	(.L_150 - .L_149)


	//   ....[0]....
.L_149:
        /*0100*/ 	.word	0x00002050


	//   ....[1]....
        /*0104*/ 	.word	0x000020b0


	//----- nvinfo : EIATTR_MAX_THREADS
	.align		4
.L_150:
        /*0108*/ 	.byte	0x04, 0x05
        /*010a*/ 	.short	(.L_152 - .L_151)
.L_151:
        /*010c*/ 	.word	0x00000100
        /*0110*/ 	.word	0x00000001
        /*0114*/ 	.word	0x00000001


	//----- nvinfo : EIATTR_CRS_STACK_SIZE
	.align		4
.L_152:
        /*0118*/ 	.byte	0x04, 0x1e
        /*011a*/ 	.short	(.L_154 - .L_153)
.L_153:
        /*011c*/ 	.word	0x00000000


	//----- nvinfo : EIATTR_CBANK_PARAM_SIZE
	.align		4
.L_154:
        /*0120*/ 	.byte	0x03, 0x19
        /*0122*/ 	.short	0x0062


	//----- nvinfo : EIATTR_PARAM_CBANK
	.align		4
        /*0124*/ 	.byte	0x04, 0x0a
        /*0126*/ 	.short	(.L_156 - .L_155)
	.align		4
.L_155:
        /*0128*/ 	.word	index@(.nv.constant0._ZN3cub18CUB_300001_SM_10006detail6reduce18DeviceReduceKernelINS2_10policy_hubIiyN4cuda3std3__44plusIiEEE10Policy1000EN6thrust24THRUST_300001_SM_1000_NS6detail15normal_iteratorINSD_10device_ptrIiEEEEyS9_iNS7_10__identityEEEvT0_PT3_T1_NS0_13GridEvenShareISN_EET2_T4_)
        /*012c*/ 	.short	0x0380
        /*012e*/ 	.short	0x0062


	//----- nvinfo : EIATTR_SW_WAR
	.align		4
.L_156:
        /*0130*/ 	.byte	0x04, 0x36
        /*0132*/ 	.short	(.L_158 - .L_157)
.L_157:
        /*0134*/ 	.word	0x00000008
.L_158:


//--------------------- .nv.info._ZN3cub18CUB_300001_SM_10006detail6reduce28DeviceReduceSingleTileKernelINS2_10policy_hubIiyN4cuda3std3__44plusIiEEE10Policy1000EN6thrust24THRUST_300001_SM_1000_NS6detail15normal_iteratorINSD_10device_ptrIiEEEEPiyS9_iiNS7_10__identityEEEvT0_T1_T2_T3_T4_T6_ --------------------------
	.section	.nv.info._ZN3cub18CUB_300001_SM_10006detail6reduce28DeviceReduceSingleTileKernelINS2_10policy_hubIiyN4cuda3std3__44plusIiEEE10Policy1000EN6thrust24THRUST_300001_SM_1000_NS6detail15normal_iteratorINSD_10device_ptrIiEEEEPiyS9_iiNS7_10__identityEEEvT0_T1_T2_T3_T4_T6_,"",@"SHT_CUDA_INFO"
	.sectionflags	@""
	.align	4


	//----- nvinfo : EIATTR_CUDA_API_VERSION
	.align		4
        /*0000*/ 	.byte	0x04, 0x37
        /*0002*/ 	.short	(.L_160 - .L_159)
.L_159:
        /*0004*/ 	.word	0x00000082


	//----- nvinfo : EIATTR_KPARAM_INFO
	.align		4
.L_160:
        /*0008*/ 	.byte	0x04, 0x17
        /*000a*/ 	.short	(.L_162 - .L_161)
.L_161:
        /*000c*/ 	.word	0x00000000
        /*0010*/ 	.short	0x0005
        /*0012*/ 	.short	0x0020
        /*0014*/ 	.byte	0x00, 0xf0, 0x05, 0x00


	//----- nvinfo : EIATTR_KPARAM_INFO
	.align		4
.L_162:
        /*0018*/ 	.byte	0x04, 0x17
        /*001a*/ 	.short	(.L_164 - .L_163)
.L_163:
        /*001c*/ 	.word	0x00000000
        /*0020*/ 	.short	0x0004
        /*0022*/ 	.short	0x001c
        /*0024*/ 	.byte	0x00, 0xf0, 0x11, 0x00


	//----- nvinfo : EIATTR_KPARAM_INFO
	.align		4
.L_164:
        /*0028*/ 	.byte	0x04, 0x17
        /*002a*/ 	.short	(.L_166 - .L_165)
.L_165:
        /*002c*/ 	.word	0x00000000
        /*0030*/ 	.short	0x0003
        /*0032*/ 	.short	0x0018
        /*0034*/ 	.byte	0x00, 0xf0, 0x05, 0x00


	//----- nvinfo : EIATTR_KPARAM_INFO
	.align		4
.L_166:
        /*0038*/ 	.byte	0x04, 0x17
        /*003a*/ 	.short	(.L_168 - .L_167)
.L_167:
        /*003c*/ 	.word	0x00000000
        /*0040*/ 	.short	0x0002
        /*0042*/ 	.short	0x0010
        /*0044*/ 	.byte	0x00, 0xf0, 0x21, 0x00


	//----- nvinfo : EIATTR_KPARAM_INFO
	.align		4
.L_168:
        /*0048*/ 	.byte	0x04, 0x17
        /*004a*/ 	.short	(.L_170 - .L_169)
.L_169:
        /*004c*/ 	.word	0x00000000
        /*0050*/ 	.short	0x0001
        /*0052*/ 	.short	0x0008
        /*0054*/ 	.byte	0x00, 0xf5, 0x21, 0x00


	//----- nvinfo : EIATTR_KPARAM_INFO
	.align		4
.L_170:
        /*0058*/ 	.byte	0x04, 0x17
        /*005a*/ 	.short	(.L_172 - .L_171)
.L_171:
        /*005c*/ 	.word	0x00000000
        /*0060*/ 	.short	0x0000
        /*0062*/ 	.short	0x0000
        /*0064*/ 	.byte	0x00, 0xf0, 0x21, 0x00


	//----- nvinfo : EIATTR_SPARSE_MMA_MASK
	.align		4
.L_172:
        /*0068*/ 	.byte	0x03, 0x50
        /*006a*/ 	.short	0x0000


	//----- nvinfo : EIATTR_MAXREG_COUNT
	.align		4
        /*006c*/ 	.byte	0x03, 0x1b
        /*006e*/ 	.short	0x00ff


	//----- nvinfo : EIATTR_NUM_BARRIERS
	.align		4
        /*0070*/ 	.byte	0x02, 0x4c
        /*0072*/ 	.byte	0x01
	.zero		1


	//----- nvinfo : EIATTR_MERCURY_ISA_VERSION
	.align		4
        /*0074*/ 	.byte	0x03, 0x5f
        /*0076*/ 	.short	0x0101


	//----- nvinfo : EIATTR_COOP_GROUP_MASK_REGIDS
	.align		4
        /*0078*/ 	.byte	0x04, 0x29
        /*007a*/ 	.short	(.L_174 - .L_173)


	//   ....[0]....
.L_173:
        /*007c*/ 	.word	0xffffffff


	//   ....[1]....
        /*0080*/ 	.word	0xffffffff


	//   ....[2]....
        /*0084*/ 	.word	0xffffffff


	//   ....[3]....
        /*0088*/ 	.word	0xffffffff


	//   ....[4]....
        /*008c*/ 	.word	0xffffffff


	//   ....[5]....
        /*0090*/ 	.word	0xffffffff


	//   ....[6]....
        /*0094*/ 	.word	0xffffffff


	//   ....[7]....
        /*0098*/ 	.word	0xffffffff


	//   ....[8]....
        /*009c*/ 	.word	0xffffffff


	//   ....[9]....
        /*00a0*/ 	.word	0xffffffff


	//   ....[10]....
        /*00a4*/ 	.word	0xffffffff


	//   ....[11]....
        /*00a8*/ 	.word	0xffffffff


	//   ....[12]....
        /*00ac*/ 	.word	0xffffffff


	//   ....[13]....
        /*00b0*/ 	.word	0xffffffff


	//   ....[14]....
        /*00b4*/ 	.word	0xffffffff


	//----- nvinfo : EIATTR_COOP_GROUP_INSTR_OFFSETS
	.align		4
.L_174:
        /*00b8*/ 	.byte	0x04, 0x28
        /*00ba*/ 	.short	(.L_176 - .L_175)


	//   ....[0]....
.L_175:
        /*00bc*/ 	.word	0x00000850


	//   ....[1]....
        /*00c0*/ 	.word	0x000008b0


	//   ....[2]....
        /*00c4*/ 	.word	0x00000910


	//   ....[3]....
        /*00c8*/ 	.word	0x00000970


	//   ....[4]....
        /*00cc*/ 	.word	0x000009d0


	//   ....[5]....
        /*00d0*/ 	.word	0x00000b60


	//   ....[6]....
        /*00d4*/ 	.word	0x00000c00


	//   ....[7]....
        /*00d8*/ 	.word	0x00000c80


	//   ....[8]....
        /*00dc*/ 	.word	0x00000ce0


	//   ....[9]....
        /*00e0*/ 	.word	0x00000d20


	//   ....[10]....
        /*00e4*/ 	.word	0x00001b90


	//   ....[11]....
        /*00e8*/ 	.word	0x00001bf0


	//   ....[12]....
        /*00ec*/ 	.word	0x00001c50


	//   ....[13]....
        /*00f0*/ 	.word	0x00001cb0


	//   ....[14]....
        /*00f4*/ 	.word	0x00001d10


	//----- nvinfo : EIATTR_VRC_CTA_INIT_COUNT
	.align		4
.L_176:
        /*00f8*/ 	.byte	0x02, 0x4a
	.zero		1
	.zero		1


	//----- nvinfo : EIATTR_EXIT_INSTR_OFFSETS
	.align		4
        /*00fc*/ 	.byte	0x04, 0x1c
        /*00fe*/ 	.short	(.L_178 - .L_177)


	//   ....[0]....
.L_177:
        /*0100*/ 	.word	0x000000a0


	//   ....[1]....
        /*0104*/ 	.word	0x000000e0


	//   ....[2]....
        /*0108*/ 	.word	0x00001e20


	//   ....[3]....
        /*010c*/ 	.word	0x00001e70


	//----- nvinfo : EIATTR_MAX_THREADS
	.align		4
.L_178:
        /*0110*/ 	.byte	0x04, 0x05
        /*0112*/ 	.short	(.L_180 - .L_179)
.L_179:
        /*0114*/ 	.word	0x00000100
        /*0118*/ 	.word	0x00000001
        /*011c*/ 	.word	0x00000001


	//----- nvinfo : EIATTR_CRS_STACK_SIZE
	.align		4
.L_180:
        /*0120*/ 	.byte	0x04, 0x1e
        /*0122*/ 	.short	(.L_182 - .L_181)
.L_181:
        /*0124*/ 	.word	0x00000000


	//----- nvinfo : EIATTR_CBANK_PARAM_SIZE
	.align		4
.L_182:
        /*0128*/ 	.byte	0x03, 0x19
        /*012a*/ 	.short	0x0021


	//----- nvinfo : EIATTR_PARAM_CBANK
	.align		4
        /*012c*/ 	.byte	0x04, 0x0a
        /*012e*/ 	.short	(.L_184 - .L_183)
	.align		4
.L_183:
        /*0130*/ 	.word	index@(.nv.constant0._ZN3cub18CUB_300001_SM_10006detail6reduce28DeviceReduceSingleTileKernelINS2_10policy_hubIiyN4cuda3std3__44plusIiEEE10Policy1000EN6thrust24THRUST_300001_SM_1000_NS6detail15normal_iteratorINSD_10device_ptrIiEEEEPiyS9_iiNS7_10__identityEEEvT0_T1_T2_T3_T4_T6_)
        /*0134*/ 	.short	0x0380
        /*0136*/ 	.short	0x0021


	//----- nvinfo : EIATTR_SW_WAR
	.align		4
.L_184:
        /*0138*/ 	.byte	0x04, 0x36
        /*013a*/ 	.short	(.L_186 - .L_185)
.L_185:
        /*013c*/ 	.word	0x00000008
.L_186:


//--------------------- .nv.info._ZN3cub18CUB_300001_SM_10006detail6reduce28DeviceReduceSingleTileKernelINS2_10policy_hubIijN4cuda3std3__44plusIiEEE10Policy1000EPiSC_iS9_iiNS7_10__identityEEEvT0_T1_T2_T3_T4_T6_ --------------------------
	.section	.nv.info._ZN3cub18CUB_300001_SM_10006detail6reduce28DeviceReduceSingleTileKernelINS2_10policy_hubIijN4cuda3std3__44plusIiEEE10Policy1000EPiSC_iS9_iiNS7_10__identityEEEvT0_T1_T2_T3_T4_T6_,"",@"SHT_CUDA_INFO"
	.sectionflags	@""
	.align	4


	//----- nvinfo : EIATTR_CUDA_API_VERSION
	.align		4
        /*0000*/ 	.byte	0x04, 0x37
        /*0002*/ 	.short	(.L_188 - .L_187)
.L_187:
        /*0004*/ 	.word	0x00000082


	//----- nvinfo : EIATTR_KPARAM_INFO
	.align		4
.L_188:
        /*0008*/ 	.byte	0x04, 0x17
        /*000a*/ 	.short	(.L_190 - .L_189)
.L_189:
        /*000c*/ 	.word	0x00000000
        /*0010*/ 	.short	0x0005
        /*0012*/ 	.short	0x001c
        /*0014*/ 	.byte	0x00, 0xf0, 0x05, 0x00


	//----- nvinfo : EIATTR_KPARAM_INFO
	.align		4
.L_190:
        /*0018*/ 	.byte	0x04, 0x17
        /*001a*/ 	.short	(.L_192 - .L_191)
.L_191:
        /*001c*/ 	.word	0x00000000
        /*0020*/ 	.short	0x0004
        /*0022*/ 	.short	0x0018
        /*0024*/ 	.byte	0x00, 0xf0, 0x11, 0x00


	//----- nvinfo : EIATTR_KPARAM_INFO
	.align		4
.L_192:
        /*0028*/ 	.byte	0x04, 0x17
        /*002a*/ 	.short	(.L_194 - .L_193)
.L_193:
        /*002c*/ 	.word	0x00000000
        /*0030*/ 	.short	0x0003
        /*0032*/ 	.short	0x0014
        /*0034*/ 	.byte	0x00, 0xf0, 0x05, 0x00


	//----- nvinfo : EIATTR_KPARAM_INFO
	.align		4
.L_194:
        /*0038*/ 	.byte	0x04, 0x17
        /*003a*/ 	.short	(.L_196 - .L_195)
.L_195:
        /*003c*/ 	.word	0x00000000
        /*0040*/ 	.short	0x0002
        /*0042*/ 	.short	0x0010
        /*0044*/ 	.byte	0x00, 0xf0, 0x11, 0x00


	//----- nvinfo : EIATTR_KPARAM_INFO
	.align		4
.L_196:
        /*0048*/ 	.byte	0x04, 0x17
        /*004a*/ 	.short	(.L_198 - .L_197)
.L_197:
        /*004c*/ 	.word	0x00000000
        /*0050*/ 	.short	0x0001
        /*0052*/ 	.short	0x0008
        /*0054*/ 	.byte	0x00, 0xf5, 0x21, 0x00


	//----- nvinfo : EIATTR_KPARAM_INFO
	.align		4
.L_198:
        /*0058*/ 	.byte	0x04, 0x17
        /*005a*/ 	.short	(.L_200 - .L_199)
.L_199:
        /*005c*/ 	.word	0x00000000
        /*0060*/ 	.short	0x0000
        /*0062*/ 	.short	0x0000
        /*0064*/ 	.byte	0x00, 0xf5, 0x21, 0x00


	//----- nvinfo : EIATTR_SPARSE_MMA_MASK
	.align		4
.L_200:
        /*0068*/ 	.byte	0x03, 0x50
        /*006a*/ 	.short	0x0000


	//----- nvinfo : EIATTR_MAXREG_COUNT
	.align		4
        /*006c*/ 	.byte	0x03, 0x1b
        /*006e*/ 	.short	0x00ff


	//----- nvinfo : EIATTR_NUM_BARRIERS
	.align		4
        /*0070*/ 	.byte	0x02, 0x4c
        /*0072*/ 	.byte	0x01
	.zero		1


	//----- nvinfo : EIATTR_MERCURY_ISA_VERSION
	.align		4
        /*0074*/ 	.byte	0x03, 0x5f
        /*0076*/ 	.short	0x0101


	//----- nvinfo : EIATTR_COOP_GROUP_MASK_REGIDS
	.align		4
        /*0078*/ 	.byte	0x04, 0x29
        /*007a*/ 	.short	(.L_202 - .L_201)


	//   ....[0]....
.L_201:
        /*007c*/ 	.word	0xffffffff


	//   ....[1]....
        /*0080*/ 	.word	0xffffffff


	//   ....[2]....
        /*0084*/ 	.word	0xffffffff


	//   ....[3]....
        /*0088*/ 	.word	0xffffffff


	//   ....[4]....
        /*008c*/ 	.word	0xffffffff


	//   ....[5]....
        /*0090*/ 	.word	0xffffffff


	//   ....[6]....
        /*0094*/ 	.word	0xffffffff


	//   ....[7]....
        /*0098*/ 	.word	0xffffffff


	//   ....[8]....
        /*009c*/ 	.word	0xffffffff


	//   ....[9]....
        /*00a0*/ 	.word	0xffffffff


	//   ....[10]....
        /*00a4*/ 	.word	0xffffffff


	//   ....[11]....
        /*00a8*/ 	.word	0xffffffff


	//   ....[12]....
        /*00ac*/ 	.word	0xffffffff


	//   ....[13]....
        /*00b0*/ 	.word	0xffffffff


	//   ....[14]....
        /*00b4*/ 	.word	0xffffffff


	//   ....[15]....
        /*00b8*/ 	.word	0xffffffff


	//   ....[16]....
        /*00bc*/ 	.word	0xffffffff


	//   ....[17]....
        /*00c0*/ 	.word	0xffffffff


	//   ....[18]....
        /*00c4*/ 	.word	0xffffffff


	//   ....[19]....
        /*00c8*/ 	.word	0xffffffff


	//   ....[20]....
        /*00cc*/ 	.word	0xffffffff


	//   ....[21]....
        /*00d0*/ 	.word	0xffffffff


	//   ....[22]....
        /*00d4*/ 	.word	0xffffffff


	//   ....[23]....
        /*00d8*/ 	.word	0xffffffff


	//   ....[24]....
        /*00dc*/ 	.word	0xffffffff


	//   ....[25]....
        /*00e0*/ 	.word	0xffffffff


	//   ....[26]....
        /*00e4*/ 	.word	0xffffffff


	//   ....[27]....
        /*00e8*/ 	.word	0xffffffff


	//   ....[28]....
        /*00ec*/ 	.word	0xffffffff


	//   ....[29]....
        /*00f0*/ 	.word	0xffffffff


	//----- nvinfo : EIATTR_COOP_GROUP_INSTR_OFFSETS
	.align		4
.L_202:
        /*00f4*/ 	.byte	0x04, 0x28
        /*00f6*/ 	.short	(.L_204 - .L_203)


	//   ....[0]....
.L_203:
        /*00f8*/ 	.word	0x00000890


	//   ....[1]....
        /*00fc*/ 	.word	0x000008f0


	//   ....[2]....
        /*0100*/ 	.word	0x00000940


	//   ....[3]....
        /*0104*/ 	.word	0x000009b0


	//   ....[4]....
        /*0108*/ 	.word	0x00000a10


	//   ....[5]....
        /*010c*/ 	.word	0x00000ba0


	//   ....[6]....
        /*0110*/ 	.word	0x00000c40


	//   ....[7]....
        /*0114*/ 	.word	0x00000cc0


	//   ....[8]....
        /*0118*/ 	.word	0x00000d20


	//   ....[9]....
        /*011c*/ 	.word	0x00000d60


	//   ....[10]....
        /*0120*/ 	.word	0x000019d0


	//   ....[11]....
        /*0124*/ 	.word	0x00001a30


	//   ....[12]....
        /*0128*/ 	.word	0x00001a90


	//   ....[13]....
        /*012c*/ 	.word	0x00001af0


	//   ....[14]....
        /*0130*/ 	.word	0x00001b50


	//   ....[15]....
        /*0134*/ 	.word	0x000023f0


	//   ....[16]....
        /*0138*/ 	.word	0x00002450


	//   ....[17]....
        /*013c*/ 	.word	0x000024a0


	//   ....[18]....
        /*0140*/ 	.word	0x00002510


	//   ....[19]....
        /*0144*/ 	.word	0x00002570


	//   ....[20]....
        /*0148*/ 	.word	0x00002700


	//   ....[21]....
        /*014c*/ 	.word	0x00002790


	//   ....[22]....
        /*0150*/ 	.word	0x000027e0


	//   ....[23]....
        /*0154*/ 	.word	0x00002850


	//   ....[24]....
        /*0158*/ 	.word	0x000028c0


	//   ....[25]....
        /*015c*/ 	.word	0x000036a0


	//   ....[26]....
        /*0160*/ 	.word	0x00003700


	//   ....[27]....
        /*0164*/ 	.word	0x00003760


	//   ....[28]....
        /*0168*/ 	.word	0x000037c0


	//   ....[29]....
        /*016c*/ 	.word	0x00003820


	//----- nvinfo : EIATTR_VRC_CTA_INIT_COUNT
	.align		4
.L_204:
        /*0170*/ 	.byte	0x02, 0x4a
	.zero		1
	.zero		1


	//----- nvinfo : EIATTR_EXIT_INSTR_OFFSETS
	.align		4
        /*0174*/ 	.byte	0x04, 0x1c
        /*0176*/ 	.short	(.L_206 - .L_205)


	//   ....[0]....
.L_205:
        /*0178*/ 	.word	0x00000080


	//   ....[1]....
        /*017c*/ 	.word	0x000000c0


	//   ....[2]....
        /*0180*/ 	.word	0x00003940


	//   ....[3]....
        /*0184*/ 	.word	0x00003990


	//----- nvinfo : EIATTR_MAX_THREADS
	.align		4
.L_206:
        /*0188*/ 	.byte	0x04, 0x05
        /*018a*/ 	.short	(.L_208 - .L_207)
.L_207:
        /*018c*/ 	.word	0x00000100
        /*0190*/ 	.word	0x00000001
        /*0194*/ 	.word	0x00000001


	//----- nvinfo : EIATTR_CRS_STACK_SIZE
	.align		4
.L_208:
        /*0198*/ 	.byte	0x04, 0x1e
        /*019a*/ 	.short	(.L_210 - .L_209)
.L_209:
        /*019c*/ 	.word	0x00000000


	//----- nvinfo : EIATTR_CBANK_PARAM_SIZE
	.align		4
.L_210:
        /*01a0*/ 	.byte	0x03, 0x19
        /*01a2*/ 	.short	0x001d


	//----- nvinfo : EIATTR_PARAM_CBANK
	.align		4
        /*01a4*/ 	.byte	0x04, 0x0a
        /*01a6*/ 	.short	(.L_212 - .L_211)
	.align		4
.L_211:
        /*01a8*/ 	.word	index@(.nv.constant0._ZN3cub18CUB_300001_SM_10006detail6reduce28DeviceReduceSingleTileKernelINS2_10policy_hubIijN4cuda3std3__44plusIiEEE10Policy1000EPiSC_iS9_iiNS7_10__identityEEEvT0_T1_T2_T3_T4_T6_)
        /*01ac*/ 	.short	0x0380
        /*01ae*/ 	.short	0x001d


	//----- nvinfo : EIATTR_SW_WAR
	.align		4
.L_212:
        /*01b0*/ 	.byte	0x04, 0x36
        /*01b2*/ 	.short	(.L_214 - .L_213)
.L_213:
        /*01b4*/ 	.word	0x00000008
.L_214:


//--------------------- .nv.info._ZN3cub18CUB_300001_SM_10006detail6reduce18DeviceReduceKernelINS2_10policy_hubIijN4cuda3std3__44plusIiEEE10Policy1000EN6thrust24THRUST_300001_SM_1000_NS6detail15normal_iteratorINSD_10device_ptrIiEEEEjS9_iNS7_10__identityEEEvT0_PT3_T1_NS0_13GridEvenShareISN_EET2_T4_ --------------------------
	.section	.nv.info._ZN3cub18CUB_300001_SM_10006detail6reduce18DeviceReduceKernelINS2_10policy_hubIijN4cuda3std3__44plusIiEEE10Policy1000EN6thrust24THRUST_300001_SM_1000_NS6detail15normal_iteratorINSD_10device_ptrIiEEEEjS9_iNS7_10__identityEEEvT0_PT3_T1_NS0_13GridEvenShareISN_EET2_T4_,"",@"SHT_CUDA_INFO"
	.sectionflags	@""
	.align	4


	//----- nvinfo : EIATTR_CUDA_API_VERSION
	.align		4
        /*0000*/ 	.byte	0x04, 0x37
        /*0002*/ 	.short	(.L_216 - .L_215)
.L_215:
        /*0004*/ 	.word	0x00000082


	//----- nvinfo : EIATTR_KPARAM_INFO
	.align		4
.L_216:
        /*0008*/ 	.byte	0x04, 0x17
        /*000a*/ 	.short	(.L_218 - .L_217)
.L_217:
        /*000c*/ 	.word	0x00000000
        /*0010*/ 	.short	0x0005
        /*0012*/ 	.short	0x003d
        /*0014*/ 	.byte	0x00, 0xf0, 0x05, 0x00


	//----- nvinfo : EIATTR_KPARAM_INFO
	.align		4
.L_218:
        /*0018*/ 	.byte	0x04, 0x17
        /*001a*/ 	.short	(.L_220 - .L_219)
.L_219:
        /*001c*/ 	.word	0x00000000
        /*0020*/ 	.short	0x0004
        /*0022*/ 	.short	0x003c
        /*0024*/ 	.byte	0x00, 0xf0, 0x05, 0x00


	//----- nvinfo : EIATTR_KPARAM_INFO
	.align		4
.L_220:
        /*0028*/ 	.byte	0x04, 0x17
        /*002a*/ 	.short	(.L_222 - .L_221)
.L_221:
        /*002c*/ 	.word	0x00000000
        /*0030*/ 	.short	0x0003
        /*0032*/ 	.short	0x0014
        /*0034*/ 	.byte	0x00, 0xf0, 0xa1, 0x00


	//----- nvinfo : EIATTR_KPARAM_INFO
	.align		4
.L_222:
        /*0038*/ 	.byte	0x04, 0x17
        /*003a*/ 	.short	(.L_224 - .L_223)
.L_223:
        /*003c*/ 	.word	0x00000000
        /*0040*/ 	.short	0x0002
        /*0042*/ 	.short	0x0010
        /*0044*/ 	.byte	0x00, 0xf0, 0x11, 0x00


	//----- nvinfo : EIATTR_KPARAM_INFO
	.align		4
.L_224:
        /*0048*/ 	.byte	0x04, 0x17
        /*004a*/ 	.short	(.L_226 - .L_225)
.L_225:
        /*004c*/ 	.word	0x00000000
        /*0050*/ 	.short	0x0001
        /*0052*/ 	.short	0x0008
        /*0054*/ 	.byte	0x00, 0xf5, 0x21, 0x00


	//----- nvinfo : EIATTR_KPARAM_INFO
	.align		4
.L_226:
        /*0058*/ 	.byte	0x04, 0x17
        /*005a*/ 	.short	(.L_228 - .L_227)
.L_227:
        /*005c*/ 	.word	0x00000000
        /*0060*/ 	.short	0x0000
        /*0062*/ 	.short	0x0000
        /*0064*/ 	.byte	0x00, 0xf0, 0x21, 0x00


	//----- nvinfo : EIATTR_SPARSE_MMA_MASK
	.align		4
.L_228:
        /*0068*/ 	.byte	0x03, 0x50
        /*006a*/ 	.short	0x0000


	//----- nvinfo : EIATTR_MAXREG_COUNT
	.align		4
        /*006c*/ 	.byte	0x03, 0x1b
        /*006e*/ 	.short	0x00ff


	//----- nvinfo : EIATTR_NUM_BARRIERS
	.align		4
        /*0070*/ 	.byte	0x02, 0x4c
        /*0072*/ 	.byte	0x01
	.zero		1


	//----- nvinfo : EIATTR_MERCURY_ISA_VERSION
	.align		4
        /*0074*/ 	.byte	0x03, 0x5f
        /*0076*/ 	.short	0x0101


	//----- nvinfo : EIATTR_COOP_GROUP_MASK_REGIDS
	.align		4
        /*0078*/ 	.byte	0x04, 0x29
        /*007a*/ 	.short	(.L_230 - .L_229)


	//   ....[0]....
.L_229:
        /*007c*/ 	.word	0xffffffff


	//   ....[1]....
        /*0080*/ 	.word	0xffffffff


	//   ....[2]....
        /*0084*/ 	.word	0xffffffff


	//   ....[3]....
        /*0088*/ 	.word	0xffffffff


	//   ....[4]....
        /*008c*/ 	.word	0xffffffff


	//   ....[5]....
        /*0090*/ 	.word	0xffffffff


	//   ....[6]....
        /*0094*/ 	.word	0xffffffff


	//   ....[7]....
        /*0098*/ 	.word	0xffffffff


	//   ....[8]....
        /*009c*/ 	.word	0xffffffff


	//   ....[9]....
        /*00a0*/ 	.word	0xffffffff


	//   ....[10]....
        /*00a4*/ 	.word	0xffffffff


	//   ....[11]....
        /*00a8*/ 	.word	0xffffffff


	//   ....[12]....
        /*00ac*/ 	.word	0xffffffff


	//   ....[13]....
        /*00b0*/ 	.word	0xffffffff


	//   ....[14]....
        /*00b4*/ 	.word	0xffffffff


	//----- nvinfo : EIATTR_COOP_GROUP_INSTR_OFFSETS
	.align		4
.L_230:
        /*00b8*/ 	.byte	0x04, 0x28
        /*00ba*/ 	.short	(.L_232 - .L_231)


	//   ....[0]....
.L_231:
        /*00bc*/ 	.word	0x00000b10


	//   ....[1]....
        /*00c0*/ 	.word	0x00000b70


	//   ....[2]....
        /*00c4*/ 	.word	0x00000bd0


	//   ....[3]....
        /*00c8*/ 	.word	0x00000c30


	//   ....[4]....
        /*00cc*/ 	.word	0x00000c90


	//   ....[5]....
        /*00d0*/ 	.word	0x00000e20


	//   ....[6]....
        /*00d4*/ 	.word	0x00000ec0


	//   ....[7]....
        /*00d8*/ 	.word	0x00000f20


	//   ....[8]....
        /*00dc*/ 	.word	0x00000f80


	//   ....[9]....
        /*00e0*/ 	.word	0x00000fe0


	//   ....[10]....
        /*00e4*/ 	.word	0x00002100


	//   ....[11]....
        /*00e8*/ 	.word	0x00002170


	//   ....[12]....
        /*00ec*/ 	.word	0x000021c0


	//   ....[13]....
        /*00f0*/ 	.word	0x00002210


	//   ....[14]....
        /*00f4*/ 	.word	0x00002280


	//----- nvinfo : EIATTR_VRC_CTA_INIT_COUNT
	.align		4
.L_232:
        /*00f8*/ 	.byte	0x02, 0x4a
	.zero		1
	.zero		1


	//----- nvinfo : EIATTR_EXIT_INSTR_OFFSETS
	.align		4
        /*00fc*/ 	.byte	0x04, 0x1c
        /*00fe*/ 	.short	(.L_234 - .L_233)


	//   ....[0]....
.L_233:
        /*0100*/ 	.word	0x000023b0


	//   ....[1]....
        /*0104*/ 	.word	0x000023f0


	//----- nvinfo : EIATTR_MAX_THREADS
	.align		4
.L_234:
        /*0108*/ 	.byte	0x04, 0x05
        /*010a*/ 	.short	(.L_236 - .L_235)
.L_235:
        /*010c*/ 	.word	0x00000100
        /*0110*/ 	.word	0x00000001
        /*0114*/ 	.word	0x00000001


	//----- nvinfo : EIATTR_CRS_STACK_SIZE
	.align		4
.L_236:
        /*0118*/ 	.byte	0x04, 0x1e
        /*011a*/ 	.short	(.L_238 - .L_237)
.L_237:
        /*011c*/ 	.word	0x00000000


	//----- nvinfo : EIATTR_CBANK_PARAM_SIZE
	.align		4
.L_238:
        /*0120*/ 	.byte	0x03, 0x19
        /*0122*/ 	.short	0x003e


	//----- nvinfo : EIATTR_PARAM_CBANK
	.align		4
        /*0124*/ 	.byte	0x04, 0x0a
        /*0126*/ 	.short	(.L_240 - .L_239)
	.align		4
.L_239:
        /*0128*/ 	.word	index@(.nv.constant0._ZN3cub18CUB_300001_SM_10006detail6reduce18DeviceReduceKernelINS2_10policy_hubIijN4cuda3std3__44plusIiEEE10Policy1000EN6thrust24THRUST_300001_SM_1000_NS6detail15normal_iteratorINSD_10device_ptrIiEEEEjS9_iNS7_10__identityEEEvT0_PT3_T1_NS0_13GridEvenShareISN_EET2_T4_)
        /*012c*/ 	.short	0x0380
        /*012e*/ 	.short	0x003e


	//----- nvinfo : EIATTR_SW_WAR
	.align		4
.L_240:
        /*0130*/ 	.byte	0x04, 0x36
        /*0132*/ 	.short	(.L_242 - .L_241)
.L_241:
        /*0134*/ 	.word	0x00000008
.L_242:


//--------------------- .nv.info._ZN3cub18CUB_300001_SM_10006detail6reduce28DeviceReduceSingleTileKernelINS2_10policy_hubIijN4cuda3std3__44plusIiEEE10Policy1000EN6thrust24THRUST_300001_SM_1000_NS6detail15normal_iteratorINSD_10device_ptrIiEEEEPijS9_iiNS7_10__identityEEEvT0_T1_T2_T3_T4_T6_ --------------------------
	.section	.nv.info._ZN3cub18CUB_300001_SM_10006detail6reduce28DeviceReduceSingleTileKernelINS2_10policy_hubIijN4cuda3std3__44plusIiEEE10Policy1000EN6thrust24THRUST_300001_SM_1000_NS6detail15normal_iteratorINSD_10device_ptrIiEEEEPijS9_iiNS7_10__identityEEEvT0_T1_T2_T3_T4_T6_,"",@"SHT_CUDA_INFO"
	.sectionflags	@""
	.align	4


	//----- nvinfo : EIATTR_CUDA_API_VERSION
	.align		4
        /*0000*/ 	.byte	0x04, 0x37
        /*0002*/ 	.short	(.L_244 - .L_243)
.L_243:
        /*0004*/ 	.word	0x00000082


	//----- nvinfo : EIATTR_KPARAM_INFO
	.align		4
.L_244:
        /*0008*/ 	.byte	0x04, 0x17
        /*000a*/ 	.short	(.L_246 - .L_245)
.L_245:
        /*000c*/ 	.word	0x00000000
        /*0010*/ 	.short	0x0005
        /*0012*/ 	.short	0x001c
        /*0014*/ 	.byte	0x00, 0xf0, 0x05, 0x00


	//----- nvinfo : EIATTR_KPARAM_INFO
	.align		4
.L_246:
        /*0018*/ 	.byte	0x04, 0x17
        /*001a*/ 	.short	(.L_248 - .L_247)
.L_247:
        /*001c*/ 	.word	0x00000000
        /*0020*/ 	.short	0x0004
        /*0022*/ 	.short	0x0018
        /*0024*/ 	.byte	0x00, 0xf0, 0x11, 0x00


	//----- nvinfo : EIATTR_KPARAM_INFO
	.align		4
.L_248:
        /*0028*/ 	.byte	0x04, 0x17
        /*002a*/ 	.short	(.L_250 - .L_249)
.L_249:
        /*002c*/ 	.word	0x00000000
        /*0030*/ 	.short	0x0003
        /*0032*/ 	.short	0x0014
        /*0034*/ 	.byte	0x00, 0xf0, 0x05, 0x00


	//----- nvinfo : EIATTR_KPARAM_INFO
	.align		4
.L_250:
        /*0038*/ 	.byte	0x04, 0x17
        /*003a*/ 	.short	(.L_252 - .L_251)
.L_251:
        /*003c*/ 	.word	0x00000000
        /*0040*/ 	.short	0x0002
        /*0042*/ 	.short	0x0010
        /*0044*/ 	.byte	0x00, 0xf0, 0x11, 0x00


	//----- nvinfo : EIATTR_KPARAM_INFO
	.align		4
.L_252:
        /*0048*/ 	.byte	0x04, 0x17
        /*004a*/ 	.short	(.L_254 - .L_253)
.L_253:
        /*004c*/ 	.word	0x00000000
        /*0050*/ 	.short	0x0001
        /*0052*/ 	.short	0x0008
        /*0054*/ 	.byte	0x00, 0xf5, 0x21, 0x00


	//----- nvinfo : EIATTR_KPARAM_INFO
	.align		4
.L_254:
        /*0058*/ 	.byte	0x04, 0x17
        /*005a*/ 	.short	(.L_256 - .L_255)
.L_255:
        /*005c*/ 	.word	0x00000000
        /*0060*/ 	.short	0x0000
        /*0062*/ 	.short	0x0000
        /*0064*/ 	.byte	0x00, 0xf0, 0x21, 0x00


	//----- nvinfo : EIATTR_SPARSE_MMA_MASK
	.align		4
.L_256:
        /*0068*/ 	.byte	0x03, 0x50
        /*006a*/ 	.short	0x0000


	//----- nvinfo : EIATTR_MAXREG_COUNT
	.align		4
        /*006c*/ 	.byte	0x03, 0x1b
        /*006e*/ 	.short	0x00ff


	//----- nvinfo : EIATTR_NUM_BARRIERS
	.align		4
        /*0070*/ 	.byte	0x02, 0x4c
        /*0072*/ 	.byte	0x01
	.zero		1


	//----- nvinfo : EIATTR_MERCURY_ISA_VERSION
	.align		4
        /*0074*/ 	.byte	0x03, 0x5f
        /*0076*/ 	.short	0x0101


	//----- nvinfo : EIATTR_COOP_GROUP_MASK_REGIDS
	.align		4
        /*0078*/ 	.byte	0x04, 0x29
        /*007a*/ 	.short	(.L_258 - .L_257)


	//   ....[0]....
.L_257:
        /*007c*/ 	.word	0xffffffff


	//   ....[1]....
        /*0080*/ 	.word	0xffffffff


	//   ....[2]....
        /*0084*/ 	.word	0xffffffff


	//   ....[3]....
        /*0088*/ 	.word	0xffffffff


	//   ....[4]....
        /*008c*/ 	.word	0xffffffff


	//   ....[5]....
        /*0090*/ 	.word	0xffffffff


	//   ....[6]....
        /*0094*/ 	.word	0xffffffff


	//   ....[7]....
        /*0098*/ 	.word	0xffffffff


	//   ....[8]....
        /*009c*/ 	.word	0xffffffff


	//   ....[9]....
        /*00a0*/ 	.word	0xffffffff


	//   ....[10]....
        /*00a4*/ 	.word	0xffffffff


	//   ....[11]....
        /*00a8*/ 	.word	0xffffffff


	//   ....[12]....
        /*00ac*/ 	.word	0xffffffff


	//   ....[13]....
        /*00b0*/ 	.word	0xffffffff


	//   ....[14]....
        /*00b4*/ 	.word	0xffffffff


	//----- nvinfo : EIATTR_COOP_GROUP_INSTR_OFFSETS
	.align		4
.L_258:
        /*00b8*/ 	.byte	0x04, 0x28
        /*00ba*/ 	.short	(.L_260 - .L_259)


	//   ....[0]....
.L_259:
        /*00bc*/ 	.word	0x00000830


	//   ....[1]....
        /*00c0*/ 	.word	0x00000890


	//   ....[2]....
        /*00c4*/ 	.word	0x000008f0


	//   ....[3]....
        /*00c8*/ 	.word	0x00000950


	//   ....[4]....
        /*00cc*/ 	.word	0x000009b0


	//   ....[5]....
        /*00d0*/ 	.word	0x00000b40


	//   ....[6]....
        /*00d4*/ 	.word	0x00000be0


	//   ....[7]....
        /*00d8*/ 	.word	0x00000c60


	//   ....[8]....
        /*00dc*/ 	.word	0x00000cc0


	//   ....[9]....
        /*00e0*/ 	.word	0x00000d00


	//   ....[10]....
        /*00e4*/ 	.word	0x00001cc0


	//   ....[11]....
        /*00e8*/ 	.word	0x00001d20


	//   ....[12]....
        /*00ec*/ 	.word	0x00001d80


	//   ....[13]....
        /*00f0*/ 	.word	0x00001de0


	//   ....[14]....
        /*00f4*/ 	.word	0x00001e40


	//----- nvinfo : EIATTR_VRC_CTA_INIT_COUNT
	.align		4
.L_260:
        /*00f8*/ 	.byte	0x02, 0x4a
	.zero		1
	.zero		1


	//----- nvinfo : EIATTR_EXIT_INSTR_OFFSETS
	.align		4
        /*00fc*/ 	.byte	0x04, 0x1c
        /*00fe*/ 	.short	(.L_262 - .L_261)


	//   ....[0]....
.L_261:
        /*0100*/ 	.word	0x00000080


	//   ....[1]....
        /*0104*/ 	.word	0x000000c0


	//   ....[2]....
        /*0108*/ 	.word	0x00001f60


	//   ....[3]....
        /*010c*/ 	.word	0x00001fb0


	//----- nvinfo : EIATTR_MAX_THREADS
	.align		4
.L_262:
        /*0110*/ 	.byte	0x04, 0x05
        /*0112*/ 	.short	(.L_264 - .L_263)
.L_263:
        /*0114*/ 	.word	0x00000100
        /*0118*/ 	.word	0x00000001
        /*011c*/ 	.word	0x00000001


	//----- nvinfo : EIATTR_CRS_STACK_SIZE
	.align		4
.L_264:
        /*0120*/ 	.byte	0x04, 0x1e
        /*0122*/ 	.short	(.L_266 - .L_265)
.L_265:
        /*0124*/ 	.word	0x00000000


	//----- nvinfo : EIATTR_CBANK_PARAM_SIZE
	.align		4
.L_266:
        /*0128*/ 	.byte	0x03, 0x19
        /*012a*/ 	.short	0x001d


	//----- nvinfo : EIATTR_PARAM_CBANK
	.align		4
        /*012c*/ 	.byte	0x04, 0x0a
        /*012e*/ 	.short	(.L_268 - .L_267)
	.align		4
.L_267:
        /*0130*/ 	.word	index@(.nv.constant0._ZN3cub18CUB_300001_SM_10006detail6reduce28DeviceReduceSingleTileKernelINS2_10policy_hubIijN4cuda3std3__44plusIiEEE10Policy1000EN6thrust24THRUST_300001_SM_1000_NS6detail15normal_iteratorINSD_10device_ptrIiEEEEPijS9_iiNS7_10__identityEEEvT0_T1_T2_T3_T4_T6_)
        /*0134*/ 	.short	0x0380
        /*0136*/ 	.short	0x001d


	//----- nvinfo : EIATTR_SW_WAR
	.align		4
.L_268:
        /*0138*/ 	.byte	0x04, 0x36
        /*013a*/ 	.short	(.L_270 - .L_269)
.L_269:
        /*013c*/ 	.word	0x00000008
.L_270:


//--------------------- .nv.info._ZN3cub18CUB_300001_SM_10006detail9transform16transform_kernelINS2_10policy_hubILb1EN4cuda3std3__45tupleIJN6thrust24THRUST_300001_SM_1000_NS6detail15normal_iteratorINSA_10device_ptrIiEEEEEEEE10policy1000El6squareSF_JPiEEEvT0_iT1_T2_DpNS2_10kernel_argIT3_EE --------------------------
	.section	.nv.info._ZN3cub18CUB_300001_SM_10006detail9transform16transform_kernelINS2_10policy_hubILb1EN4cuda3std3__45tupleIJN6thrust24THRUST_300001_SM_1000_NS6detail15normal_iteratorINSA_10device_ptrIiEEEEEEEE10policy1000El6squareSF_JPiEEEvT0_iT1_T2_DpNS2_10kernel_argIT3_EE,"",@"SHT_CUDA_INFO"
	.sectionflags	@""
	.align	4


	//----- nvinfo : EIATTR_CUDA_API_VERSION
	.align		4
        /*0000*/ 	.byte	0x04, 0x37
        /*0002*/ 	.short	(.L_272 - .L_271)
.L_271:
        /*0004*/ 	.word	0x00000082


	//----- nvinfo : EIATTR_KPARAM_INFO
	.align		4
.L_272:
        /*0008*/ 	.byte	0x04, 0x17
        /*000a*/ 	.short	(.L_274 - .L_273)
.L_273:
        /*000c*/ 	.word	0x00000000
        /*0010*/ 	.short	0x0004
        /*0012*/ 	.short	0x0018
        /*0014*/ 	.byte	0x00, 0xf0, 0x41, 0x00


	//----- nvinfo : EIATTR_KPARAM_INFO
	.align		4
.L_274:
        /*0018*/ 	.byte	0x04, 0x17
        /*001a*/ 	.short	(.L_276 - .L_275)
.L_275:
        /*001c*/ 	.word	0x00000000
        /*0020*/ 	.short	0x0003
        /*0022*/ 	.short	0x0010
        /*0024*/ 	.byte	0x00, 0xf0, 0x21, 0x00


	//----- nvinfo : EIATTR_KPARAM_INFO
	.align		4
.L_276:
        /*0028*/ 	.byte	0x04, 0x17
        /*002a*/ 	.short	(.L_278 - .L_277)
.L_277:
        /*002c*/ 	.word	0x00000000
        /*0030*/ 	.short	0x0002
        /*0032*/ 	.short	0x000c
        /*0034*/ 	.byte	0x00, 0xf0, 0x05, 0x00


	//----- nvinfo : EIATTR_KPARAM_INFO
	.align		4
.L_278:
        /*0038*/ 	.byte	0x04, 0x17
        /*003a*/ 	.short	(.L_280 - .L_279)
.L_279:
        /*003c*/ 	.word	0x00000000
        /*0040*/ 	.short	0x0001
        /*0042*/ 	.short	0x0008
        /*0044*/ 	.byte	0x00, 0xf0, 0x11, 0x00


	//----- nvinfo : EIATTR_KPARAM_INFO
	.align		4
.L_280:
        /*0048*/ 	.byte	0x04, 0x17
        /*004a*/ 	.short	(.L_282 - .L_281)
.L_281:
        /*004c*/ 	.word	0x00000000
        /*0050*/ 	.short	0x0000
        /*0052*/ 	.short	0x0000
        /*0054*/ 	.byte	0x00, 0xf0, 0x21, 0x00


	//----- nvinfo : EIATTR_SPARSE_MMA_MASK
	.align		4
.L_282:
        /*0058*/ 	.byte	0x03, 0x50
        /*005a*/ 	.short	0x0000


	//----- nvinfo : EIATTR_MAXREG_COUNT
	.align		4
        /*005c*/ 	.byte	0x03, 0x1b
        /*005e*/ 	.short	0x00ff


	//----- nvinfo : EIATTR_MERCURY_ISA_VERSION
	.align		4
        /*0060*/ 	.byte	0x03, 0x5f
        /*0062*/ 	.short	0x0101


	//----- nvinfo : EIATTR_VRC_CTA_INIT_COUNT
	.align		4
        /*0064*/ 	.byte	0x02, 0x4a
	.zero		1
	.zero		1


	//----- nvinfo : EIATTR_EXIT_INSTR_OFFSETS
	.align		4
        /*0068*/ 	.byte	0x04, 0x1c
        /*006a*/ 	.short	(.L_284 - .L_283)


	//   ....[0]....
.L_283:
        /*006c*/ 	.word	0x000002a0


	//   ....[1]....
        /*0070*/ 	.word	0x00000a30


	//   ....[2]....
        /*0074*/ 	.word	0x00000c60


	//   ....[3]....
        /*0078*/ 	.word	0x00000da0


	//   ....[4]....
        /*007c*/ 	.word	0x00000dd0


	//   ....[5]....
        /*0080*/ 	.word	0x00000e30


	//   ....[6]....
        /*0084*/ 	.word	0x00000e50


	//   ....[7]....
        /*0088*/ 	.word	0x00001310


	//   ....[8]....
        /*008c*/ 	.word	0x00001520


	//   ....[9]....
        /*0090*/ 	.word	0x00001670


	//   ....[10]....
        /*0094*/ 	.word	0x00001710


	//----- nvinfo : EIATTR_MAX_THREADS
	.align		4
.L_284:
        /*0098*/ 	.byte	0x04, 0x05
        /*009a*/ 	.short	(.L_286 - .L_285)
.L_285:
        /*009c*/ 	.word	0x00000080
        /*00a0*/ 	.word	0x00000001
        /*00a4*/ 	.word	0x00000001


	//----- nvinfo : EIATTR_CRS_STACK_SIZE
	.align		4
.L_286:
        /*00a8*/ 	.byte	0x04, 0x1e
        /*00aa*/ 	.short	(.L_288 - .L_287)
.L_287:
        /*00ac*/ 	.word	0x00000000


	//----- nvinfo : EIATTR_CBANK_PARAM_SIZE
	.align		4
.L_288:
        /*00b0*/ 	.byte	0x03, 0x19
        /*00b2*/ 	.short	0x0028


	//----- nvinfo : EIATTR_PARAM_CBANK
	.align		4
        /*00b4*/ 	.byte	0x04, 0x0a
        /*00b6*/ 	.short	(.L_290 - .L_289)
	.align		4
.L_289:
        /*00b8*/ 	.word	index@(.nv.constant0._ZN3cub18CUB_300001_SM_10006detail9transform16transform_kernelINS2_10policy_hubILb1EN4cuda3std3__45tupleIJN6thrust24THRUST_300001_SM_1000_NS6detail15normal_iteratorINSA_10device_ptrIiEEEEEEEE10policy1000El6squareSF_JPiEEEvT0_iT1_T2_DpNS2_10kernel_argIT3_EE)
        /*00bc*/ 	.short	0x0380
        /*00be*/ 	.short	0x0028


	//----- nvinfo : EIATTR_SW_WAR
	.align		4
.L_290:
        /*00c0*/ 	.byte	0x04, 0x36
        /*00c2*/ 	.short	(.L_292 - .L_291)
.L_291:
        /*00c4*/ 	.word	0x00000008
.L_292:


//--------------------- .nv.info._ZN3cub18CUB_300001_SM_10006detail9transform16transform_kernelINS2_10policy_hubILb1EN4cuda3std3__45tupleIJN6thrust24THRUST_300001_SM_1000_NS6detail15normal_iteratorINSA_10device_ptrIiEEEEEEEE10policy1000Ei6squareSF_JPiEEEvT0_iT1_T2_DpNS2_10kernel_argIT3_EE --------------------------
	.section	.nv.info._ZN3cub18CUB_300001_SM_10006detail9transform16transform_kernelINS2_10policy_hubILb1EN4cuda3std3__45tupleIJN6thrust24THRUST_300001_SM_1000_NS6detail15normal_iteratorINSA_10device_ptrIiEEEEEEEE10policy1000Ei6squareSF_JPiEEEvT0_iT1_T2_DpNS2_10kernel_argIT3_EE,"",@"SHT_CUDA_INFO"
	.sectionflags	@""
	.align	4


	//----- nvinfo : EIATTR_CUDA_API_VERSION
	.align		4
        /*0000*/ 	.byte	0x04, 0x37
        /*0002*/ 	.short	(.L_294 - .L_293)
.L_293:
        /*0004*/ 	.word	0x00000082


	//----- nvinfo : EIATTR_KPARAM_INFO
	.align		4
.L_294:
        /*0008*/ 	.byte	0x04, 0x17
        /*000a*/ 	.short	(.L_296 - .L_295)
.L_295:
        /*000c*/ 	.word	0x00000000
        /*0010*/ 	.short	0x0004
        /*0012*/ 	.short	0x0018
        /*0014*/ 	.byte	0x00, 0xf0, 0x41, 0x00


	//----- nvinfo : EIATTR_KPARAM_INFO
	.align		4
.L_296:
        /*0018*/ 	.byte	0x04, 0x17
        /*001a*/ 	.short	(.L_298 - .L_297)
.L_297:
        /*001c*/ 	.word	0x00000000
        /*0020*/ 	.short	0x0003
        /*0022*/ 	.short	0x0010
        /*0024*/ 	.byte	0x00, 0xf0, 0x21, 0x00


	//----- nvinfo : EIATTR_KPARAM_INFO
	.align		4
.L_298:
        /*0028*/ 	.byte	0x04, 0x17
        /*002a*/ 	.short	(.L_300 - .L_299)
.L_299:
        /*002c*/ 	.word	0x00000000
        /*0030*/ 	.short	0x0002
        /*0032*/ 	.short	0x0008
        /*0034*/ 	.byte	0x00, 0xf0, 0x05, 0x00


	//----- nvinfo : EIATTR_KPARAM_INFO
	.align		4
.L_300:
        /*0038*/ 	.byte	0x04, 0x17
        /*003a*/ 	.short	(.L_302 - .L_301)
.L_301:
        /*003c*/ 	.word	0x00000000
        /*0040*/ 	.short	0x0001
        /*0042*/ 	.short	0x0004
        /*0044*/ 	.byte	0x00, 0xf0, 0x11, 0x00


	//----- nvinfo : EIATTR_KPARAM_INFO
	.align		4
.L_302:
        /*0048*/ 	.byte	0x04, 0x17
        /*004a*/ 	.short	(.L_304 - .L_303)
.L_303:
        /*004c*/ 	.word	0x00000000
        /*0050*/ 	.short	0x0000
        /*0052*/ 	.short	0x0000
        /*0054*/ 	.byte	0x00, 0xf0, 0x11, 0x00


	//----- nvinfo : EIATTR_SPARSE_MMA_MASK
	.align		4
.L_304:
        /*0058*/ 	.byte	0x03, 0x50
        /*005a*/ 	.short	0x0000


	//----- nvinfo : EIATTR_MAXREG_COUNT
	.align		4
        /*005c*/ 	.byte	0x03, 0x1b
        /*005e*/ 	.short	0x00ff


	//----- nvinfo : EIATTR_MERCURY_ISA_VERSION
	.align		4
        /*0060*/ 	.byte	0x03, 0x5f
        /*0062*/ 	.short	0x0101


	//----- nvinfo : EIATTR_VRC_CTA_INIT_COUNT
	.align		4
        /*0064*/ 	.byte	0x02, 0x4a
	.zero		1
	.zero		1


	//----- nvinfo : EIATTR_EXIT_INSTR_OFFSETS
	.align		4
        /*0068*/ 	.byte	0x04, 0x1c
        /*006a*/ 	.short	(.L_306 - .L_305)


	//   ....[0]....
.L_305:
        /*006c*/ 	.word	0x000001f0


	//   ....[1]....
        /*0070*/ 	.word	0x000006b0


	//   ....[2]....
        /*0074*/ 	.word	0x000008d0


	//   ....[3]....
        /*0078*/ 	.word	0x00000a20


	//   ....[4]....
        /*007c*/ 	.word	0x00000ae0


	//   ....[5]....
        /*0080*/ 	.word	0x00000b00


	//   ....[6]....
        /*0084*/ 	.word	0x00000ea0


	//   ....[7]....
        /*0088*/ 	.word	0x000010d0


	//   ....[8]....
        /*008c*/ 	.word	0x00001210


	//   ....[9]....
        /*0090*/ 	.word	0x00001240


	//   ....[10]....
        /*0094*/ 	.word	0x000012a0


	//----- nvinfo : EIATTR_MAX_THREADS
	.align		4
.L_306:
        /*0098*/ 	.byte	0x04, 0x05
        /*009a*/ 	.short	(.L_308 - .L_307)
.L_307:
        /*009c*/ 	.word	0x00000080
        /*00a0*/ 	.word	0x00000001
        /*00a4*/ 	.word	0x00000001


	//----- nvinfo : EIATTR_CRS_STACK_SIZE
	.align		4
.L_308:
        /*00a8*/ 	.byte	0x04, 0x1e
        /*00aa*/ 	.short	(.L_310 - .L_309)
.L_309:
        /*00ac*/ 	.word	0x00000000


	//----- nvinfo : EIATTR_CBANK_PARAM_SIZE
	.align		4
.L_310:
        /*00b0*/ 	.byte	0x03, 0x19
        /*00b2*/ 	.short	0x0028


	//----- nvinfo : EIATTR_PARAM_CBANK
	.align		4
        /*00b4*/ 	.byte	0x04, 0x0a
        /*00b6*/ 	.short	(.L_312 - .L_311)
	.align		4
.L_311:
        /*00b8*/ 	.word	index@(.nv.constant0._ZN3cub18CUB_300001_SM_10006detail9transform16transform_kernelINS2_10policy_hubILb1EN4cuda3std3__45tupleIJN6thrust24THRUST_300001_SM_1000_NS6detail15normal_iteratorINSA_10device_ptrIiEEEEEEEE10policy1000Ei6squareSF_JPiEEEvT0_iT1_T2_DpNS2_10kernel_argIT3_EE)
        /*00bc*/ 	.short	0x0380
        /*00be*/ 	.short	0x0028


	//----- nvinfo : EIATTR_SW_WAR
	.align		4
.L_312:
        /*00c0*/ 	.byte	0x04, 0x36
        /*00c2*/ 	.short	(.L_314 - .L_313)
.L_313:
        /*00c4*/ 	.word	0x00000008
.L_314:


//--------------------- .nv.info._ZN3cub18CUB_300001_SM_10006detail8for_each13static_kernelINS2_12policy_hub_t12policy_500_tEmN6thrust24THRUST_300001_SM_1000_NS8cuda_cub20__uninitialized_fill7functorINS7_10device_ptrIiEEiEEEEvT0_T1_ --------------------------
	.section	.nv.info._ZN3cub18CUB_300001_SM_10006detail8for_each13static_kernelINS2_12policy_hub_t12policy_500_tEmN6thrust24THRUST_300001_SM_1000_NS8cuda_cub20__uninitialized_fill7functorINS7_10device_ptrIiEEiEEEEvT0_T1_,"",@"SHT_CUDA_INFO"
	.sectionflags	@""
	.align	4


	//----- nvinfo : EIATTR_CUDA_API_VERSION
	.align		4
        /*0000*/ 	.byte	0x04, 0x37
        /*0002*/ 	.short	(.L_316 - .L_315)
.L_315:
        /*0004*/ 	.word	0x00000082


	//----- nvinfo : EIATTR_KPARAM_INFO
	.align		4
.L_316:
        /*0008*/ 	.byte	0x04, 0x17
        /*000a*/ 	.short	(.L_318 - .L_317)
.L_317:
        /*000c*/ 	.word	0x00000000
        /*0010*/ 	.short	0x0001
        /*0012*/ 	.short	0x0008
        /*0014*/ 	.byte	0x00, 0xf0, 0x41, 0x00


	//----- nvinfo : EIATTR_KPARAM_INFO
	.align		4
.L_318:
        /*0018*/ 	.byte	0x04, 0x17
        /*001a*/ 	.short	(.L_320 - .L_319)
.L_319:
        /*001c*/ 	.word	0x00000000
        /*0020*/ 	.short	0x0000
        /*0022*/ 	.short	0x0000
        /*0024*/ 	.byte	0x00, 0xf0, 0x21, 0x00


	//----- nvinfo : EIATTR_SPARSE_MMA_MASK
	.align		4
.L_320:
        /*0028*/ 	.byte	0x03, 0x50
        /*002a*/ 	.short	0x0000


	//----- nvinfo : EIATTR_MAXREG_COUNT
	.align		4
        /*002c*/ 	.byte	0x03, 0x1b
        /*002e*/ 	.short	0x00ff


	//----- nvinfo : EIATTR_MERCURY_ISA_VERSION
	.align		4
        /*0030*/ 	.byte	0x03, 0x5f
        /*0032*/ 	.short	0x0101


	//----- nvinfo : EIATTR_VRC_CTA_INIT_COUNT
	.align		4
        /*0034*/ 	.byte	0x02, 0x4a
	.zero		1
	.zero		1


	//----- nvinfo : EIATTR_EXIT_INSTR_OFFSETS
	.align		4
        /*0038*/ 	.byte	0x04, 0x1c
        /*003a*/ 	.short	(.L_322 - .L_321)


	//   ....[0]....
.L_321:
        /*003c*/ 	.word	0x00000130


	//   ....[1]....
        /*0040*/ 	.word	0x00000230


	//   ....[2]....
        /*0044*/ 	.word	0x00000260


	//----- nvinfo : EIATTR_MAX_THREADS
	.align		4
.L_322:
        /*0048*/ 	.byte	0x04, 0x05
        /*004a*/ 	.short	(.L_324 - .L_323)
.L_323:
        /*004c*/ 	.word	0x00000100
        /*0050*/ 	.word	0x00000001
        /*0054*/ 	.word	0x00000001


	//----- nvinfo : EIATTR_CBANK_PARAM_SIZE
	.align		4
.L_324:
        /*0058*/ 	.byte	0x03, 0x19
        /*005a*/ 	.short	0x0018


	//----- nvinfo : EIATTR_PARAM_CBANK
	.align		4
        /*005c*/ 	.byte	0x04, 0x0a
        /*005e*/ 	.short	(.L_326 - .L_325)
	.align		4
.L_325:
        /*0060*/ 	.word	index@(.nv.constant0._ZN3cub18CUB_300001_SM_10006detail8for_each13static_kernelINS2_12policy_hub_t12policy_500_tEmN6thrust24THRUST_300001_SM_1000_NS8cuda_cub20__uninitialized_fill7functorINS7_10device_ptrIiEEiEEEEvT0_T1_)
        /*0064*/ 	.short	0x0380
        /*0066*/ 	.short	0x0018


	//----- nvinfo : EIATTR_SW_WAR
	.align		4
.L_326:
        /*0068*/ 	.byte	0x04, 0x36
        /*006a*/ 	.short	(.L_328 - .L_327)
.L_327:
        /*006c*/ 	.word	0x00000008
.L_328:


//--------------------- .nv.info._ZN3cub18CUB_300001_SM_10006detail11EmptyKernelIvEEvv --------------------------
	.section	.nv.info._ZN3cub18CUB_300001_SM_10006detail11EmptyKernelIvEEvv,"",@"SHT_CUDA_INFO"
	.sectionflags	@""
	.align	4


	//----- nvinfo : EIATTR_CUDA_API_VERSION
	.align		4
        /*0000*/ 	.byte	0x04, 0x37
        /*0002*/ 	.short	(.L_330 - .L_329)
.L_329:
        /*0004*/ 	.word	0x00000082


	//----- nvinfo : EIATTR_SPARSE_MMA_MASK
	.align		4
.L_330:
        /*0008*/ 	.byte	0x03, 0x50
        /*000a*/ 	.short	0x0000


	//----- nvinfo : EIATTR_MAXREG_COUNT
	.align		4
        /*000c*/ 	.byte	0x03, 0x1b
        /*000e*/ 	.short	0x00ff


	//----- nvinfo : EIATTR_MERCURY_ISA_VERSION
	.align		4
        /*0010*/ 	.byte	0x03, 0x5f
        /*0012*/ 	.short	0x0101


	//----- nvinfo : EIATTR_VRC_CTA_INIT_COUNT
	.align		4
        /*0014*/ 	.byte	0x02, 0x4a
	.zero		1
	.zero		1


	//----- nvinfo : EIATTR_EXIT_INSTR_OFFSETS
	.align		4
        /*0018*/ 	.byte	0x04, 0x1c
        /*001a*/ 	.short	(.L_332 - .L_331)


	//   ....[0]....
.L_331:
        /*001c*/ 	.word	0x00000010


	//----- nvinfo : EIATTR_SW_WAR
	.align		4
.L_332:
        /*0020*/ 	.byte	0x04, 0x36
        /*0022*/ 	.short	(.L_334 - .L_333)
.L_333:
        /*0024*/ 	.word	0x00000008
.L_334:


//--------------------- .nv.callgraph             --------------------------
	.section	.nv.callgraph,"",@"SHT_CUDA_CALLGRAPH"
	.align	4
	.sectionentsize	8
	.align		4
        /*0000*/ 	.word	0x00000000
	.align		4
        /*0004*/ 	.word	0xffffffff
	.align		4
        /*0008*/ 	.word	0x00000000
	.align		4
        /*000c*/ 	.word	0xfffffffe
	.align		4
        /*0010*/ 	.word	0x00000000
	.align		4
        /*0014*/ 	.word	0xfffffffd
	.align		4
        /*0018*/ 	.word	0x00000000
	.align		4
        /*001c*/ 	.word	0xfffffffc


//--------------------- .nv.constant4             --------------------------
	.section	.nv.constant4,"a",@progbits
	.align	8
	.align		8
.nv.constant4:
        /*0000*/ 	.dword	_ZN34_INTERNAL_3cf57730_4_k_cu_ffda24534cuda3std3__45__cpo5beginE
	.align		8
        /*0008*/ 	.dword	_ZN34_INTERNAL_3cf57730_4_k_cu_ffda24534cuda3std3__45__cpo3endE
	.align		8
        /*0010*/ 	.dword	_ZN34_INTERNAL_3cf57730_4_k_cu_ffda24534cuda3std3__45__cpo6cbeginE
	.align		8
        /*0018*/ 	.dword	_ZN34_INTERNAL_3cf57730_4_k_cu_ffda24534cuda3std3__45__cpo4cendE
	.align		8
        /*0020*/ 	.dword	_ZN34_INTERNAL_3cf57730_4_k_cu_ffda24534cuda3std3__45__cpo6rbeginE
	.align		8
        /*0028*/ 	.dword	_ZN34_INTERNAL_3cf57730_4_k_cu_ffda24534cuda3std3__45__cpo4rendE
	.align		8
        /*0030*/ 	.dword	_ZN34_INTERNAL_3cf57730_4_k_cu_ffda24534cuda3std3__45__cpo7crbeginE
	.align		8
        /*0038*/ 	.dword	_ZN34_INTERNAL_3cf57730_4_k_cu_ffda24534cuda3std3__45__cpo5crendE
	.align		8
        /*0040*/ 	.dword	_ZN34_INTERNAL_3cf57730_4_k_cu_ffda24534cuda3std3__436_GLOBAL__N__3cf57730_4_k_cu_ffda24536ignoreE
	.align		8
        /*0048*/ 	.dword	_ZN34_INTERNAL_3cf57730_4_k_cu_ffda24534cuda3std3__419piecewise_constructE
	.align		8
        /*0050*/ 	.dword	_ZN34_INTERNAL_3cf57730_4_k_cu_ffda24534cuda3std3__48in_placeE
	.align		8
        /*0058*/ 	.dword	_ZN34_INTERNAL_3cf57730_4_k_cu_ffda24534cuda3std3__420unreachable_sentinelE
	.align		8
        /*0060*/ 	.dword	_ZN34_INTERNAL_3cf57730_4_k_cu_ffda24534cuda3std3__47nulloptE
	.align		8
        /*0068*/ 	.dword	_ZN34_INTERNAL_3cf57730_4_k_cu_ffda24534cuda3std3__48unexpectE
	.align		8
        /*0070*/ 	.dword	_ZN34_INTERNAL_3cf57730_4_k_cu_ffda24534cuda3std6ranges3__45__cpo4swapE
	.align		8
        /*0078*/ 	.dword	_ZN34_INTERNAL_3cf57730_4_k_cu_ffda24534cuda3std6ranges3__45__cpo9iter_moveE
	.align		8
        /*0080*/ 	.dword	_ZN34_INTERNAL_3cf57730_4_k_cu_ffda24534cuda3std6ranges3__45__cpo5beginE
	.align		8
        /*0088*/ 	.dword	_ZN34_INTERNAL_3cf57730_4_k_cu_ffda24534cuda3std6ranges3__45__cpo3endE
	.align		8
        /*0090*/ 	.dword	_ZN34_INTERNAL_3cf57730_4_k_cu_ffda24534cuda3std6ranges3__45__cpo6cbeginE
	.align		8
        /*0098*/ 	.dword	_ZN34_INTERNAL_3cf57730_4_k_cu_ffda24534cuda3std6ranges3__45__cpo4cendE
	.align		8
        /*00a0*/ 	.dword	_ZN34_INTERNAL_3cf57730_4_k_cu_ffda24534cuda3std6ranges3__45__cpo7advanceE
	.align		8
        /*00a8*/ 	.dword	_ZN34_INTERNAL_3cf57730_4_k_cu_ffda24534cuda3std6ranges3__45__cpo9iter_swapE
	.align		8
        /*00b0*/ 	.dword	_ZN34_INTERNAL_3cf57730_4_k_cu_ffda24534cuda3std6ranges3__45__cpo4nextE
	.align		8
        /*00b8*/ 	.dword	_ZN34_INTERNAL_3cf57730_4_k_cu_ffda24534cuda3std6ranges3__45__cpo4prevE
	.align		8
        /*00c0*/ 	.dword	_ZN34_INTERNAL_3cf57730_4_k_cu_ffda24534cuda3std6ranges3__45__cpo4dataE
	.align		8
        /*00c8*/ 	.dword	_ZN34_INTERNAL_3cf57730_4_k_cu_ffda24534cuda3std6ranges3__45__cpo5cdataE
	.align		8
        /*00d0*/ 	.dword	_ZN34_INTERNAL_3cf57730_4_k_cu_ffda24534cuda3std6ranges3__45__cpo4sizeE
	.align		8
        /*00d8*/ 	.dword	_ZN34_INTERNAL_3cf57730_4_k_cu_ffda24534cuda3std6ranges3__45__cpo5ssizeE
	.align		8
        /*00e0*/ 	.dword	_ZN34_INTERNAL_3cf57730_4_k_cu_ffda24534cuda3std6ranges3__45__cpo8distanceE
	.align		8
        /*00e8*/ 	.dword	_ZN34_INTERNAL_3cf57730_4_k_cu_ffda24536thrust24THRUST_300001_SM_1000_NS8cuda_cub3parE
	.align		8
        /*00f0*/ 	.dword	_ZN34_INTERNAL_3cf57730_4_k_cu_ffda24536thrust24THRUST_300001_SM_1000_NS8cuda_cub10par_nosyncE
	.align		8
        /*00f8*/ 	.dword	_ZN34_INTERNAL_3cf57730_4_k_cu_ffda24536thrust24THRUST_300001_SM_1000_NS6system6detail10sequential3seqE
	.align		8
        /*0100*/ 	.dword	_ZN34_INTERNAL_3cf57730_4_k_cu_ffda24536thrust24THRUST_300001_SM_1000_NS12placeholders2_1E
	.align		8
        /*0108*/ 	.dword	_ZN34_INTERNAL_3cf57730_4_k_cu_ffda24536thrust24THRUST_300001_SM_1000_NS12placeholders2_2E
	.align		8
        /*0110*/ 	.dword	_ZN34_INTERNAL_3cf57730_4_k_cu_ffda24536thrust24THRUST_300001_SM_1000_NS12placeholders2_3E
	.align		8
        /*0118*/ 	.dword	_ZN34_INTERNAL_3cf57730_4_k_cu_ffda24536thrust24THRUST_300001_SM_1000_NS12placeholders2_4E
	.align		8
        /*0120*/ 	.dword	_ZN34_INTERNAL_3cf57730_4_k_cu_ffda24536thrust24THRUST_300001_SM_1000_NS12placeholders2_5E
	.align		8
        /*0128*/ 	.dword	_ZN34_INTERNAL_3cf57730_4_k_cu_ffda24536thrust24THRUST_300001_SM_1000_NS12placeholders2_6E
	.align		8
        /*0130*/ 	.dword	_ZN34_INTERNAL_3cf57730_4_k_cu_ffda24536thrust24THRUST_300001_SM_1000_NS12placeholders2_7E
	.align		8
        /*0138*/ 	.dword	_ZN34_INTERNAL_3cf57730_4_k_cu_ffda24536thrust24THRUST_300001_SM_1000_NS12placeholders2_8E
	.align		8
        /*0140*/ 	.dword	_ZN34_INTERNAL_3cf57730_4_k_cu_ffda24536thrust24THRUST_300001_SM_1000_NS12placeholders2_9E
	.align		8
        /*0148*/ 	.dword	_ZN34_INTERNAL_3cf57730_4_k_cu_ffda24536thrust24THRUST_300001_SM_1000_NS12placeholders3_10E
	.align		8
        /*0150*/ 	.dword	_ZN34_INTERNAL_3cf57730_4_k_cu_ffda24536thrust24THRUST_300001_SM_1000_NS3seqE


//--------------------- .text._ZN3cub18CUB_300001_SM_10006detail6reduce28DeviceReduceSingleTileKernelINS2_10policy_hubIiyN4cuda3std3__44plusIiEEE10Policy1000EPiSC_iS9_iiNS7_10__identityEEEvT0_T1_T2_T3_T4_T6_ --------------------------
	.section	.text._ZN3cub18CUB_300001_SM_10006detail6reduce28DeviceReduceSingleTileKernelINS2_10policy_hubIiyN4cuda3std3__44plusIiEEE10Policy1000EPiSC_iS9_iiNS7_10__identityEEEvT0_T1_T2_T3_T4_T6_,"ax",@progbits
	.align	128
        .global         _ZN3cub18CUB_300001_SM_10006detail6reduce28DeviceReduceSingleTileKernelINS2_10policy_hubIiyN4cuda3std3__44plusIiEEE10Policy1000EPiSC_iS9_iiNS7_10__identityEEEvT0_T1_T2_T3_T4_T6_
        .type           _ZN3cub18CUB_300001_SM_10006detail6reduce28DeviceReduceSingleTileKernelINS2_10policy_hubIiyN4cuda3std3__44plusIiEEE10Policy1000EPiSC_iS9_iiNS7_10__identityEEEvT0_T1_T2_T3_T4_T6_,@function
        .size           _ZN3cub18CUB_300001_SM_10006detail6reduce28DeviceReduceSingleTileKernelINS2_10policy_hubIiyN4cuda3std3__44plusIiEEE10Policy1000EPiSC_iS9_iiNS7_10__identityEEEvT0_T1_T2_T3_T4_T6_,(.L_x_282 - _ZN3cub18CUB_300001_SM_10006detail6reduce28DeviceReduceSingleTileKernelINS2_10policy_hubIiyN4cuda3std3__44plusIiEEE10Policy1000EPiSC_iS9_iiNS7_10__identityEEEvT0_T1_T2_T3_T4_T6_)
        .other          _ZN3cub18CUB_300001_SM_10006detail6reduce28DeviceReduceSingleTileKernelINS2_10policy_hubIiyN4cuda3std3__44plusIiEEE10Policy1000EPiSC_iS9_iiNS7_10__identityEEEvT0_T1_T2_T3_T4_T6_,@"STO_CUDA_ENTRY STV_DEFAULT"
_ZN3cub18CUB_300001_SM_10006detail6reduce28DeviceReduceSingleTileKernelINS2_10policy_hubIiyN4cuda3std3__44plusIiEEE10Policy1000EPiSC_iS9_iiNS7_10__identityEEEvT0_T1_T2_T3_T4_T6_:
.text._ZN3cub18CUB_300001_SM_10006detail6reduce28DeviceReduceSingleTileKernelINS2_10policy_hubIiyN4cuda3std3__44plusIiEEE10Policy1000EPiSC_iS9_iiNS7_10__identityEEEvT0_T1_T2_T3_T4_T6_:
[----:B------:R-:W-:Y:S01]  /*0000*/  LDC R1, c[0x0][0x37c] ;  /* 0x0000df00ff017b82 */ /* 0x000fe20000000800 */
[----:B------:R-:W0:Y:S01]  /*0010*/  LDCU UR4, c[0x0][0x390] ;  /* 0x00007200ff0477ac */ /* 0x000e220008000800 */
[----:B------:R-:W1:Y:S01]  /*0020*/  LDCU.64 UR6, c[0x0][0x358] ;  /* 0x00006b00ff0677ac */ /* 0x000e620008000a00 */
[----:B0-----:R-:W-:-:S05]  /*0030*/  IMAD.U32 R20, RZ, RZ, UR4 ;  /* 0x00000004ff147e24 */ /* 0x001fca000f8e00ff */
[----:B------:R-:W-:-:S13]  /*0040*/  ISETP.NE.AND P0, PT, R20, RZ, PT ;  /* 0x000000ff1400720c */ /* 0x000fda0003f05270 */
[----:B-1----:R-:W-:Y:S05]  /*0050*/  @P0 BRA `(.L_x_0) ;  /* 0x00000000001c0947 */ /* 0x002fea0003800000 */
[----:B------:R-:W0:Y:S02]  /*0060*/  S2R R0, SR_TID.X ;  /* 0x0000000000007919 */ /* 0x000e240000002100 */
[----:B0-----:R-:W-:-:S13]  /*0070*/  ISETP.NE.AND P0, PT, R0, RZ, PT ;  /* 0x000000ff0000720c */ /* 0x001fda0003f05270 */
[----:B------:R-:W-:Y:S05]  /*0080*/  @P0 EXIT ;  /* 0x000000000000094d */ /* 0x000fea0003800000 */
[----:B------:R-:W0:Y:S08]  /*0090*/  LDC R5, c[0x0][0x398] ;  /* 0x0000e600ff057b82 */ /* 0x000e300000000800 */
[----:B------:R-:W0:Y:S02]  /*00a0*/  LDC.64 R2, c[0x0][0x388] ;  /* 0x0000e200ff027b82 */ /* 0x000e240000000a00 */
[----:B0-----:R-:W-:Y:S01]  /*00b0*/  STG.E desc[UR6][R2.64], R5 ;  /* 0x0000000502007986 */ /* 0x001fe2000c101906 */
[----:B------:R-:W-:Y:S05]  /*00c0*/  EXIT ;  /* 0x000000000000794d */ /* 0x000fea0003800000 */
.L_x_0:
[----:B------:R-:W0:Y:S01]  /*00d0*/  LDCU UR4, c[0x0][0x380] ;  /* 0x00007000ff0477ac */ /* 0x000e220008000800 */
[----:B------:R-:W-:Y:S01]  /*00e0*/  BSSY.RECONVERGENT B0, `(.L_x_1) ;  /* 0x0000385000007945 */ /* 0x000fe20003800200 */
[----:B0-----:R-:W-:-:S09]  /*00f0*/  ULOP3.LUT UP0, URZ, UR4, 0xf, URZ, 0xc0, !UPT ;  /* 0x0000000f04ff7892 */ /* 0x001fd2000f80c0ff */
[----:B------:R-:W-:Y:S05]  /*0100*/  BRA.U UP0, `(.L_x_2) ;  /* 0x0000001900d87547 */ /* 0x000fea000b800000 */
[----:B------:R-:W-:-:S13]  /*0110*/  ISETP.GT.AND P0, PT, R20, 0xfff, PT ;  /* 0x00000fff1400780c */ /* 0x000fda0003f04270 */
[----:B------:R-:W-:Y:S05]  /*0120*/  @P0 BRA `(.L_x_3) ;  /* 0x0000000c008c0947 */ /* 0x000fea0003800000 */
[----:B------:R-:W0:Y:S01]  /*0130*/  S2R R9, SR_TID.X ;  /* 0x0000000000097919 */ /* 0x000e220000002100 */
[----:B------:R-:W-:Y:S01]  /*0140*/  BSSY.RECONVERGENT B1, `(.L_x_4) ;  /* 0x0000009000017945 */ /* 0x000fe20003800200 */
[----:B------:R-:W-:Y:S01]  /*0150*/  IMAD.MOV.U32 R0, RZ, RZ, RZ ;  /* 0x000000ffff007224 */ /* 0x000fe200078e00ff */
[----:B0-----:R-:W-:Y:S01]  /*0160*/  ISETP.GE.AND P0, PT, R9, R20, PT ;  /* 0x000000140900720c */ /* 0x001fe20003f06270 */
[----:B------:R-:W-:-:S12]  /*0170*/  IMAD.MOV.U32 R11, RZ, RZ, R9 ;  /* 0x000000ffff0b7224 */ /* 0x000fd800078e0009 */
[----:B------:R-:W-:Y:S05]  /*0180*/  @P0 BRA `(.L_x_5) ;  /* 0x0000000000100947 */ /* 0x000fea0003800000 */
[----:B------:R-:W0:Y:S02]  /*0190*/  LDC.64 R2, c[0x0][0x380] ;  /* 0x0000e000ff027b82 */ /* 0x000e240000000a00 */
[----:B0-----:R-:W-:-:S05]  /*01a0*/  IMAD.WIDE.U32 R2, R9, 0x4, R2 ;  /* 0x0000000409027825 */ /* 0x001fca00078e0002 */
[----:B------:R0:W5:Y:S01]  /*01b0*/  LDG.E.CONSTANT R0, desc[UR6][R2.64] ;  /* 0x0000000602007981 */ /* 0x000162000c1e9900 */
[----:B------:R-:W-:-:S07]  /*01c0*/  VIADD R11, R9, 0x100 ;  /* 0x00000100090b7836 */ /* 0x000fce0000000000 */
.L_x_5:
[----:B------:R-:W-:Y:S05]  /*01d0*/  BSYNC.RECONVERGENT B1 ;  /* 0x0000000000017941 */ /* 0x000fea0003800200 */
.L_x_4:
[----:B------:R-:W-:Y:S01]  /*01e0*/  ISETP.GE.AND P0, PT, R11, R20, PT ;  /* 0x000000140b00720c */ /* 0x000fe20003f06270 */
[----:B------:R-:W-:-:S12]  /*01f0*/  BSSY.RECONVERGENT B1, `(.L_x_6) ;  /* 0x0000066000017945 */ /* 0x000fd80003800200 */
[----:B------:R-:W-:Y:S05]  /*0200*/  @P0 BRA `(.L_x_7) ;  /* 0x0000000400900947 */ /* 0x000fea0003800000 */
[----:B0-----:R-:W-:Y:S01]  /*0210*/  LOP3.LUT R3, RZ, R11, RZ, 0x33, !PT ;  /* 0x0000000bff037212 */ /* 0x001fe200078e33ff */
[----:B------:R-:W-:Y:S04]  /*0220*/  BSSY.RECONVERGENT B2, `(.L_x_8) ;  /* 0x0000015000027945 */ /* 0x000fe80003800200 */
[----:B------:R-:W-:-:S05]  /*0230*/  IMAD.IADD R4, R3, 0x1, R20 ;  /* 0x0000000103047824 */ /* 0x000fca00078e0214 */
[C---:B------:R-:W-:Y:S02]  /*0240*/  LOP3.LUT R2, R4.reuse, 0x300, RZ, 0xc0, !PT ;  /* 0x0000030004027812 */ /* 0x040fe400078ec0ff */
[----:B------:R-:W-:Y:S02]  /*0250*/  ISETP.GE.U32.AND P1, PT, R4, 0x300, PT ;  /* 0x000003000400780c */ /* 0x000fe40003f26070 */
[----:B------:R-:W-:-:S13]  /*0260*/  ISETP.NE.AND P0, PT, R2, 0x300, PT ;  /* 0x000003000200780c */ /* 0x000fda0003f05270 */
[----:B------:R-:W-:Y:S05]  /*0270*/  @!P0 BRA `(.L_x_9) ;  /* 0x00000000003c8947 */ /* 0x000fea0003800000 */
[----:B------:R-:W0:Y:S01]  /*0280*/  LDC.64 R2, c[0x0][0x380] ;  /* 0x0000e000ff027b82 */ /* 0x000e220000000a00 */
[----:B------:R-:W-:-:S04]  /*0290*/  LEA.HI R4, R4, 0x1, RZ, 0x18 ;  /* 0x0000000104047811 */ /* 0x000fc800078fc0ff */
[----:B------:R-:W-:-:S05]  /*02a0*/  LOP3.LUT R4, R4, 0x3, RZ, 0xc0, !PT ;  /* 0x0000000304047812 */ /* 0x000fca00078ec0ff */
[----:B------:R-:W-:Y:S02]  /*02b0*/  IMAD.MOV R4, RZ, RZ, -R4 ;  /* 0x000000ffff047224 */ /* 0x000fe400078e0a04 */
[----:B0-----:R-:W-:-:S04]  /*02c0*/  IMAD.WIDE.U32 R2, R11, 0x4, R2 ;  /* 0x000000040b027825 */ /* 0x001fc800078e0002 */
[----:B------:R-:W-:-:S07]  /*02d0*/  IMAD.MOV.U32 R5, RZ, RZ, R3 ;  /* 0x000000ffff057224 */ /* 0x000fce00078e0003 */
.L_x_10:
[----:B------:R-:W-:-:S06]  /*02e0*/  IMAD.MOV.U32 R3, RZ, RZ, R5 ;  /* 0x000000ffff037224 */ /* 0x000fcc00078e0005 */
[----:B------:R0:W2:Y:S01]  /*02f0*/  LDG.E.CONSTANT R3, desc[UR6][R2.64] ;  /* 0x0000000602037981 */ /* 0x0000a2000c1e9900 */
[----:B------:R-:W-:Y:S02]  /*0300*/  VIADD R4, R4, 0x1 ;  /* 0x0000000104047836 */ /* 0x000fe40000000000 */
[----:B------:R-:W-:-:S03]  /*0310*/  VIADD R11, R11, 0x100 ;  /* 0x000001000b0b7836 */ /* 0x000fc60000000000 */
[----:B------:R-:W-:Y:S02]  /*0320*/  ISETP.NE.AND P0, PT, R4, RZ, PT ;  /* 0x000000ff0400720c */ /* 0x000fe40003f05270 */
[----:B0-----:R-:W-:-:S05]  /*0330*/  IADD3 R2, P2, PT, R2, 0x400, RZ ;  /* 0x0000040002027810 */ /* 0x001fca0007f5e0ff */
[----:B------:R-:W-:Y:S02]  /*0340*/  IMAD.X R5, RZ, RZ, R5, P2 ;  /* 0x000000ffff057224 */ /* 0x000fe400010e0605 */
[----:B--2--5:R-:W-:-:S04]  /*0350*/  IMAD.IADD R0, R3, 0x1, R0 ;  /* 0x0000000103007824 */ /* 0x024fc800078e0200 */
[----:B------:R-:W-:Y:S05]  /*0360*/  @P0 BRA `(.L_x_10) ;  /* 0xfffffffc00dc0947 */ /* 0x000fea000383ffff */
.L_x_9:
[----:B------:R-:W-:Y:S05]  /*0370*/  BSYNC.RECONVERGENT B2 ;  /* 0x0000000000027941 */ /* 0x000fea0003800200 */
.L_x_8:
[----:B------:R-:W-:Y:S05]  /*0380*/  @!P1 BRA `(.L_x_7) ;  /* 0x0000000400309947 */ /* 0x000fea0003800000 */
[----:B------:R-:W-:Y:S01]  /*0390*/  IMAD.IADD R2, R20, 0x1, -R11 ;  /* 0x0000000114027824 */ /* 0x000fe200078e0a0b */
[----:B------:R-:W-:Y:S01]  /*03a0*/  BSSY.RECONVERGENT B2, `(.L_x_11) ;  /* 0x0000029000027945 */ /* 0x000fe20003800200 */
[----:B------:R-:W-:-:S03]  /*03b0*/  PLOP3.LUT P0, PT, PT, PT, PT, 0x80, 0x8 ;  /* 0x000000000008781c */ /* 0x000fc60003f0f070 */
[----:B------:R-:W-:-:S13]  /*03c0*/  ISETP.GT.AND P1, PT, R2, 0xc00, PT ;  /* 0x00000c000200780c */ /* 0x000fda0003f24270 */
[----:B------:R-:W-:Y:S05]  /*03d0*/  @!P1 BRA `(.L_x_12) ;  /* 0x0000000000949947 */ /* 0x000fea0003800000 */
[----:B------:R-:W-:Y:S01]  /*03e0*/  PLOP3.LUT P0, PT, PT, PT, PT, 0x8, 0x80 ;  /* 0x000000000080781c */ /* 0x000fe20003f0e170 */
[----:B------:R-:W-:-:S12]  /*03f0*/  VIADD R8, R20, 0xfffff400 ;  /* 0xfffff40014087836 */ /* 0x000fd80000000000 */
.L_x_13:
[----:B------:R-:W0:Y:S01]  /*0400*/  LDC.64 R4, c[0x0][0x380] ;  /* 0x0000e000ff047b82 */ /* 0x000e220000000a00 */
[C---:B------:R-:W-:Y:S02]  /*0410*/  VIADD R7, R11.reuse, 0x400 ;  /* 0x000004000b077836 */ /* 0x040fe40000000000 */
[C---:B------:R-:W-:Y:S02]  /*0420*/  VIADD R3, R11.reuse, 0x800 ;  /* 0x000008000b037836 */ /* 0x040fe40000000000 */
[----:B0-----:R-:W-:-:S05]  /*0430*/  IMAD.WIDE R22, R11, 0x4, R4 ;  /* 0x000000040b167825 */ /* 0x001fca00078e0204 */
[----:B------:R-:W2:Y:S01]  /*0440*/  LDG.E.CONSTANT R13, desc[UR6][R22.64] ;  /* 0x00000006160d7981 */ /* 0x000ea2000c1e9900 */
[----:B------:R-:W-:-:S03]  /*0450*/  IMAD.WIDE R6, R7, 0x4, R4 ;  /* 0x0000000407067825 */ /* 0x000fc600078e0204 */
[----:B------:R-:W2:Y:S04]  /*0460*/  LDG.E.CONSTANT R10, desc[UR6][R22.64+0x400] ;  /* 0x00040006160a7981 */ /* 0x000ea8000c1e9900 */
[----:B------:R-:W3:Y:S04]  /*0470*/  LDG.E.CONSTANT R12, desc[UR6][R22.64+0x800] ;  /* 0x00080006160c7981 */ /* 0x000ee8000c1e9900 */
[----:B------:R-:W3:Y:S01]  /*0480*/  LDG.E.CONSTANT R19, desc[UR6][R22.64+0xc00] ;  /* 0x000c000616137981 */ /* 0x000ee2000c1e9900 */
[----:B------:R-:W-:-:S03]  /*0490*/  IMAD.WIDE R2, R3, 0x4, R4 ;  /* 0x0000000403027825 */ /* 0x000fc600078e0204 */
[----:B------:R-:W4:Y:S04]  /*04a0*/  LDG.E.CONSTANT R16, desc[UR6][R6.64] ;  /* 0x0000000606107981 */ /* 0x000f28000c1e9900 */
[----:B------:R-:W4:Y:S01]  /*04b0*/  LDG.E.CONSTANT R15, desc[UR6][R6.64+0x400] ;  /* 0x00040006060f7981 */ /* 0x000f22000c1e9900 */
[----:B------:R-:W-:-:S03]  /*04c0*/  VIADD R25, R11, 0xc00 ;  /* 0x00000c000b197836 */ /* 0x000fc60000000000 */
[----:B------:R-:W4:Y:S04]  /*04d0*/  LDG.E.CONSTANT R14, desc[UR6][R6.64+0x800] ;  /* 0x00080006060e7981 */ /* 0x000f28000c1e9900 */
[----:B------:R-:W4:Y:S01]  /*04e0*/  LDG.E.CONSTANT R21, desc[UR6][R6.64+0xc00] ;  /* 0x000c000606157981 */ /* 0x000f22000c1e9900 */
[----:B------:R-:W-:-:S03]  /*04f0*/  IMAD.WIDE R4, R25, 0x4, R4 ;  /* 0x0000000419047825 */ /* 0x000fc600078e0204 */
[----:B------:R-:W4:Y:S04]  /*0500*/  LDG.E.CONSTANT R18, desc[UR6][R2.64] ;  /* 0x0000000602127981 */ /* 0x000f28000c1e9900 */
[----:B------:R-:W4:Y:S04]  /*0510*/  LDG.E.CONSTANT R17, desc[UR6][R2.64+0x400] ;  /* 0x0004000602117981 */ /* 0x000f28000c1e9900 */
[----:B------:R-:W4:Y:S04]  /*0520*/  LDG.E.CONSTANT R23, desc[UR6][R2.64+0x800] ;  /* 0x0008000602177981 */ /* 0x000f28000c1e9900 */
[----:B------:R-:W4:Y:S04]  /*0530*/  LDG.E.CONSTANT R24, desc[UR6][R2.64+0xc00] ;  /* 0x000c000602187981 */ /* 0x000f28000c1e9900 */
[----:B------:R-:W4:Y:S04]  /*0540*/  LDG.E.CONSTANT R25, desc[UR6][R4.64] ;  /* 0x0000000604197981 */ /* 0x000f28000c1e9900 */
[----:B------:R-:W4:Y:S04]  /*0550*/  LDG.E.CONSTANT R26, desc[UR6][R4.64+0x400] ;  /* 0x00040006041a7981 */ /* 0x000f28000c1e9900 */
[----:B------:R-:W4:Y:S04]  /*0560*/  LDG.E.CONSTANT R22, desc[UR6][R4.64+0x800] ;  /* 0x0008000604167981 */ /* 0x000f28000c1e9900 */
[----:B------:R-:W4:Y:S01]  /*0570*/  LDG.E.CONSTANT R27, desc[UR6][R4.64+0xc00] ;  /* 0x000c0006041b7981 */ /* 0x000f22000c1e9900 */
[----:B------:R-:W-:-:S05]  /*0580*/  VIADD R11, R11, 0x1000 ;  /* 0x000010000b0b7836 */ /* 0x000fca0000000000 */
[----:B------:R-:W-:Y:S02]  /*0590*/  ISETP.GE.AND P1, PT, R11, R8, PT ;  /* 0x000000080b00720c */ /* 0x000fe40003f26270 */
[----:B--2--5:R-:W-:-:S04]  /*05a0*/  IADD3 R10, PT, PT, R10, R13, R0 ;  /* 0x0000000d0a0a7210 */ /* 0x024fc80007ffe000 */
[----:B---3--:R-:W-:-:S04]  /*05b0*/  IADD3 R10, PT, PT, R19, R12, R10 ;  /* 0x0000000c130a7210 */ /* 0x008fc80007ffe00a */
[----:B----4-:R-:W-:-:S04]  /*05c0*/  IADD3 R10, PT, PT, R15, R16, R10 ;  /* 0x000000100f0a7210 */ /* 0x010fc80007ffe00a */
[----:B------:R-:W-:-:S04]  /*05d0*/  IADD3 R10, PT, PT, R21, R14, R10 ;  /* 0x0000000e150a7210 */ /* 0x000fc80007ffe00a */
[----:B------:R-:W-:-:S04]  /*05e0*/  IADD3 R10, PT, PT, R17, R18, R10 ;  /* 0x00000012110a7210 */ /* 0x000fc80007ffe00a */
[----:B------:R-:W-:-:S04]  /*05f0*/  IADD3 R10, PT, PT, R24, R23, R10 ;  /* 0x00000017180a7210 */ /* 0x000fc80007ffe00a */
[----:B------:R-:W-:-:S04]  /*0600*/  IADD3 R25, PT, PT, R26, R25, R10 ;  /* 0x000000191a197210 */ /* 0x000fc80007ffe00a */
[----:B------:R-:W-:Y:S01]  /*0610*/  IADD3 R0, PT, PT, R27, R22, R25 ;  /* 0x000000161b007210 */ /* 0x000fe20007ffe019 */
[----:B------:R-:W-:Y:S06]  /*0620*/  @!P1 BRA `(.L_x_13) ;  /* 0xfffffffc00749947 */ /* 0x000fec000383ffff */
.L_x_12:
[----:B------:R-:W-:Y:S05]  /*0630*/  BSYNC.RECONVERGENT B2 ;  /* 0x0000000000027941 */ /* 0x000fea0003800200 */
.L_x_11:
[----:B------:R-:W-:Y:S01]  /*0640*/  IMAD.IADD R2, R20, 0x1, -R11 ;  /* 0x0000000114027824 */ /* 0x000fe200078e0a0b */
[----:B------:R-:W-:Y:S04]  /*0650*/  BSSY.RECONVERGENT B2, `(.L_x_14) ;  /* 0x0000015000027945 */ /* 0x000fe80003800200 */
[----:B------:R-:W-:-:S13]  /*0660*/  ISETP.GT.AND P1, PT, R2, 0x400, PT ;  /* 0x000004000200780c */ /* 0x000fda0003f24270 */
[----:B------:R-:W-:Y:S05]  /*0670*/  @!P1 BRA `(.L_x_15) ;  /* 0x0000000000489947 */ /* 0x000fea0003800000 */
[----:B------:R-:W0:Y:S01]  /*0680*/  LDC.64 R4, c[0x0][0x380] ;  /* 0x0000e000ff047b82 */ /* 0x000e220000000a00 */
[C---:B------:R-:W-:Y:S02]  /*0690*/  VIADD R13, R11.reuse, 0x400 ;  /* 0x000004000b0d7836 */ /* 0x040fe40000000000 */
[----:B0-----:R-:W-:-:S05]  /*06a0*/  IMAD.WIDE R2, R11, 0x4, R4 ;  /* 0x000000040b027825 */ /* 0x001fca00078e0204 */
[----:B------:R-:W2:Y:S01]  /*06b0*/  LDG.E.CONSTANT R7, desc[UR6][R2.64] ;  /* 0x0000000602077981 */ /* 0x000ea2000c1e9900 */
[----:B------:R-:W-:-:S03]  /*06c0*/  IMAD.WIDE R4, R13, 0x4, R4 ;  /* 0x000000040d047825 */ /* 0x000fc600078e0204 */
[----:B------:R-:W2:Y:S04]  /*06d0*/  LDG.E.CONSTANT R6, desc[UR6][R2.64+0x400] ;  /* 0x0004000602067981 */ /* 0x000ea8000c1e9900 */
[----:B------:R-:W3:Y:S04]  /*06e0*/  LDG.E.CONSTANT R13, desc[UR6][R2.64+0x800] ;  /* 0x00080006020d7981 */ /* 0x000ee8000c1e9900 */
[----:B------:R-:W3:Y:S04]  /*06f0*/  LDG.E.CONSTANT R8, desc[UR6][R2.64+0xc00] ;  /* 0x000c000602087981 */ /* 0x000ee8000c1e9900 */
[----:B------:R-:W4:Y:S04]  /*0700*/  LDG.E.CONSTANT R15, desc[UR6][R4.64] ;  /* 0x00000006040f7981 */ /* 0x000f28000c1e9900 */
[----:B------:R-:W4:Y:S04]  /*0710*/  LDG.E.CONSTANT R10, desc[UR6][R4.64+0x400] ;  /* 0x00040006040a7981 */ /* 0x000f28000c1e9900 */
[----:B------:R-:W4:Y:S04]  /*0720*/  LDG.E.CONSTANT R17, desc[UR6][R4.64+0x800] ;  /* 0x0008000604117981 */ /* 0x000f28000c1e9900 */
[----:B------:R-:W4:Y:S01]  /*0730*/  LDG.E.CONSTANT R12, desc[UR6][R4.64+0xc00] ;  /* 0x000c0006040c7981 */ /* 0x000f22000c1e9900 */
[----:B------:R-:W-:Y:S01]  /*0740*/  PLOP3.LUT P0, PT, PT, PT, PT, 0x8, 0x80 ;  /* 0x000000000080781c */ /* 0x000fe20003f0e170 */
[----:B------:R-:W-:Y:S01]  /*0750*/  VIADD R11, R11, 0x800 ;  /* 0x000008000b0b7836 */ /* 0x000fe20000000000 */
[----:B--2--5:R-:W-:-:S04]  /*0760*/  IADD3 R6, PT, PT, R6, R7, R0 ;  /* 0x0000000706067210 */ /* 0x024fc80007ffe000 */
[----:B---3--:R-:W-:-:S04]  /*0770*/  IADD3 R6, PT, PT, R8, R13, R6 ;  /* 0x0000000d08067210 */ /* 0x008fc80007ffe006 */
[----:B----4-:R-:W-:-:S04]  /*0780*/  IADD3 R6, PT, PT, R10, R15, R6 ;  /* 0x0000000f0a067210 */ /* 0x010fc80007ffe006 */
[----:B------:R-:W-:-:S07]  /*0790*/  IADD3 R0, PT, PT, R12, R17, R6 ;  /* 0x000000110c007210 */ /* 0x000fce0007ffe006 */
.L_x_15:
[----:B------:R-:W-:Y:S05]  /*07a0*/  BSYNC.RECONVERGENT B2 ;  /* 0x0000000000027941 */ /* 0x000fea0003800200 */
.L_x_14:
[----:B------:R-:W-:-:S13]  /*07b0*/  ISETP.LT.OR P0, PT, R11, R20, P0 ;  /* 0x000000140b00720c */ /* 0x000fda0000701670 */
[----:B------:R-:W-:Y:S05]  /*07c0*/  @!P0 BRA `(.L_x_7) ;  /* 0x0000000000208947 */ /* 0x000fea0003800000 */
[----:B------:R-:W0:Y:S02]  /*07d0*/  LDC.64 R2, c[0x0][0x380] ;  /* 0x0000e000ff027b82 */ /* 0x000e240000000a00 */
[----:B0-----:R-:W-:-:S05]  /*07e0*/  IMAD.WIDE R2, R11, 0x4, R2 ;  /* 0x000000040b027825 */ /* 0x001fca00078e0202 */
[----:B------:R-:W2:Y:S04]  /*07f0*/  LDG.E.CONSTANT R5, desc[UR6][R2.64] ;  /* 0x0000000602057981 */ /* 0x000ea8000c1e9900 */
[----:B------:R-:W2:Y:S04]  /*0800*/  LDG.E.CONSTANT R4, desc[UR6][R2.64+0x400] ;  /* 0x0004000602047981 */ /* 0x000ea8000c1e9900 */
[----:B------:R-:W3:Y:S04]  /*0810*/  LDG.E.CONSTANT R7, desc[UR6][R2.64+0x800] ;  /* 0x0008000602077981 */ /* 0x000ee8000c1e9900 */
[----:B------:R-:W3:Y:S01]  /*0820*/  LDG.E.CONSTANT R6, desc[UR6][R2.64+0xc00] ;  /* 0x000c000602067981 */ /* 0x000ee2000c1e9900 */
[----:B--2--5:R-:W-:-:S04]  /*0830*/  IADD3 R0, PT, PT, R4, R5, R0 ;  /* 0x0000000504007210 */ /* 0x024fc80007ffe000 */
[----:B---3--:R-:W-:-:S07]  /*0840*/  IADD3 R0, PT, PT, R6, R7, R0 ;  /* 0x0000000706007210 */ /* 0x008fce0007ffe000 */
.L_x_7:
[----:B------:R-:W-:Y:S05]  /*0850*/  BSYNC.RECONVERGENT B1 ;  /* 0x0000000000017941 */ /* 0x000fea0003800200 */
.L_x_6:
[----:B------:R-:W-:-:S13]  /*0860*/  ISETP.GE.AND P0, PT, R20, 0x100, PT ;  /* 0x000001001400780c */ /* 0x000fda0003f06270 */
[----:B------:R-:W-:Y:S05]  /*0870*/  @!P0 BRA `(.L_x_16) ;  /* 0x0000000000ac8947 */ /* 0x000fea0003800000 */
[----:B------:R-:W1:Y:S01]  /*0880*/  S2R R6, SR_LANEID ;  /* 0x0000000000067919 */ /* 0x000e620000000000 */
[----:B0----5:R-:W0:Y:S01]  /*0890*/  SHFL.DOWN PT, R2, R0, 0x1, 0x1f ;  /* 0x08201f0000027f89 */ /* 0x021e2200000e0000 */
[C---:B-1----:R-:W-:Y:S02]  /*08a0*/  ISETP.GT.AND P0, PT, R6.reuse, 0x1e, PT ;  /* 0x0000001e0600780c */ /* 0x042fe40003f04270 */
[----:B------:R-:W-:Y:S02]  /*08b0*/  ISETP.NE.AND P1, PT, R6, RZ, PT ;  /* 0x000000ff0600720c */ /* 0x000fe40003f25270 */
[----:B0-----:R-:W-:Y:S02]  /*08c0*/  SEL R3, R2, RZ, !P0 ;  /* 0x000000ff02037207 */ /* 0x001fe40004000000 */
[----:B------:R-:W-:-:S03]  /*08d0*/  ISETP.GT.AND P0, PT, R6, 0x1d, PT ;  /* 0x0000001d0600780c */ /* 0x000fc60003f04270 */
[----:B------:R-:W-:-:S05]  /*08e0*/  IMAD.IADD R3, R3, 0x1, R0 ;  /* 0x0000000103037824 */ /* 0x000fca00078e0200 */
[----:B------:R-:W0:Y:S01]  /*08f0*/  SHFL.DOWN PT, R2, R3, 0x2, 0x1f ;  /* 0x08401f0003027f89 */ /* 0x000e2200000e0000 */
[----:B------:R-:W1:Y:S01]  /*0900*/  @!P1 S2R R7, SR_CgaCtaId ;  /* 0x0000000000079919 */ /* 0x000e620000008800 */
[----:B0-----:R-:W-:Y:S02]  /*0910*/  SEL R2, R2, RZ, !P0 ;  /* 0x000000ff02027207 */ /* 0x001fe40004000000 */
[----:B------:R-:W-:-:S03]  /*0920*/  ISETP.GT.AND P0, PT, R6, 0x1b, PT ;  /* 0x0000001b0600780c */ /* 0x000fc60003f04270 */
[----:B------:R-:W-:-:S05]  /*0930*/  IMAD.IADD R2, R3, 0x1, R2 ;  /* 0x0000000103027824 */ /* 0x000fca00078e0202 */
[----:B------:R-:W0:Y:S02]  /*0940*/  SHFL.DOWN PT, R4, R2, 0x4, 0x1f ;  /* 0x08801f0002047f89 */ /* 0x000e2400000e0000 */
[----:B0-----:R-:W-:Y:S02]  /*0950*/  SEL R5, R4, RZ, !P0 ;  /* 0x000000ff04057207 */ /* 0x001fe40004000000 */
[----:B------:R-:W-:Y:S02]  /*0960*/  ISETP.GT.AND P0, PT, R6, 0x17, PT ;  /* 0x000000170600780c */ /* 0x000fe40003f04270 */
[----:B------:R-:W-:Y:S01]  /*0970*/  @!P1 MOV R4, 0x400 ;  /* 0x0000040000049802 */ /* 0x000fe20000000f00 */
[----:B------:R-:W-:Y:S01]  /*0980*/  IMAD.IADD R5, R2, 0x1, R5 ;  /* 0x0000000102057824 */ /* 0x000fe200078e0205 */
[----:B------:R-:W-:Y:S02]  /*0990*/  @!P1 SHF.R.U32.HI R2, RZ, 0x3, R9 ;  /* 0x00000003ff029819 */ /* 0x000fe40000011609 */
[----:B-1----:R-:W-:-:S02]  /*09a0*/  @!P1 LEA R7, R7, R4, 0x18 ;  /* 0x0000000407079211 */ /* 0x002fc400078ec0ff */
[----:B------:R-:W0:Y:S01]  /*09b0*/  SHFL.DOWN PT, R0, R5, 0x8, 0x1f ;  /* 0x09001f0005007f89 */ /* 0x000e2200000e0000 */
[----:B------:R-:W-:-:S05]  /*09c0*/  @!P1 LOP3.LUT R2, R2, 0x7c, RZ, 0xc0, !PT ;  /* 0x0000007c02029812 */ /* 0x000fca00078ec0ff */
[----:B------:R-:W-:Y:S01]  /*09d0*/  @!P1 IMAD.IADD R2, R2, 0x1, R7 ;  /* 0x0000000102029824 */ /* 0x000fe200078e0207 */
[----:B0-----:R-:W-:Y:S02]  /*09e0*/  SEL R0, R0, RZ, !P0 ;  /* 0x000000ff00007207 */ /* 0x001fe40004000000 */
[----:B------:R-:W-:-:S03]  /*09f0*/  ISETP.GT.AND P0, PT, R6, 0xf, PT ;  /* 0x0000000f0600780c */ /* 0x000fc60003f04270 */
[----:B------:R-:W-:-:S05]  /*0a00*/  IMAD.IADD R0, R5, 0x1, R0 ;  /* 0x0000000105007824 */ /* 0x000fca00078e0200 */
[----:B------:R-:W0:Y:S02]  /*0a10*/  SHFL.DOWN PT, R3, R0, 0x10, 0x1f ;  /* 0x0a001f0000037f89 */ /* 0x000e2400000e0000 */
[----:B0-----:R-:W-:Y:S02]  /*0a20*/  SEL R3, R3, RZ, !P0 ;  /* 0x000000ff03037207 */ /* 0x001fe40004000000 */
[----:B------:R-:W-:-:S03]  /*0a30*/  ISETP.NE.AND P0, PT, R9, RZ, PT ;  /* 0x000000ff0900720c */ /* 0x000fc60003f05270 */
[----:B------:R-:W-:-:S05]  /*0a40*/  IMAD.IADD R3, R0, 0x1, R3 ;  /* 0x0000000100037824 */ /* 0x000fca00078e0203 */
[----:B------:R0:W-:Y:S01]  /*0a50*/  @!P1 STS [R2+0x8], R3 ;  /* 0x0000080302009388 */ /* 0x0001e20000000800 */
[----:B------:R-:W-:Y:S06]  /*0a60*/  BAR.SYNC.DEFER_BLOCKING 0x0 ;  /* 0x0000000000007b1d */ /* 0x000fec0000010000 */
[----:B------:R-:W-:Y:S05]  /*0a70*/  @P0 BRA `(.L_x_17) ;  /* 0x0000002c00ac0947 */ /* 0x000fea0003800000 */
[----:B------:R-:W1:Y:S01]  /*0a80*/  S2UR UR5, SR_CgaCtaId ;  /* 0x00000000000579c3 */ /* 0x000e620000008800 */
[----:B------:R-:W-:Y:S02]  /*0a90*/  UMOV UR4, 0x400 ;  /* 0x0000040000047882 */ /* 0x000fe40000000000 */
[----:B-1----:R-:W-:-:S09]  /*0aa0*/  ULEA UR4, UR5, UR4, 0x18 ;  /* 0x0000000405047291 */ /* 0x002fd2000f8ec0ff */
[----:B------:R-:W-:Y:S04]  /*0ab0*/  LDS R0, [UR4+0xc] ;  /* 0x00000c04ff007984 */ /* 0x000fe80008000800 */
[----:B------:R-:W1:Y:S04]  /*0ac0*/  LDS.128 R4, [UR4+0x10] ;  /* 0x00001004ff047984 */ /* 0x000e680008000c00 */
[----:B------:R-:W2:Y:S01]  /*0ad0*/  LDS.64 R8, [UR4+0x20] ;  /* 0x00002004ff087984 */ /* 0x000ea20008000a00 */
[----:B-1----:R-:W-:-:S04]  /*0ae0*/  IADD3 R0, PT, PT, R4, R0, R3 ;  /* 0x0000000004007210 */ /* 0x002fc80007ffe003 */
[----:B------:R-:W-:-:S04]  /*0af0*/  IADD3 R0, PT, PT, R6, R0, R5 ;  /* 0x0000000006007210 */ /* 0x000fc80007ffe005 */
[----:B--2---:R-:W-:-:S05]  /*0b00*/  IADD3 R0, PT, PT, R8, R0, R7 ;  /* 0x0000000008007210 */ /* 0x004fca0007ffe007 */
[----:B0-----:R-:W-:Y:S01]  /*0b10*/  IMAD.IADD R3, R0, 0x1, R9 ;  /* 0x0000000100037824 */ /* 0x001fe200078e0209 */
[----:B------:R-:W-:Y:S06]  /*0b20*/  BRA `(.L_x_17) ;  /* 0x0000002c00807947 */ /* 0x000fec0003800000 */
.L_x_16:
[----:B0-----:R-:W-:Y:S01]  /*0b30*/  LOP3.LUT R2, R9, 0x3e0, RZ, 0xc0, !PT ;  /* 0x000003e009027812 */ /* 0x001fe200078ec0ff */
[----:B------:R-:W0:Y:S03]  /*0b40*/  S2R R8, SR_LANEID ;  /* 0x0000000000087919 */ /* 0x000e260000000000 */
[----:B------:R-:W-:Y:S01]  /*0b50*/  LOP3.LUT R5, RZ, R2, RZ, 0x33, !PT ;  /* 0x00000002ff057212 */ /* 0x000fe200078e33ff */
[----:B------:R-:W-:-:S04]  /*0b60*/  VIADD R3, R2, 0x20 ;  /* 0x0000002002037836 */ /* 0x000fc80000000000 */
[----:B------:R-:W-:Y:S01]  /*0b70*/  IMAD.IADD R5, R5, 0x1, R20 ;  /* 0x0000000105057824 */ /* 0x000fe200078e0214 */
[----:B------:R-:W-:-:S04]  /*0b80*/  ISETP.GT.AND P0, PT, R3, R20, PT ;  /* 0x000000140300720c */ /* 0x000fc80003f04270 */
[----:B------:R-:W-:-:S05]  /*0b90*/  SEL R5, R5, 0x1f, P0 ;  /* 0x0000001f05057807 */ /* 0x000fca0000000000 */
[----:B-----5:R-:W1:Y:S01]  /*0ba0*/  SHFL.DOWN PT, R2, R0, 0x1, R5 ;  /* 0x0820000000027989 */ /* 0x020e6200000e0005 */
[CC--:B0-----:R-:W-:Y:S01]  /*0bb0*/  ISETP.GE.AND P0, PT, R8.reuse, R5.reuse, PT ;  /* 0x000000050800720c */ /* 0x0c1fe20003f06270 */
[C---:B------:R-:W-:Y:S01]  /*0bc0*/  VIADD R4, R8.reuse, 0x2 ;  /* 0x0000000208047836 */ /* 0x040fe20000000000 */
[C---:B------:R-:W-:Y:S01]  /*0bd0*/  ISETP.NE.AND P1, PT, R8.reuse, RZ, PT ;  /* 0x000000ff0800720c */ /* 0x040fe20003f25270 */
[----:B------:R-:W-:Y:S01]  /*0be0*/  VIADD R6, R8, 0x4 ;  /* 0x0000000408067836 */ /* 0x000fe20000000000 */
[----:B-1----:R-:W-:Y:S02]  /*0bf0*/  SEL R3, R2, RZ, !P0 ;  /* 0x000000ff02037207 */ /* 0x002fe40004000000 */
[----:B------:R-:W-:-:S03]  /*0c00*/  ISETP.GT.AND P0, PT, R4, R5, PT ;  /* 0x000000050400720c */ /* 0x000fc60003f04270 */
[----:B------:R-:W-:-:S06]  /*0c10*/  IMAD.IADD R2, R3, 0x1, R0 ;  /* 0x0000000103027824 */ /* 0x000fcc00078e0200 */
[----:B------:R-:W0:Y:S01]  /*0c20*/  @!P1 S2R R10, SR_CgaCtaId ;  /* 0x00000000000a9919 */ /* 0x000e220000008800 */
[----:B------:R-:W-:Y:S01]  /*0c30*/  @!P1 MOV R7, 0x400 ;  /* 0x0000040000079802 */ /* 0x000fe20000000f00 */
[----:B------:R-:W1:Y:S02]  /*0c40*/  SHFL.DOWN PT, R3, R2, 0x2, R5 ;  /* 0x0840000002037989 */ /* 0x000e6400000e0005 */
[----:B-1----:R-:W-:Y:S02]  /*0c50*/  SEL R3, R3, RZ, !P0 ;  /* 0x000000ff03037207 */ /* 0x002fe40004000000 */
[----:B------:R-:W-:Y:S02]  /*0c60*/  ISETP.GT.AND P0, PT, R6, R5, PT ;  /* 0x000000050600720c */ /* 0x000fe40003f04270 */
[----:B------:R-:W-:Y:S01]  /*0c70*/  @!P1 SHF.R.U32.HI R6, RZ, 0x3, R9 ;  /* 0x00000003ff069819 */ /* 0x000fe20000011609 */
[----:B------:R-:W-:Y:S01]  /*0c80*/  IMAD.IADD R4, R2, 0x1, R3 ;  /* 0x0000000102047824 */ /* 0x000fe200078e0203 */
[----:B0-----:R-:W-:Y:S01]  /*0c90*/  @!P1 LEA R7, R10, R7, 0x18 ;  /* 0x000000070a079211 */ /* 0x001fe200078ec0ff */
[----:B------:R-:W-:Y:S01]  /*0ca0*/  VIADD R2, R8, 0x8 ;  /* 0x0000000808027836 */ /* 0x000fe20000000000 */
[----:B------:R-:W-:-:S02]  /*0cb0*/  @!P1 LOP3.LUT R6, R6, 0x7c, RZ, 0xc0, !PT ;  /* 0x0000007c06069812 */ /* 0x000fc400078ec0ff */
[----:B------:R-:W0:Y:S03]  /*0cc0*/  SHFL.DOWN PT, R3, R4, 0x4, R5 ;  /* 0x0880000004037989 */ /* 0x000e2600000e0005 */
[----:B------:R-:W-:Y:S01]  /*0cd0*/  @!P1 IMAD.IADD R6, R6, 0x1, R7 ;  /* 0x0000000106069824 */ /* 0x000fe200078e0207 */
[----:B0-----:R-:W-:Y:S02]  /*0ce0*/  SEL R3, R3, RZ, !P0 ;  /* 0x000000ff03037207 */ /* 0x001fe40004000000 */
[----:B------:R-:W-:-:S03]  /*0cf0*/  ISETP.GT.AND P0, PT, R2, R5, PT ;  /* 0x000000050200720c */ /* 0x000fc60003f04270 */
[----:B------:R-:W-:Y:S02]  /*0d00*/  IMAD.IADD R0, R4, 0x1, R3 ;  /* 0x0000000104007824 */ /* 0x000fe400078e0203 */
[----:B------:R-:W-:-:S03]  /*0d10*/  VIADD R4, R8, 0x10 ;  /* 0x0000001008047836 */ /* 0x000fc60000000000 */
[----:B------:R-:W0:Y:S02]  /*0d20*/  SHFL.DOWN PT, R3, R0, 0x8, R5 ;  /* 0x0900000000037989 */ /* 0x000e2400000e0005 */
[----:B0-----:R-:W-:Y:S02]  /*0d30*/  SEL R3, R3, RZ, !P0 ;  /* 0x000000ff03037207 */ /* 0x001fe40004000000 */
[----:B------:R-:W-:-:S03]  /*0d40*/  ISETP.GT.AND P0, PT, R4, R5, PT ;  /* 0x000000050400720c */ /* 0x000fc60003f04270 */
[----:B------:R-:W-:-:S05]  /*0d50*/  IMAD.IADD R2, R0, 0x1, R3 ;  /* 0x0000000100027824 */ /* 0x000fca00078e0203 */
[----:B------:R-:W0:Y:S02]  /*0d60*/  SHFL.DOWN PT, R3, R2, 0x10, R5 ;  /* 0x0a00000002037989 */ /* 0x000e2400000e0005 */
[----:B0-----:R-:W-:Y:S02]  /*0d70*/  SEL R3, R3, RZ, !P0 ;  /* 0x000000ff03037207 */ /* 0x001fe40004000000 */
[----:B------:R-:W-:-:S03]  /*0d80*/  ISETP.NE.AND P0, PT, R9, RZ, PT ;  /* 0x000000ff0900720c */ /* 0x000fc60003f05270 */
[----:B------:R-:W-:-:S05]  /*0d90*/  IMAD.IADD R3, R2, 0x1, R3 ;  /* 0x0000000102037824 */ /* 0x000fca00078e0203 */
[----:B------:R4:W-:Y:S01]  /*0da0*/  @!P1 STS [R6+0x8], R3 ;  /* 0x0000080306009388 */ /* 0x0009e20000000800 */
[----:B------:R-:W-:Y:S06]  /*0db0*/  BAR.SYNC.DEFER_BLOCKING 0x0 ;  /* 0x0000000000007b1d */ /* 0x000fec0000010000 */
[----:B------:R-:W-:Y:S05]  /*0dc0*/  @P0 BRA `(.L_x_17) ;  /* 0x0000002800d80947 */ /* 0x000fea0003800000 */
[----:B------:R-:W0:Y:S01]  /*0dd0*/  S2UR UR5, SR_CgaCtaId ;  /* 0x00000000000579c3 */ /* 0x000e220000008800 */
[----:B------:R-:W-:Y:S01]  /*0de0*/  UMOV UR4, 0x400 ;  /* 0x0000040000047882 */ /* 0x000fe20000000000 */
[C---:B------:R-:W-:Y:S02]  /*0df0*/  ISETP.GT.AND P2, PT, R20.reuse, 0x40, PT ;  /* 0x000000401400780c */ /* 0x040fe40003f44270 */
[C---:B------:R-:W-:Y:S02]  /*0e00*/  ISETP.GT.AND P1, PT, R20.reuse, 0x20, PT ;  /* 0x000000201400780c */ /* 0x040fe40003f24270 */
[----:B------:R-:W-:Y:S01]  /*0e10*/  ISETP.GT.AND P3, PT, R20, 0x80, PT ;  /* 0x000000801400780c */ /* 0x000fe20003f64270 */
[----:B0-----:R-:W-:-:S09]  /*0e20*/  ULEA UR4, UR5, UR4, 0x18 ;  /* 0x0000000405047291 */ /* 0x001fd2000f8ec0ff */
[----:B----4-:R-:W0:Y:S04]  /*0e30*/  LDS.128 R4, [UR4+0x10] ;  /* 0x00001004ff047984 */ /* 0x010e280008000c00 */
[----:B------:R-:W1:Y:S04]  /*0e40*/  LDS R0, [UR4+0xc] ;  /* 0x00000c04ff007984 */ /* 0x000e680008000800 */
[----:B------:R-:W2:Y:S01]  /*0e50*/  LDS.64 R8, [UR4+0x20] ;  /* 0x00002004ff087984 */ /* 0x000ea20008000a00 */
[----:B0-----:R-:W-:Y:S02]  /*0e60*/  SEL R4, R4, RZ, P2 ;  /* 0x000000ff04047207 */ /* 0x001fe40001000000 */
[----:B------:R-:W-:-:S02]  /*0e70*/  ISETP.GT.AND P2, PT, R20, 0x60, PT ;  /* 0x000000601400780c */ /* 0x000fc40003f44270 */
[----:B-1----:R-:W-:Y:S02]  /*0e80*/  SEL R0, R0, RZ, P1 ;  /* 0x000000ff00007207 */ /* 0x002fe40000800000 */
[----:B------:R-:W-:Y:S02]  /*0e90*/  SEL R5, R5, RZ, P2 ;  /* 0x000000ff05057207 */ /* 0x000fe40001000000 */
[----:B------:R-:W-:Y:S02]  /*0ea0*/  IADD3 R0, PT, PT, R4, R0, R3 ;  /* 0x0000000004007210 */ /* 0x000fe40007ffe003 */
[----:B------:R-:W-:Y:S02]  /*0eb0*/  ISETP.GT.AND P1, PT, R20, 0xa0, PT ;  /* 0x000000a01400780c */ /* 0x000fe40003f24270 */
[----:B------:R-:W-:Y:S02]  /*0ec0*/  SEL R6, R6, RZ, P3 ;  /* 0x000000ff06067207 */ /* 0x000fe40001800000 */
[----:B------:R-:W-:-:S02]  /*0ed0*/  ISETP.GT.AND P2, PT, R20, 0xc0, PT ;  /* 0x000000c01400780c */ /* 0x000fc40003f44270 */
[----:B------:R-:W-:Y:S02]  /*0ee0*/  ISETP.GT.AND P3, PT, R20, 0xe0, PT ;  /* 0x000000e01400780c */ /* 0x000fe40003f64270 */
[----:B------:R-:W-:Y:S02]  /*0ef0*/  SEL R7, R7, RZ, P1 ;  /* 0x000000ff07077207 */ /* 0x000fe40000800000 */
[----:B------:R-:W-:Y:S02]  /*0f00*/  IADD3 R0, PT, PT, R6, R0, R5 ;  /* 0x0000000006007210 */ /* 0x000fe40007ffe005 */
[----:B--2---:R-:W-:Y:S02]  /*0f10*/  SEL R8, R8, RZ, P2 ;  /* 0x000000ff08087207 */ /* 0x004fe40001000000 */
[----:B------:R-:W-:Y:S02]  /*0f20*/  SEL R9, R9, RZ, P3 ;  /* 0x000000ff09097207 */ /* 0x000fe40001800000 */
[----:B------:R-:W-:-:S05]  /*0f30*/  IADD3 R0, PT, PT, R8, R0, R7 ;  /* 0x0000000008007210 */ /* 0x000fca0007ffe007 */
[----:B------:R-:W-:Y:S01]  /*0f40*/  IMAD.IADD R3, R0, 0x1, R9 ;  /* 0x0000000100037824 */ /* 0x000fe200078e0209 */
[----:B------:R-:W-:Y:S06]  /*0f50*/  BRA `(.L_x_17) ;  /* 0x0000002800747947 */ /* 0x000fec0003800000 */
.L_x_3:
[----:B------:R-:W0:Y:S01]  /*0f60*/  S2R R0, SR_TID.X ;  /* 0x0000000000007919 */ /* 0x000e220000002100 */
[----:B------:R-:W1:Y:S01]  /*0f70*/  LDC.64 R2, c[0x0][0x380] ;  /* 0x0000e000ff027b82 */ /* 0x000e620000000a00 */
[----:B0-----:R-:W-:-:S04]  /*0f80*/  IMAD.SHL.U32 R5, R0, 0x4, RZ ;  /* 0x0000000400057824 */ /* 0x001fc800078e00ff */
[----:B-1----:R-:W-:-:S05]  /*0f90*/  IMAD.WIDE.U32 R2, R5, 0x4, R2 ;  /* 0x0000000405027825 */ /* 0x002fca00078e0002 */
[----:B------:R-:W2:Y:S04]  /*0fa0*/  LDG.E.128.CONSTANT R4, desc[UR6][R2.64] ;  /* 0x0000000602047981 */ /* 0x000ea8000c1e9d00 */
[----:B------:R-:W3:Y:S04]  /*0fb0*/  LDG.E.128.CONSTANT R8, desc[UR6][R2.64+0x1000] ;  /* 0x0010000602087981 */ /* 0x000ee8000c1e9d00 */
[----:B------:R-:W4:Y:S04]  /*0fc0*/  LDG.E.128.CONSTANT R12, desc[UR6][R2.64+0x2000] ;  /* 0x00200006020c7981 */ /* 0x000f28000c1e9d00 */
[----:B------:R-:W5:Y:S01]  /*0fd0*/  LDG.E.128.CONSTANT R16, desc[UR6][R2.64+0x3000] ;  /* 0x0030000602107981 */ /* 0x000f62000c1e9d00 */
[----:B------:R-:W-:Y:S01]  /*0fe0*/  ISETP.GE.U32.AND P0, PT, R20, 0x2000, PT ;  /* 0x000020001400780c */ /* 0x000fe20003f06070 */
[----:B------:R-:W-:Y:S01]  /*0ff0*/  IMAD.MOV.U32 R23, RZ, RZ, 0x1000 ;  /* 0x00001000ff177424 */ /* 0x000fe200078e00ff */
[----:B--2---:R-:W-:-:S04]  /*1000*/  IADD3 R5, PT, PT, R6, R5, R4 ;  /* 0x0000000506057210 */ /* 0x004fc80007ffe004 */
[----:B---3--:R-:W-:-:S04]  /*1010*/  IADD3 R5, PT, PT, R8, R7, R5 ;  /* 0x0000000708057210 */ /* 0x008fc80007ffe005 */
[----:B------:R-:W-:-:S04]  /*1020*/  IADD3 R5, PT, PT, R10, R9, R5 ;  /* 0x000000090a057210 */ /* 0x000fc80007ffe005 */
[----:B----4-:R-:W-:-:S04]  /*1030*/  IADD3 R5, PT, PT, R12, R11, R5 ;  /* 0x0000000b0c057210 */ /* 0x010fc80007ffe005 */
[----:B------:R-:W-:-:S04]  /*1040*/  IADD3 R5, PT, PT, R14, R13, R5 ;  /* 0x0000000d0e057210 */ /* 0x000fc80007ffe005 */
[----:B-----5:R-:W-:-:S04]  /*1050*/  IADD3 R5, PT, PT, R16, R15, R5 ;  /* 0x0000000f10057210 */ /* 0x020fc80007ffe005 */
[----:B------:R-:W-:-:S05]  /*1060*/  IADD3 R5, PT, PT, R18, R17, R5 ;  /* 0x0000001112057210 */ /* 0x000fca0007ffe005 */
[----:B------:R-:W-:Y:S01]  /*1070*/  IMAD.IADD R21, R19, 0x1, R5 ;  /* 0x0000000113157824 */ /* 0x000fe200078e0205 */
[----:B------:R-:W-:Y:S06]  /*1080*/  @!P0 BRA `(.L_x_18) ;  /* 0x00000000005c8947 */ /* 0x000fec0003800000 */
[----:B------:R-:W0:Y:S01]  /*1090*/  LDC R24, c[0x0][0x390] ;  /* 0x0000e400ff187b82 */ /* 0x000e220000000800 */
[----:B------:R-:W-:Y:S02]  /*10a0*/  VIADD R22, R20, 0xfffff000 ;  /* 0xfffff00014167836 */ /* 0x000fe40000000000 */
[----:B------:R-:W-:-:S07]  /*10b0*/  IMAD.MOV.U32 R23, RZ, RZ, 0x1000 ;  /* 0x00001000ff177424 */ /* 0x000fce00078e00ff */
.L_x_20:
[----:B------:R-:W-:-:S05]  /*10c0*/  IMAD.WIDE R26, R23, 0x4, R2 ;  /* 0x00000004171a7825 */ /* 0x000fca00078e0202 */
[----:B------:R-:W2:Y:S04]  /*10d0*/  LDG.E.128.CONSTANT R12, desc[UR6][R26.64] ;  /* 0x000000061a0c7981 */ /* 0x000ea8000c1e9d00 */
[----:B------:R-:W3:Y:S04]  /*10e0*/  LDG.E.128.CONSTANT R16, desc[UR6][R26.64+0x1000] ;  /* 0x001000061a107981 */ /* 0x000ee8000c1e9d00 */
[----:B------:R-:W4:Y:S04]  /*10f0*/  LDG.E.128.CONSTANT R4, desc[UR6][R26.64+0x2000] ;  /* 0x002000061a047981 */ /* 0x000f28000c1e9d00 */
[----:B------:R-:W5:Y:S01]  /*1100*/  LDG.E.128.CONSTANT R8, desc[UR6][R26.64+0x3000] ;  /* 0x003000061a087981 */ /* 0x000f62000c1e9d00 */
[----:B0-----:R-:W-:Y:S01]  /*1110*/  IMAD.MOV.U32 R20, RZ, RZ, R24 ;  /* 0x000000ffff147224 */ /* 0x001fe200078e0018 */
[----:B--2---:R-:W-:-:S04]  /*1120*/  IADD3 R13, PT, PT, R13, R12, R21 ;  /* 0x0000000c0d0d7210 */ /* 0x004fc80007ffe015 */
[----:B------:R-:W-:-:S04]  /*1130*/  IADD3 R13, PT, PT, R15, R14, R13 ;  /* 0x0000000e0f0d7210 */ /* 0x000fc80007ffe00d */
[----:B---3--:R-:W-:-:S04]  /*1140*/  IADD3 R13, PT, PT, R17, R16, R13 ;  /* 0x00000010110d7210 */ /* 0x008fc80007ffe00d */
[----:B------:R-:W-:-:S04]  /*1150*/  IADD3 R13, PT, PT, R19, R18, R13 ;  /* 0x00000012130d7210 */ /* 0x000fc80007ffe00d */
[----:B----4-:R-:W-:Y:S01]  /*1160*/  IADD3 R13, PT, PT, R5, R4, R13 ;  /* 0x00000004050d7210 */ /* 0x010fe20007ffe00d */
[----:B------:R-:W-:-:S03]  /*1170*/  IMAD.IADD R4, R20, 0x1, -R23 ;  /* 0x0000000114047824 */ /* 0x000fc600078e0a17 */
[----:B------:R-:W-:Y:S02]  /*1180*/  IADD3 R13, PT, PT, R7, R6, R13 ;  /* 0x00000006070d7210 */ /* 0x000fe40007ffe00d */
[----:B------:R-:W-:Y:S02]  /*1190*/  ISETP.GE.AND P0, PT, R4, 0x1000, PT ;  /* 0x000010000400780c */ /* 0x000fe40003f06270 */
[----:B-----5:R-:W-:-:S04]  /*11a0*/  IADD3 R13, PT, PT, R9, R8, R13 ;  /* 0x00000008090d7210 */ /* 0x020fc80007ffe00d */
[----:B------:R-:W-:-:S07]  /*11b0*/  IADD3 R21, PT, PT, R11, R10, R13 ;  /* 0x0000000a0b157210 */ /* 0x000fce0007ffe00d */
[----:B------:R-:W-:Y:S05]  /*11c0*/  @!P0 BRA `(.L_x_19) ;  /* 0x0000000400fc8947 */ /* 0x000fea0003800000 */
[----:B------:R-:W-:-:S05]  /*11d0*/  VIADD R23, R23, 0x1000 ;  /* 0x0000100017177836 */ /* 0x000fca0000000000 */
[----:B------:R-:W-:-:S13]  /*11e0*/  ISETP.GT.AND P0, PT, R23, R22, PT ;  /* 0x000000161700720c */ /* 0x000fda0003f04270 */
[----:B------:R-:W-:Y:S05]  /*11f0*/  @!P0 BRA `(.L_x_20) ;  /* 0xfffffffc00b08947 */ /* 0x000fea000383ffff */
.L_x_18:
[----:B------:R-:W-:-:S13]  /*1200*/  ISETP.GE.AND P0, PT, R23, R20, PT ;  /* 0x000000141700720c */ /* 0x000fda0003f06270 */
[----:B------:R-:W-:Y:S05]  /*1210*/  @P0 BRA `(.L_x_19) ;  /* 0x0000000400e80947 */ /* 0x000fea0003800000 */
[----:B------:R-:W-:Y:S01]  /*1220*/  IMAD.IADD R9, R20, 0x1, -R23 ;  /* 0x0000000114097824 */ /* 0x000fe200078e0a17 */
[----:B------:R-:W-:Y:S04]  /*1230*/  BSSY.RECONVERGENT B1, `(.L_x_19) ;  /* 0x0000078000017945 */ /* 0x000fe80003800200 */
[----:B------:R-:W-:-:S13]  /*1240*/  ISETP.GE.AND P0, PT, R0, R9, PT ;  /* 0x000000090000720c */ /* 0x000fda0003f06270 */
[----:B------:R-:W-:Y:S05]  /*1250*/  @P0 BRA `(.L_x_21) ;  /* 0x0000000400d40947 */ /* 0x000fea0003800000 */
[----:B------:R-:W-:Y:S01]  /*1260*/  LOP3.LUT R2, RZ, R0, RZ, 0x33, !PT ;  /* 0x00000000ff027212 */ /* 0x000fe200078e33ff */
[----:B------:R-:W-:Y:S01]  /*1270*/  BSSY.RECONVERGENT B2, `(.L_x_22) ;  /* 0x0000015000027945 */ /* 0x000fe20003800200 */
[----:B------:R-:W-:Y:S02]  /*1280*/  IMAD.MOV.U32 R8, RZ, RZ, R0 ;  /* 0x000000ffff087224 */ /* 0x000fe400078e0000 */
[----:B------:R-:W-:-:S04]  /*1290*/  IADD3 R2, PT, PT, -R23, R20, R2 ;  /* 0x0000001417027210 */ /* 0x000fc80007ffe102 */
[C---:B------:R-:W-:Y:S02]  /*12a0*/  LOP3.LUT R3, R2.reuse, 0x300, RZ, 0xc0, !PT ;  /* 0x0000030002037812 */ /* 0x040fe400078ec0ff */
[----:B------:R-:W-:Y:S02]  /*12b0*/  ISETP.GE.U32.AND P1, PT, R2, 0x300, PT ;  /* 0x000003000200780c */ /* 0x000fe40003f26070 */
[----:B------:R-:W-:-:S13]  /*12c0*/  ISETP.NE.AND P0, PT, R3, 0x300, PT ;  /* 0x000003000300780c */ /* 0x000fda0003f05270 */
[----:B------:R-:W-:Y:S05]  /*12d0*/  @!P0 BRA `(.L_x_23) ;  /* 0x0000000000388947 */ /* 0x000fea0003800000 */
[----:B------:R-:W0:Y:S01]  /*12e0*/  LDC.64 R4, c[0x0][0x380] ;  /* 0x0000e000ff047b82 */ /* 0x000e220000000a00 */
[----:B------:R-:W-:Y:S01]  /*12f0*/  LEA.HI R2, R2, 0x1, RZ, 0x18 ;  /* 0x0000000102027811 */ /* 0x000fe200078fc0ff */
[----:B------:R-:W-:Y:S02]  /*1300*/  IMAD.IADD R7, R0, 0x1, R23 ;  /* 0x0000000100077824 */ /* 0x000fe400078e0217 */
[----:B------:R-:W-:Y:S01]  /*1310*/  IMAD.MOV.U32 R8, RZ, RZ, R0 ;  /* 0x000000ffff087224 */ /* 0x000fe200078e0000 */
[----:B------:R-:W-:-:S05]  /*1320*/  LOP3.LUT R2, R2, 0x3, RZ, 0xc0, !PT ;  /* 0x0000000302027812 */ /* 0x000fca00078ec0ff */
[----:B------:R-:W-:-:S07]  /*1330*/  IMAD.MOV R6, RZ, RZ, -R2 ;  /* 0x000000ffff067224 */ /* 0x000fce00078e0a02 */
.L_x_24:
[----:B0-----:R-:W-:-:S06]  /*1340*/  IMAD.WIDE.U32 R2, R7, 0x4, R4 ;  /* 0x0000000407027825 */ /* 0x001fcc00078e0004 */
[----:B------:R-:W2:Y:S01]  /*1350*/  LDG.E.CONSTANT R2, desc[UR6][R2.64] ;  /* 0x0000000602027981 */ /* 0x000ea2000c1e9900 */
[----:B------:R-:W-:Y:S02]  /*1360*/  VIADD R6, R6, 0x1 ;  /* 0x0000000106067836 */ /* 0x000fe40000000000 */
[----:B------:R-:W-:Y:S02]  /*1370*/  VIADD R8, R8, 0x100 ;  /* 0x0000010008087836 */ /* 0x000fe40000000000 */
[----:B------:R-:W-:Y:S01]  /*1380*/  VIADD R7, R7, 0x100 ;  /* 0x0000010007077836 */ /* 0x000fe20000000000 */
[----:B------:R-:W-:Y:S01]  /*1390*/  ISETP.NE.AND P0, PT, R6, RZ, PT ;  /* 0x000000ff0600720c */ /* 0x000fe20003f05270 */
[----:B--2---:R-:W-:-:S12]  /*13a0*/  IMAD.IADD R21, R2, 0x1, R21 ;  /* 0x0000000102157824 */ /* 0x004fd800078e0215 */
[----:B------:R-:W-:Y:S05]  /*13b0*/  @P0 BRA `(.L_x_24) ;  /* 0xfffffffc00e00947 */ /* 0x000fea000383ffff */
.L_x_23:
[----:B------:R-:W-:Y:S05]  /*13c0*/  BSYNC.RECONVERGENT B2 ;  /* 0x0000000000027941 */ /* 0x000fea0003800200 */
.L_x_22:
[----:B------:R-:W-:Y:S05]  /*13d0*/  @!P1 BRA `(.L_x_21) ;  /* 0x0000000400749947 */ /* 0x000fea0003800000 */
[----:B------:R-:W0:Y:S01]  /*13e0*/  LDCU.64 UR4, c[0x0][0x380] ;  /* 0x00007000ff0477ac */ /* 0x000e220008000a00 */
[----:B------:R-:W-:Y:S01]  /*13f0*/  IMAD.IADD R5, R9, 0x1, -R8 ;  /* 0x0000000109057824 */ /* 0x000fe200078e0a08 */
[C---:B------:R-:W-:Y:S01]  /*1400*/  IADD3 R3, P0, PT, R8.reuse, R23, RZ ;  /* 0x0000001708037210 */ /* 0x040fe20007f1e0ff */
[----:B------:R-:W-:Y:S01]  /*1410*/  BSSY.RECONVERGENT B2, `(.L_x_25) ;  /* 0x0000033000027945 */ /* 0x000fe20003800200 */
[----:B------:R-:W-:Y:S02]  /*1420*/  IMAD.IADD R23, R8, 0x1, R23 ;  /* 0x0000000108177824 */ /* 0x000fe400078e0217 */
[----:B------:R-:W-:Y:S01]  /*1430*/  ISETP.GT.AND P1, PT, R5, 0xc00, PT ;  /* 0x00000c000500780c */ /* 0x000fe20003f24270 */
[----:B------:R-:W-:Y:S01]  /*1440*/  IMAD.X R4, RZ, RZ, RZ, P0 ;  /* 0x000000ffff047224 */ /* 0x000fe200000e06ff */
[----:B0-----:R-:W-:-:S04]  /*1450*/  LEA R2, P0, R3, UR4, 0x2 ;  /* 0x0000000403027c11 */ /* 0x001fc8000f8010ff */
[----:B------:R-:W-:Y:S02]  /*1460*/  LEA.HI.X R3, R3, UR5, R4, 0x2, P0 ;  /* 0x0000000503037c11 */ /* 0x000fe400080f1404 */
[----:B------:R-:W-:-:S05]  /*1470*/  IADD3 R2, P0, PT, R2, 0x800, RZ ;  /* 0x0000080002027810 */ /* 0x000fca0007f1e0ff */
[----:B------:R-:W-:Y:S01]  /*1480*/  IMAD.X R3, RZ, RZ, R3, P0 ;  /* 0x000000ffff037224 */ /* 0x000fe200000e0603 */
[----:B------:R-:W-:Y:S01]  /*1490*/  PLOP3.LUT P0, PT, PT, PT, PT, 0x80, 0x8 ;  /* 0x000000000008781c */ /* 0x000fe20003f0f070 */
[----:B------:R-:W-:-:S12]  /*14a0*/  @!P1 BRA `(.L_x_26) ;  /* 0x0000000000a49947 */ /* 0x000fd80003800000 */
[----:B------:R-:W-:Y:S01]  /*14b0*/  PLOP3.LUT P0, PT, PT, PT, PT, 0x8, 0x80 ;  /* 0x000000000080781c */ /* 0x000fe20003f0e170 */
[----:B------:R-:W-:-:S12]  /*14c0*/  VIADD R11, R9, 0xfffff400 ;  /* 0xfffff400090b7836 */ /* 0x000fd80000000000 */
.L_x_27:
[----:B------:R-:W0:Y:S01]  /*14d0*/  LDC.64 R4, c[0x0][0x380] ;  /* 0x0000e000ff047b82 */ /* 0x000e220000000a00 */
[C---:B------:R-:W-:Y:S01]  /*14e0*/  VIADD R27, R23.reuse, 0x400 ;  /* 0x00000400171b7836 */ /* 0x040fe20000000000 */
[----:B------:R-:W2:Y:S01]  /*14f0*/  LDG.E.CONSTANT R12, desc[UR6][R2.64+-0x400] ;  /* 0xfffc0006020c7981 */ /* 0x000ea2000c1e9900 */
[----:B------:R-:W-:-:S03]  /*1500*/  VIADD R7, R23, 0x800 ;  /* 0x0000080017077836 */ /* 0x000fc60000000000 */
[----:B------:R-:W3:Y:S04]  /*1510*/  LDG.E.CONSTANT R18, desc[UR6][R2.64] ;  /* 0x0000000602127981 */ /* 0x000ee8000c1e9900 */
[----:B------:R-:W3:Y:S04]  /*1520*/  LDG.E.CONSTANT R17, desc[UR6][R2.64+0x400] ;  /* 0x0004000602117981 */ /* 0x000ee8000c1e9900 */
[----:B------:R-:W4:Y:S01]  /*1530*/  LDG.E.CONSTANT R15, desc[UR6][R2.64+0xc00] ;  /* 0x000c0006020f7981 */ /* 0x000f22000c1e9900 */
[----:B------:R-:W-:-:S03]  /*1540*/  VIADD R29, R23, 0xc00 ;  /* 0x00000c00171d7836 */ /* 0x000fc60000000000 */
[----:B------:R-:W5:Y:S04]  /*1550*/  LDG.E.CONSTANT R14, desc[UR6][R2.64+0x1000] ;  /* 0x00100006020e7981 */ /* 0x000f68000c1e9900 */
[----:B------:R-:W5:Y:S01]  /*1560*/  LDG.E.CONSTANT R13, desc[UR6][R2.64+0x1400] ;  /* 0x00140006020d7981 */ /* 0x000f62000c1e9900 */
[----:B0-----:R-:W-:-:S03]  /*1570*/  IMAD.WIDE.U32 R24, R23, 0x4, R4 ;  /* 0x0000000417187825 */ /* 0x001fc600078e0004 */
[----:B------:R-:W5:Y:S04]  /*1580*/  LDG.E.CONSTANT R19, desc[UR6][R2.64+0x1c00] ;  /* 0x001c000602137981 */ /* 0x000f68000c1e9900 */
[----:B------:R-:W2:Y:S01]  /*1590*/  LDG.E.CONSTANT R10, desc[UR6][R24.64] ;  /* 0x00000006180a7981 */ /* 0x000ea2000c1e9900 */
[----:B------:R-:W-:-:S03]  /*15a0*/  IMAD.WIDE.U32 R26, R27, 0x4, R4 ;  /* 0x000000041b1a7825 */ /* 0x000fc600078e0004 */
[----:B------:R-:W5:Y:S01]  /*15b0*/  LDG.E.CONSTANT R20, desc[UR6][R2.64+0x2400] ;  /* 0x0024000602147981 */ /* 0x000f62000c1e9900 */
[----:B------:R-:W-:-:S03]  /*15c0*/  IMAD.WIDE.U32 R6, R7, 0x4, R4 ;  /* 0x0000000407067825 */ /* 0x000fc600078e0004 */
[----:B------:R-:W4:Y:S01]  /*15d0*/  LDG.E.CONSTANT R16, desc[UR6][R26.64] ;  /* 0x000000061a107981 */ /* 0x000f22000c1e9900 */
[----:B------:R-:W-:-:S03]  /*15e0*/  IMAD.WIDE.U32 R4, R29, 0x4, R4 ;  /* 0x000000041d047825 */ /* 0x000fc600078e0004 */
[----:B------:R-:W5:Y:S04]  /*15f0*/  LDG.E.CONSTANT R6, desc[UR6][R6.64] ;  /* 0x0000000606067981 */ /* 0x000f68000c1e9900 */
[----:B------:R-:W5:Y:S04]  /*1600*/  LDG.E.CONSTANT R25, desc[UR6][R2.64+0x2000] ;  /* 0x0020000602197981 */ /* 0x000f68000c1e9900 */
[----:B------:R0:W5:Y:S04]  /*1610*/  LDG.E.CONSTANT R5, desc[UR6][R4.64] ;  /* 0x0000000604057981 */ /* 0x000168000c1e9900 */
[----:B------:R-:W5:Y:S04]  /*1620*/  LDG.E.CONSTANT R24, desc[UR6][R2.64+0x2c00] ;  /* 0x002c000602187981 */ /* 0x000f68000c1e9900 */
[----:B------:R-:W5:Y:S04]  /*1630*/  LDG.E.CONSTANT R27, desc[UR6][R2.64+0x3000] ;  /* 0x00300006021b7981 */ /* 0x000f68000c1e9900 */
[----:B------:R1:W5:Y:S01]  /*1640*/  LDG.E.CONSTANT R22, desc[UR6][R2.64+0x3400] ;  /* 0x0034000602167981 */ /* 0x000362000c1e9900 */
[----:B------:R-:W-:-:S05]  /*1650*/  VIADD R8, R8, 0x1000 ;  /* 0x0000100008087836 */ /* 0x000fca0000000000 */
[----:B------:R-:W-:Y:S02]  /*1660*/  ISETP.GE.AND P1, PT, R8, R11, PT ;  /* 0x0000000b0800720c */ /* 0x000fe40003f26270 */
[----:B0-----:R-:W-:Y:S01]  /*1670*/  IADD3 R4, P2, PT, R2, 0x4000, RZ ;  /* 0x0000400002047810 */ /* 0x001fe20007f5e0ff */
[----:B------:R-:W-:-:S04]  /*1680*/  VIADD R23, R23, 0x1000 ;  /* 0x0000100017177836 */ /* 0x000fc80000000000 */
[----:B-1----:R-:W-:Y:S02]  /*1690*/  IMAD.X R3, RZ, RZ, R3, P2 ;  /* 0x000000ffff037224 */ /* 0x002fe400010e0603 */
[----:B------:R-:W-:Y:S01]  /*16a0*/  IMAD.MOV.U32 R2, RZ, RZ, R4 ;  /* 0x000000ffff027224 */ /* 0x000fe200078e0004 */
[----:B--2---:R-:W-:-:S04]  /*16b0*/  IADD3 R10, PT, PT, R12, R10, R21 ;  /* 0x0000000a0c0a7210 */ /* 0x004fc80007ffe015 */
[----:B---3--:R-:W-:-:S04]  /*16c0*/  IADD3 R10, PT, PT, R17, R18, R10 ;  /* 0x00000012110a7210 */ /* 0x008fc80007ffe00a */
[----:B----4-:R-:W-:-:S04]  /*16d0*/  IADD3 R10, PT, PT, R15, R16, R10 ;  /* 0x000000100f0a7210 */ /* 0x010fc80007ffe00a */
[----:B-----5:R-:W-:-:S04]  /*16e0*/  IADD3 R10, PT, PT, R13, R14, R10 ;  /* 0x0000000e0d0a7210 */ /* 0x020fc80007ffe00a */
[----:B------:R-:W-:-:S04]  /*16f0*/  IADD3 R6, PT, PT, R19, R6, R10 ;  /* 0x0000000613067210 */ /* 0x000fc80007ffe00a */
[----:B------:R-:W-:-:S04]  /*1700*/  IADD3 R6, PT, PT, R20, R25, R6 ;  /* 0x0000001914067210 */ /* 0x000fc80007ffe006 */
[----:B------:R-:W-:-:S04]  /*1710*/  IADD3 R5, PT, PT, R24, R5, R6 ;  /* 0x0000000518057210 */ /* 0x000fc80007ffe006 */
[----:B------:R-:W-:Y:S01]  /*1720*/  IADD3 R21, PT, PT, R22, R27, R5 ;  /* 0x0000001b16157210 */ /* 0x000fe20007ffe005 */
[----:B------:R-:W-:Y:S06]  /*1730*/  @!P1 BRA `(.L_x_27) ;  /* 0xfffffffc00649947 */ /* 0x000fec000383ffff */
.L_x_26:
[----:B------:R-:W-:Y:S05]  /*1740*/  BSYNC.RECONVERGENT B2 ;  /* 0x0000000000027941 */ /* 0x000fea0003800200 */
.L_x_25:
[----:B------:R-:W-:Y:S01]  /*1750*/  IMAD.IADD R4, R9, 0x1, -R8 ;  /* 0x0000000109047824 */ /* 0x000fe200078e0a08 */
[----:B------:R-:W-:Y:S04]  /*1760*/  BSSY.RECONVERGENT B2, `(.L_x_28) ;  /* 0x000001a000027945 */ /* 0x000fe80003800200 */
[----:B------:R-:W-:-:S13]  /*1770*/  ISETP.GT.AND P1, PT, R4, 0x400, PT ;  /* 0x000004000400780c */ /* 0x000fda0003f24270 */
[----:B------:R-:W-:Y:S05]  /*1780*/  @!P1 BRA `(.L_x_29) ;  /* 0x00000000005c9947 */ /* 0x000fea0003800000 */
[----:B------:R-:W0:Y:S01]  /*1790*/  LDC.64 R6, c[0x0][0x380] ;  /* 0x0000e000ff067b82 */ /* 0x000e220000000a00 */
[C---:B------:R-:W-:Y:S01]  /*17a0*/  VIADD R11, R23.reuse, 0x400 ;  /* 0x00000400170b7836 */ /* 0x040fe20000000000 */
[----:B------:R-:W2:Y:S04]  /*17b0*/  LDG.E.CONSTANT R10, desc[UR6][R2.64+-0x400] ;  /* 0xfffc0006020a7981 */ /* 0x000ea8000c1e9900 */
[----:B------:R-:W3:Y:S04]  /*17c0*/  LDG.E.CONSTANT R12, desc[UR6][R2.64+0x400] ;  /* 0x00040006020c7981 */ /* 0x000ee8000c1e9900 */
[----:B------:R-:W4:Y:S04]  /*17d0*/  LDG.E.CONSTANT R13, desc[UR6][R2.64+0xc00] ;  /* 0x000c0006020d7981 */ /* 0x000f28000c1e9900 */
[----:B------:R-:W5:Y:S04]  /*17e0*/  LDG.E.CONSTANT R15, desc[UR6][R2.64+0x1000] ;  /* 0x00100006020f7981 */ /* 0x000f68000c1e9900 */
[----:B------:R1:W5:Y:S01]  /*17f0*/  LDG.E.CONSTANT R14, desc[UR6][R2.64+0x1400] ;  /* 0x00140006020e7981 */ /* 0x000362000c1e9900 */
[----:B0-----:R-:W-:-:S04]  /*1800*/  IMAD.WIDE.U32 R4, R23, 0x4, R6 ;  /* 0x0000000417047825 */ /* 0x001fc800078e0006 */
[----:B------:R-:W-:Y:S02]  /*1810*/  IMAD.WIDE.U32 R6, R11, 0x4, R6 ;  /* 0x000000040b067825 */ /* 0x000fe400078e0006 */
[----:B------:R-:W2:Y:S04]  /*1820*/  LDG.E.CONSTANT R4, desc[UR6][R4.64] ;  /* 0x0000000604047981 */ /* 0x000ea8000c1e9900 */
[----:B------:R-:W3:Y:S04]  /*1830*/  LDG.E.CONSTANT R11, desc[UR6][R2.64] ;  /* 0x00000006020b7981 */ /* 0x000ee8000c1e9900 */
[----:B------:R-:W4:Y:S01]  /*1840*/  LDG.E.CONSTANT R7, desc[UR6][R6.64] ;  /* 0x0000000606077981 */ /* 0x000f22000c1e9900 */
[----:B------:R-:W-:Y:S01]  /*1850*/  PLOP3.LUT P0, PT, PT, PT, PT, 0x8, 0x80 ;  /* 0x000000000080781c */ /* 0x000fe20003f0e170 */
[----:B------:R-:W-:-:S02]  /*1860*/  VIADD R8, R8, 0x800 ;  /* 0x0000080008087836 */ /* 0x000fc40000000000 */
[----:B------:R-:W-:Y:S01]  /*1870*/  VIADD R23, R23, 0x800 ;  /* 0x0000080017177836 */ /* 0x000fe20000000000 */
[----:B--2---:R-:W-:Y:S02]  /*1880*/  IADD3 R10, PT, PT, R10, R4, R21 ;  /* 0x000000040a0a7210 */ /* 0x004fe40007ffe015 */
[----:B------:R-:W-:Y:S02]  /*1890*/  IADD3 R4, P1, PT, R2, 0x2000, RZ ;  /* 0x0000200002047810 */ /* 0x000fe40007f3e0ff */
[----:B---3--:R-:W-:-:S03]  /*18a0*/  IADD3 R10, PT, PT, R12, R11, R10 ;  /* 0x0000000b0c0a7210 */ /* 0x008fc60007ffe00a */
[----:B------:R-:W-:Y:S01]  /*18b0*/  IMAD.X R5, RZ, RZ, R3, P1 ;  /* 0x000000ffff057224 */ /* 0x000fe200008e0603 */
[----:B----4-:R-:W-:Y:S01]  /*18c0*/  IADD3 R10, PT, PT, R13, R7, R10 ;  /* 0x000000070d0a7210 */ /* 0x010fe20007ffe00a */
[----:B-1----:R-:W-:Y:S02]  /*18d0*/  IMAD.MOV.U32 R2, RZ, RZ, R4 ;  /* 0x000000ffff027224 */ /* 0x002fe400078e0004 */
[----:B------:R-:W-:Y:S01]  /*18e0*/  IMAD.MOV.U32 R3, RZ, RZ, R5 ;  /* 0x000000ffff037224 */ /* 0x000fe200078e0005 */
[----:B-----5:R-:W-:-:S07]  /*18f0*/  IADD3 R21, PT, PT, R14, R15, R10 ;  /* 0x0000000f0e157210 */ /* 0x020fce0007ffe00a */
.L_x_29:
[----:B------:R-:W-:Y:S05]  /*1900*/  BSYNC.RECONVERGENT B2 ;  /* 0x0000000000027941 */ /* 0x000fea0003800200 */
.L_x_28:
[----:B------:R-:W-:-:S13]  /*1910*/  ISETP.LT.OR P0, PT, R8, R9, P0 ;  /* 0x000000090800720c */ /* 0x000fda0000701670 */
[----:B------:R-:W-:Y:S05]  /*1920*/  @!P0 BRA `(.L_x_21) ;  /* 0x0000000000208947 */ /* 0x000fea0003800000 */
[----:B------:R-:W0:Y:S01]  /*1930*/  LDC.64 R4, c[0x0][0x380] ;  /* 0x0000e000ff047b82 */ /* 0x000e220000000a00 */
[----:B------:R-:W2:Y:S04]  /*1940*/  LDG.E.CONSTANT R6, desc[UR6][R2.64+-0x400] ;  /* 0xfffc000602067981 */ /* 0x000ea8000c1e9900 */
[----:B------:R-:W3:Y:S04]  /*1950*/  LDG.E.CONSTANT R7, desc[UR6][R2.64] ;  /* 0x0000000602077981 */ /* 0x000ee8000c1e9900 */
[----:B------:R-:W3:Y:S01]  /*1960*/  LDG.E.CONSTANT R8, desc[UR6][R2.64+0x400] ;  /* 0x0004000602087981 */ /* 0x000ee2000c1e9900 */
[----:B0-----:R-:W-:-:S06]  /*1970*/  IMAD.WIDE.U32 R4, R23, 0x4, R4 ;  /* 0x0000000417047825 */ /* 0x001fcc00078e0004 */
[----:B------:R-:W2:Y:S02]  /*1980*/  LDG.E.CONSTANT R4, desc[UR6][R4.64] ;  /* 0x0000000604047981 */ /* 0x000ea4000c1e9900 */
[----:B--2---:R-:W-:-:S04]  /*1990*/  IADD3 R6, PT, PT, R6, R4, R21 ;  /* 0x0000000406067210 */ /* 0x004fc80007ffe015 */
[----:B---3--:R-:W-:-:S07]  /*19a0*/  IADD3 R21, PT, PT, R8, R7, R6 ;  /* 0x0000000708157210 */ /* 0x008fce0007ffe006 */
.L_x_21:
[----:B------:R-:W-:Y:S05]  /*19b0*/  BSYNC.RECONVERGENT B1 ;  /* 0x0000000000017941 */ /* 0x000fea0003800200 */
.L_x_19:
[----:B------:R-:W0:Y:S01]  /*19c0*/  S2R R8, SR_LANEID ;  /* 0x0000000000087919 */ /* 0x000e220000000000 */
[----:B------:R-:W1:Y:S01]  /*19d0*/  SHFL.DOWN PT, R2, R21, 0x1, 0x1f ;  /* 0x08201f0015027f89 */ /* 0x000e6200000e0000 */
[C---:B0-----:R-:W-:Y:S02]  /*19e0*/  ISETP.GT.AND P0, PT, R8.reuse, 0x1e, PT ;  /* 0x0000001e0800780c */ /* 0x041fe40003f04270 */
[----:B------:R-:W-:Y:S02]  /*19f0*/  ISETP.NE.AND P1, PT, R8, RZ, PT ;  /* 0x000000ff0800720c */ /* 0x000fe40003f25270 */
[----:B-1----:R-:W-:Y:S02]  /*1a00*/  SEL R2, R2, RZ, !P0 ;  /* 0x000000ff02027207 */ /* 0x002fe40004000000 */
[----:B------:R-:W-:-:S03]  /*1a10*/  ISETP.GT.AND P0, PT, R8, 0x1d, PT ;  /* 0x0000001d0800780c */ /* 0x000fc60003f04270 */
[----:B------:R-:W-:-:S05]  /*1a20*/  IMAD.IADD R2, R2, 0x1, R21 ;  /* 0x0000000102027824 */ /* 0x000fca00078e0215 */
[----:B------:R-:W0:Y:S01]  /*1a30*/  SHFL.DOWN PT, R3, R2, 0x2, 0x1f ;  /* 0x08401f0002037f89 */ /* 0x000e2200000e0000 */
[----:B------:R-:W-:Y:S01]  /*1a40*/  @!P1 MOV R6, 0x400 ;  /* 0x0000040000069802 */ /* 0x000fe20000000f00 */
[----:B------:R-:W1:Y:S01]  /*1a50*/  @!P1 S2R R7, SR_CgaCtaId ;  /* 0x0000000000079919 */ /* 0x000e620000008800 */
[----:B0-----:R-:W-:Y:S02]  /*1a60*/  SEL R3, R3, RZ, !P0 ;  /* 0x000000ff03037207 */ /* 0x001fe40004000000 */
[----:B------:R-:W-:-:S03]  /*1a70*/  ISETP.GT.AND P0, PT, R8, 0x1b, PT ;  /* 0x0000001b0800780c */ /* 0x000fc60003f04270 */
[----:B------:R-:W-:-:S05]  /*1a80*/  IMAD.IADD R3, R2, 0x1, R3 ;  /* 0x0000000102037824 */ /* 0x000fca00078e0203 */
[----:B------:R-:W0:Y:S01]  /*1a90*/  SHFL.DOWN PT, R4, R3, 0x4, 0x1f ;  /* 0x08801f0003047f89 */ /* 0x000e2200000e0000 */
[----:B-1----:R-:W-:Y:S02]  /*1aa0*/  @!P1 LEA R6, R7, R6, 0x18 ;  /* 0x0000000607069211 */ /* 0x002fe400078ec0ff */
[----:B0-----:R-:W-:Y:S02]  /*1ab0*/  SEL R4, R4, RZ, !P0 ;  /* 0x000000ff04047207 */ /* 0x001fe40004000000 */
[----:B------:R-:W-:-:S03]  /*1ac0*/  ISETP.GT.AND P0, PT, R8, 0x17, PT ;  /* 0x000000170800780c */ /* 0x000fc60003f04270 */
[----:B------:R-:W-:Y:S01]  /*1ad0*/  IMAD.IADD R4, R3, 0x1, R4 ;  /* 0x0000000103047824 */ /* 0x000fe200078e0204 */
[----:B------:R-:W-:-:S04]  /*1ae0*/  @!P1 SHF.R.U32.HI R3, RZ, 0x3, R0 ;  /* 0x00000003ff039819 */ /* 0x000fc80000011600 */
        /* <DEDUP_REMOVED lines=13> */
[----:B------:R-:W0:Y:S01]  /*1bc0*/  S2UR UR5, SR_CgaCtaId ;  /* 0x00000000000579c3 */ /* 0x000e220000008800 */
[----:B------:R-:W-:Y:S02]  /*1bd0*/  UMOV UR4, 0x400 ;  /* 0x0000040000047882 */ /* 0x000fe40000000000 */
[----:B0-----:R-:W-:-:S09]  /*1be0*/  ULEA UR4, UR5, UR4, 0x18 ;  /* 0x0000000405047291 */ /* 0x001fd2000f8ec0ff */
[----:B------:R-:W-:Y:S04]  /*1bf0*/  LDS R0, [UR4+0xc] ;  /* 0x00000c04ff007984 */ /* 0x000fe80008000800 */
[----:B---3--:R-:W0:Y:S04]  /*1c00*/  LDS.128 R4, [UR4+0x10] ;  /* 0x00001004ff047984 */ /* 0x008e280008000c00 */
[----:B------:R-:W1:Y:S01]  /*1c10*/  LDS.64 R8, [UR4+0x20] ;  /* 0x00002004ff087984 */ /* 0x000e620008000a00 */
[----:B0-----:R-:W-:-:S04]  /*1c20*/  IADD3 R0, PT, PT, R4, R0, R3 ;  /* 0x0000000004007210 */ /* 0x001fc80007ffe003 */
[----:B------:R-:W-:-:S04]  /*1c30*/  IADD3 R0, PT, PT, R6, R0, R5 ;  /* 0x0000000006007210 */ /* 0x000fc80007ffe005 */
[----:B-1----:R-:W-:-:S05]  /*1c40*/  IADD3 R0, PT, PT, R8, R0, R7 ;  /* 0x0000000008007210 */ /* 0x002fca0007ffe007 */
[----:B------:R-:W-:Y:S01]  /*1c50*/  IMAD.IADD R3, R0, 0x1, R9 ;  /* 0x0000000100037824 */ /* 0x000fe200078e0209 */
[----:B------:R-:W-:Y:S06]  /*1c60*/  BRA `(.L_x_17) ;  /* 0x0000001c00307947 */ /* 0x000fec0003800000 */
.L_x_2:
        /* <DEDUP_REMOVED lines=12> */
.L_x_32:
[----:B------:R-:W-:Y:S05]  /*1d30*/  BSYNC.RECONVERGENT B1 ;  /* 0x0000000000017941 */ /* 0x000fea0003800200 */
.L_x_31:
        /* <DEDUP_REMOVED lines=16> */
.L_x_37:
        /* <DEDUP_REMOVED lines=9> */
.L_x_36:
[----:B------:R-:W-:Y:S05]  /*1ed0*/  BSYNC.RECONVERGENT B2 ;  /* 0x0000000000027941 */ /* 0x000fea0003800200 */
.L_x_35:
        /* <DEDUP_REMOVED lines=8> */
.L_x_40:
        /* <DEDUP_REMOVED lines=35> */
.L_x_39:
[----:B------:R-:W-:Y:S05]  /*2190*/  BSYNC.RECONVERGENT B2 ;  /* 0x0000000000027941 */ /* 0x000fea0003800200 */
.L_x_38:
        /* <DEDUP_REMOVED lines=22> */
.L_x_42:
[----:B------:R-:W-:Y:S05]  /*2300*/  BSYNC.RECONVERGENT B2 ;  /* 0x0000000000027941 */ /* 0x000fea0003800200 */
.L_x_41:
        /* <DEDUP_REMOVED lines=10> */
.L_x_34:
[----:B------:R-:W-:Y:S05]  /*23b0*/  BSYNC.RECONVERGENT B1 ;  /* 0x0000000000017941 */ /* 0x000fea0003800200 */
.L_x_33:
        /* <DEDUP_REMOVED lines=38> */
[----:B------:R-:W0:Y:S04]  /*2620*/  LDS.128 R4, [UR4+0x10] ;  /* 0x00001004ff047984 */ /* 0x000e280008000c00 */
[----:B------:R-:W1:Y:S01]  /*2630*/  LDS.64 R8, [UR4+0x20] ;  /* 0x00002004ff087984 */ /* 0x000e620008000a00 */
[----:B0-----:R-:W-:-:S04]  /*2640*/  IADD3 R0, PT, PT, R4, R0, R3 ;  /* 0x0000000004007210 */ /* 0x001fc80007ffe003 */
[----:B------:R-:W-:-:S04]  /*2650*/  IADD3 R0, PT, PT, R6, R0, R5 ;  /* 0x0000000006007210 */ /* 0x000fc80007ffe005 */
[----:B-1----:R-:W-:-:S05]  /*2660*/  IADD3 R0, PT, PT, R8, R0, R7 ;  /* 0x0000000008007210 */ /* 0x002fca0007ffe007 */
[----:B--2---:R-:W-:Y:S01]  /*2670*/  IMAD.IADD R3, R0, 0x1, R9 ;  /* 0x0000000100037824 */ /* 0x004fe200078e0209 */
[----:B------:R-:W-:Y:S06]  /*2680*/  BRA `(.L_x_17) ;  /* 0x0000001000a87947 */ /* 0x000fec0003800000 */
.L_x_43:
        /* <DEDUP_REMOVED lines=16> */
[----:B------:R-:W1:Y:S02]  /*2790*/  SHFL.DOWN PT, R2, R3, 0x2, R7 ;  /* 0x0840000003027989 */ /* 0x000e6400000e0007 */
[----:B-1----:R-:W-:Y:S02]  /*27a0*/  SEL R2, R2, RZ, !P0 ;  /* 0x000000ff02027207 */ /* 0x002fe40004000000 */
[----:B------:R-:W-:-:S03]  /*27b0*/  ISETP.GT.AND P0, PT, R8, R7, PT ;  /* 0x000000070800720c */ /* 0x000fc60003f04270 */
[----:B------:R-:W-:Y:S01]  /*27c0*/  IMAD.IADD R2, R3, 0x1, R2 ;  /* 0x0000000103027824 */ /* 0x000fe200078e0202 */
[----:B------:R-:W-:-:S04]  /*27d0*/  @!P1 SHF.R.U32.HI R3, RZ, 0x3, R9 ;  /* 0x00000003ff039819 */ /* 0x000fc80000011609 */
[----:B------:R-:W1:Y:S02]  /*27e0*/  SHFL.DOWN PT, R4, R2, 0x4, R7 ;  /* 0x0880000002047989 */ /* 0x000e6400000e0007 */
[----:B-1----:R-:W-:Y:S01]  /*27f0*/  SEL R5, R4, RZ, !P0 ;  /* 0x000000ff04057207 */ /* 0x002fe20004000000 */
[C---:B------:R-:W-:Y:S02]  /*2800*/  VIADD R4, R6.reuse, 0x8 ;  /* 0x0000000806047836 */ /* 0x040fe40000000000 */
[----:B------:R-:W-:Y:S02]  /*2810*/  VIADD R6, R6, 0x10 ;  /* 0x0000001006067836 */ /* 0x000fe40000000000 */
[----:B------:R-:W-:Y:S01]  /*2820*/  IMAD.IADD R5, R2, 0x1, R5 ;  /* 0x0000000102057824 */ /* 0x000fe200078e0205 */
[----:B------:R-:W-:Y:S02]  /*2830*/  ISETP.GT.AND P0, PT, R4, R7, PT ;  /* 0x000000070400720c */ /* 0x000fe40003f04270 */
[----:B------:R-:W-:-:S02]  /*2840*/  @!P1 MOV R4, 0x400 ;  /* 0x0000040000049802 */ /* 0x000fc40000000f00 */
[----:B------:R-:W1:Y:S02]  /*2850*/  SHFL.DOWN PT, R0, R5, 0x8, R7 ;  /* 0x0900000005007989 */ /* 0x000e6400000e0007 */
[----:B0-----:R-:W-:Y:S02]  /*2860*/  @!P1 LEA R11, R11, R4, 0x18 ;  /* 0x000000040b0b9211 */ /* 0x001fe400078ec0ff */
[----:B------:R-:W-:-:S05]  /*2870*/  @!P1 LOP3.LUT R4, R3, 0x7c, RZ, 0xc0, !PT ;  /* 0x0000007c03049812 */ /* 0x000fca00078ec0ff */
[----:B------:R-:W-:Y:S01]  /*2880*/  @!P1 IMAD.IADD R4, R4, 0x1, R11 ;  /* 0x0000000104049824 */ /* 0x000fe200078e020b */
[----:B-1----:R-:W-:Y:S02]  /*2890*/  SEL R0, R0, RZ, !P0 ;  /* 0x000000ff00007207 */ /* 0x002fe40004000000 */
        /* <DEDUP_REMOVED lines=15> */
[----:B-1----:R-:W0:Y:S04]  /*2990*/  LDS.128 R4, [UR4+0x10] ;  /* 0x00001004ff047984 */ /* 0x002e280008000c00 */
        /* <DEDUP_REMOVED lines=18> */
.L_x_30:
[----:B------:R-:W0:Y:S01]  /*2ac0*/  S2R R0, SR_TID.X ;  /* 0x0000000000007919 */ /* 0x000e220000002100 */
[----:B------:R-:W0:Y:S02]  /*2ad0*/  LDC.64 R2, c[0x0][0x380] ;  /* 0x0000e000ff027b82 */ /* 0x000e240000000a00 */
[----:B0-----:R-:W-:-:S05]  /*2ae0*/  IMAD.WIDE.U32 R2, R0, 0x4, R2 ;  /* 0x0000000400027825 */ /* 0x001fca00078e0002 */
[----:B------:R-:W2:Y:S04]  /*2af0*/  LDG.E.CONSTANT R19, desc[UR6][R2.64] ;  /* 0x0000000602137981 */ /* 0x000ea8000c1e9900 */
[----:B------:R-:W2:Y:S04]  /*2b00*/  LDG.E.CONSTANT R4, desc[UR6][R2.64+0x400] ;  /* 0x0004000602047981 */ /* 0x000ea8000c1e9900 */
[----:B------:R-:W2:Y:S04]  /*2b10*/  LDG.E.CONSTANT R5, desc[UR6][R2.64+0x800] ;  /* 0x0008000602057981 */ /* 0x000ea8000c1e9900 */
[----:B------:R-:W3:Y:S04]  /*2b20*/  LDG.E.CONSTANT R6, desc[UR6][R2.64+0xc00] ;  /* 0x000c000602067981 */ /* 0x000ee8000c1e9900 */
[----:B------:R-:W3:Y:S04]  /*2b30*/  LDG.E.CONSTANT R7, desc[UR6][R2.64+0x1000] ;  /* 0x0010000602077981 */ /* 0x000ee8000c1e9900 */
[----:B------:R-:W4:Y:S04]  /*2b40*/  LDG.E.CONSTANT R8, desc[UR6][R2.64+0x1400] ;  /* 0x0014000602087981 */ /* 0x000f28000c1e9900 */
[----:B------:R-:W4:Y:S04]  /*2b50*/  LDG.E.CONSTANT R9, desc[UR6][R2.64+0x1800] ;  /* 0x0018000602097981 */ /* 0x000f28000c1e9900 */
[----:B------:R-:W5:Y:S04]  /*2b60*/  LDG.E.CONSTANT R10, desc[UR6][R2.64+0x1c00] ;  /* 0x001c0006020a7981 */ /* 0x000f68000c1e9900 */
[----:B------:R-:W5:Y:S04]  /*2b70*/  LDG.E.CONSTANT R11, desc[UR6][R2.64+0x2000] ;  /* 0x00200006020b7981 */ /* 0x000f68000c1e9900 */
[----:B------:R-:W5:Y:S04]  /*2b80*/  LDG.E.CONSTANT R12, desc[UR6][R2.64+0x2400] ;  /* 0x00240006020c7981 */ /* 0x000f68000c1e9900 */
[----:B------:R-:W5:Y:S04]  /*2b90*/  LDG.E.CONSTANT R13, desc[UR6][R2.64+0x2800] ;  /* 0x00280006020d7981 */ /* 0x000f68000c1e9900 */
[----:B------:R-:W5:Y:S04]  /*2ba0*/  LDG.E.CONSTANT R14, desc[UR6][R2.64+0x2c00] ;  /* 0x002c0006020e7981 */ /* 0x000f68000c1e9900 */
[----:B------:R-:W5:Y:S04]  /*2bb0*/  LDG.E.CONSTANT R15, desc[UR6][R2.64+0x3000] ;  /* 0x00300006020f7981 */ /* 0x000f68000c1e9900 */
[----:B------:R-:W5:Y:S04]  /*2bc0*/  LDG.E.CONSTANT R16, desc[UR6][R2.64+0x3400] ;  /* 0x0034000602107981 */ /* 0x000f68000c1e9900 */
[----:B------:R-:W5:Y:S04]  /*2bd0*/  LDG.E.CONSTANT R17, desc[UR6][R2.64+0x3800] ;  /* 0x0038000602117981 */ /* 0x000f68000c1e9900 */
[----:B------:R-:W5:Y:S01]  /*2be0*/  LDG.E.CONSTANT R18, desc[UR6][R2.64+0x3c00] ;  /* 0x003c000602127981 */ /* 0x000f62000c1e9900 */
[----:B------:R-:W-:-:S02]  /*2bf0*/  ISETP.GE.U32.AND P0, PT, R20, 0x2000, PT ;  /* 0x000020001400780c */ /* 0x000fc40003f06070 */
[----:B--2---:R-:W-:-:S04]  /*2c00*/  IADD3 R4, PT, PT, R5, R4, R19 ;  /* 0x0000000405047210 */ /* 0x004fc80007ffe013 */
[----:B---3--:R-:W-:-:S04]  /*2c10*/  IADD3 R4, PT, PT, R7, R6, R4 ;  /* 0x0000000607047210 */ /* 0x008fc80007ffe004 */
[----:B----4-:R-:W-:-:S04]  /*2c20*/  IADD3 R4, PT, PT, R9, R8, R4 ;  /* 0x0000000809047210 */ /* 0x010fc80007ffe004 */
[----:B-----5:R-:W-:Y:S01]  /*2c30*/  IADD3 R4, PT, PT, R11, R10, R4 ;  /* 0x0000000a0b047210 */ /* 0x020fe20007ffe004 */
[----:B------:R-:W-:-:S03]  /*2c40*/  IMAD.MOV.U32 R11, RZ, RZ, 0x1000 ;  /* 0x00001000ff0b7424 */ /* 0x000fc600078e00ff */
[----:B------:R-:W-:-:S04]  /*2c50*/  IADD3 R4, PT, PT, R13, R12, R4 ;  /* 0x0000000c0d047210 */ /* 0x000fc80007ffe004 */
[----:B------:R-:W-:-:S04]  /*2c60*/  IADD3 R4, PT, PT, R15, R14, R4 ;  /* 0x0000000e0f047210 */ /* 0x000fc80007ffe004 */
[----:B------:R-:W-:-:S05]  /*2c70*/  IADD3 R17, PT, PT, R17, R16, R4 ;  /* 0x0000001011117210 */ /* 0x000fca0007ffe004 */
[----:B------:R-:W-:Y:S01]  /*2c80*/  IMAD.IADD R8, R18, 0x1, R17 ;  /* 0x0000000112087824 */ /* 0x000fe200078e0211 */
[----:B------:R-:W-:Y:S06]  /*2c90*/  @!P0 BRA `(.L_x_44) ;  /* 0x00000000008c8947 */ /* 0x000fec0003800000 */
[----:B------:R-:W0:Y:S01]  /*2ca0*/  LDC R7, c[0x0][0x390] ;  /* 0x0000e400ff077b82 */ /* 0x000e220000000800 */
[----:B------:R-:W-:Y:S02]  /*2cb0*/  VIADD R6, R20, 0xfffff000 ;  /* 0xfffff00014067836 */ /* 0x000fe40000000000 */
[----:B------:R-:W-:-:S07]  /*2cc0*/  IMAD.MOV.U32 R11, RZ, RZ, 0x1000 ;  /* 0x00001000ff0b7424 */ /* 0x000fce00078e00ff */
.L_x_46:
[----:B------:R-:W-:-:S05]  /*2cd0*/  IMAD.WIDE R4, R11, 0x4, R2 ;  /* 0x000000040b047825 */ /* 0x000fca00078e0202 */
        /* <DEDUP_REMOVED lines=16> */
[----:B--2---:R-:W-:-:S04]  /*2de0*/  IADD3 R18, PT, PT, R18, R19, R8 ;  /* 0x0000001312127210 */ /* 0x004fc80007ffe008 */
[----:B---3--:R-:W-:Y:S01]  /*2df0*/  IADD3 R18, PT, PT, R21, R20, R18 ;  /* 0x0000001415127210 */ /* 0x008fe20007ffe012 */
[----:B0-----:R-:W-:-:S04]  /*2e00*/  IMAD.MOV.U32 R20, RZ, RZ, R7 ;  /* 0x000000ffff147224 */ /* 0x001fc800078e0007 */
[----:B------:R-:W-:Y:S01]  /*2e10*/  IMAD.IADD R8, R20, 0x1, -R11 ;  /* 0x0000000114087824 */ /* 0x000fe200078e0a0b */
[----:B----4-:R-:W-:-:S04]  /*2e20*/  IADD3 R18, PT, PT, R23, R22, R18 ;  /* 0x0000001617127210 */ /* 0x010fc80007ffe012 */
[----:B------:R-:W-:Y:S02]  /*2e30*/  ISETP.GE.AND P0, PT, R8, 0x1000, PT ;  /* 0x000010000800780c */ /* 0x000fe40003f06270 */
[----:B-----5:R-:W-:-:S04]  /*2e40*/  IADD3 R18, PT, PT, R25, R24, R18 ;  /* 0x0000001819127210 */ /* 0x020fc80007ffe012 */
[----:B------:R-:W-:-:S04]  /*2e50*/  IADD3 R14, PT, PT, R14, R17, R18 ;  /* 0x000000110e0e7210 */ /* 0x000fc80007ffe012 */
[----:B------:R-:W-:-:S04]  /*2e60*/  IADD3 R12, PT, PT, R15, R12, R14 ;  /* 0x0000000c0f0c7210 */ /* 0x000fc80007ffe00e */
[----:B------:R-:W-:-:S04]  /*2e70*/  IADD3 R10, PT, PT, R10, R13, R12 ;  /* 0x0000000d0a0a7210 */ /* 0x000fc80007ffe00c */
[----:B------:R-:W-:Y:S01]  /*2e80*/  IADD3 R8, PT, PT, R16, R9, R10 ;  /* 0x0000000910087210 */ /* 0x000fe20007ffe00a */
[----:B------:R-:W-:Y:S06]  /*2e90*/  @!P0 BRA `(.L_x_45) ;  /* 0x0000000400fc8947 */ /* 0x000fec0003800000 */
[----:B------:R-:W-:-:S05]  /*2ea0*/  VIADD R11, R11, 0x1000 ;  /* 0x000010000b0b7836 */ /* 0x000fca0000000000 */
[----:B------:R-:W-:-:S13]  /*2eb0*/  ISETP.GT.AND P0, PT, R11, R6, PT ;  /* 0x000000060b00720c */ /* 0x000fda0003f04270 */
[----:B------:R-:W-:Y:S05]  /*2ec0*/  @!P0 BRA `(.L_x_46) ;  /* 0xfffffffc00808947 */ /* 0x000fea000383ffff */
.L_x_44:
        /* <DEDUP_REMOVED lines=20> */
.L_x_50:
        /* <DEDUP_REMOVED lines=8> */
.L_x_49:
[----:B------:R-:W-:Y:S05]  /*3090*/  BSYNC.RECONVERGENT B2 ;  /* 0x0000000000027941 */ /* 0x000fea0003800200 */
.L_x_48:
        /* <DEDUP_REMOVED lines=16> */
.L_x_53:
        /* <DEDUP_REMOVED lines=20> */
[----:B------:R-:W5:Y:S04]  /*32e0*/  LDG.E.CONSTANT R22, desc[UR6][R2.64+0x2400] ;  /* 0x0024000602167981 */ /* 0x000f68000c1e9900 */
[----:B------:R0:W5:Y:S04]  /*32f0*/  LDG.E.CONSTANT R5, desc[UR6][R4.64] ;  /* 0x0000000604057981 */ /* 0x000168000c1e9900 */
        /* <DEDUP_REMOVED lines=17> */
.L_x_52:
[----:B------:R-:W-:Y:S05]  /*3410*/  BSYNC.RECONVERGENT B2 ;  /* 0x0000000000027941 */ /* 0x000fea0003800200 */
.L_x_51:
        /* <DEDUP_REMOVED lines=10> */
[----:B------:R-:W5:Y:S01]  /*34c0*/  LDG.E.CONSTANT R16, desc[UR6][R2.64+0x1400] ;  /* 0x0014000602107981 */ /* 0x000f62000c1e9900 */
[----:B0-----:R-:W-:-:S04]  /*34d0*/  IMAD.WIDE.U32 R4, R11, 0x4, R6 ;  /* 0x000000040b047825 */ /* 0x001fc800078e0006 */
[----:B------:R-:W-:Y:S02]  /*34e0*/  IMAD.WIDE.U32 R6, R13, 0x4, R6 ;  /* 0x000000040d067825 */ /* 0x000fe400078e0006 */
[----:B------:R0:W2:Y:S04]  /*34f0*/  LDG.E.CONSTANT R5, desc[UR6][R4.64] ;  /* 0x0000000604057981 */ /* 0x0000a8000c1e9900 */
[----:B------:R1:W3:Y:S04]  /*3500*/  LDG.E.CONSTANT R13, desc[UR6][R2.64] ;  /* 0x00000006020d7981 */ /* 0x0002e8000c1e9900 */
[----:B------:R-:W4:Y:S01]  /*3510*/  LDG.E.CONSTANT R7, desc[UR6][R6.64] ;  /* 0x0000000606077981 */ /* 0x000f22000c1e9900 */
[----:B0-----:R-:W-:Y:S01]  /*3520*/  IADD3 R4, P1, PT, R2, 0x2000, RZ ;  /* 0x0000200002047810 */ /* 0x001fe20007f3e0ff */
[----:B------:R-:W-:Y:S01]  /*3530*/  VIADD R10, R10, 0x800 ;  /* 0x000008000a0a7836 */ /* 0x000fe20000000000 */
[----:B------:R-:W-:Y:S01]  /*3540*/  PLOP3.LUT P0, PT, PT, PT, PT, 0x8, 0x80 ;  /* 0x000000000080781c */ /* 0x000fe20003f0e170 */
[----:B------:R-:W-:-:S02]  /*3550*/  VIADD R11, R11, 0x800 ;  /* 0x000008000b0b7836 */ /* 0x000fc40000000000 */
[----:B-1----:R-:W-:Y:S01]  /*3560*/  IMAD.MOV.U32 R2, RZ, RZ, R4 ;  /* 0x000000ffff027224 */ /* 0x002fe200078e0004 */
[----:B--2---:R-:W-:-:S04]  /*3570*/  IADD3 R12, PT, PT, R12, R5, R8 ;  /* 0x000000050c0c7210 */ /* 0x004fc80007ffe008 */
[----:B---3--:R-:W-:Y:S01]  /*3580*/  IADD3 R12, PT, PT, R14, R13, R12 ;  /* 0x0000000d0e0c7210 */ /* 0x008fe20007ffe00c */
[----:B------:R-:W-:-:S03]  /*3590*/  IMAD.X R5, RZ, RZ, R3, P1 ;  /* 0x000000ffff057224 */ /* 0x000fc600008e0603 */
[----:B----4-:R-:W-:Y:S01]  /*35a0*/  IADD3 R12, PT, PT, R15, R7, R12 ;  /* 0x000000070f0c7210 */ /* 0x010fe20007ffe00c */
[----:B------:R-:W-:-:S03]  /*35b0*/  IMAD.MOV.U32 R3, RZ, RZ, R5 ;  /* 0x000000ffff037224 */ /* 0x000fc600078e0005 */
[----:B-----5:R-:W-:-:S07]  /*35c0*/  IADD3 R8, PT, PT, R16, R17, R12 ;  /* 0x0000001110087210 */ /* 0x020fce0007ffe00c */
.L_x_55:
[----:B------:R-:W-:Y:S05]  /*35d0*/  BSYNC.RECONVERGENT B2 ;  /* 0x0000000000027941 */ /* 0x000fea0003800200 */
.L_x_54:
        /* <DEDUP_REMOVED lines=10> */
.L_x_47:
[----:B------:R-:W-:Y:S05]  /*3680*/  BSYNC.RECONVERGENT B1 ;  /* 0x0000000000017941 */ /* 0x000fea0003800200 */
.L_x_45:
[----:B------:R-:W0:Y:S01]  /*3690*/  S2R R9, SR_LANEID ;  /* 0x0000000000097919 */ /* 0x000e220000000000 */
[----:B------:R-:W1:Y:S01]  /*36a0*/  SHFL.DOWN PT, R2, R8, 0x1, 0x1f ;  /* 0x08201f0008027f89 */ /* 0x000e6200000e0000 */
[C---:B0-----:R-:W-:Y:S02]  /*36b0*/  ISETP.GT.AND P0, PT, R9.reuse, 0x1e, PT ;  /* 0x0000001e0900780c */ /* 0x041fe40003f04270 */
[C---:B------:R-:W-:Y:S02]  /*36c0*/  ISETP.NE.AND P1, PT, R9.reuse, RZ, PT ;  /* 0x000000ff0900720c */ /* 0x040fe40003f25270 */
        /* <DEDUP_REMOVED lines=37> */
[----:B0-----:R-:W-:-:S07]  /*3920*/  IMAD.IADD R3, R0, 0x1, R9 ;  /* 0x0000000100037824 */ /* 0x001fce00078e0209 */
.L_x_17:
[----:B------:R-:W-:Y:S05]  /*3930*/  BSYNC.RECONVERGENT B0 ;  /* 0x0000000000007941 */ /* 0x000fea0003800200 */
.L_x_1:
[----:B------:R-:W-:Y:S05]  /*3940*/  @P0 EXIT ;  /* 0x000000000000094d */ /* 0x000fea0003800000 */
[----:B-1----:R-:W1:Y:S01]  /*3950*/  LDC.64 R4, c[0x0][0x388] ;  /* 0x0000e200ff047b82 */ /* 0x002e620000000a00 */
[----:B------:R-:W0:Y:S02]  /*3960*/  LDCU UR4, c[0x0][0x398] ;  /* 0x00007300ff0477ac */ /* 0x000e240008000800 */
[----:B0-234-:R-:W-:-:S05]  /*3970*/  VIADD R3, R3, UR4 ;  /* 0x0000000403037c36 */ /* 0x01dfca0008000000 */
[----:B-1----:R-:W-:Y:S01]  /*3980*/  STG.E desc[UR6][R4.64], R3 ;  /* 0x0000000304007986 */ /* 0x002fe2000c101906 */
[----:B------:R-:W-:Y:S05]  /*3990*/  EXIT ;  /* 0x000000000000794d */ /* 0x000fea0003800000 */
.L_x_56:
[----:B------:R-:W-:-:S00]  /*39a0*/  BRA `(.L_x_56) ;  /* 0xfffffffc00fc7947 */ /* 0x000fc0000383ffff */
[----:B------:R-:W-:-:S00]  /*39b0*/  NOP ;  /* 0x0000000000007918 */ /* 0x000fc00000000000 */
        /* <DEDUP_REMOVED lines=12> */
.L_x_282:


//--------------------- .text._ZN3cub18CUB_300001_SM_10006detail6reduce18DeviceReduceKernelINS2_10policy_hubIiyN4cuda3std3__44plusIiEEE10Policy1000EN6thrust24THRUST_300001_SM_1000_NS6detail15normal_iteratorINSD_10device_ptrIiEEEEyS9_iNS7_10__identityEEEvT0_PT3_T1_NS0_13GridEvenShareISN_EET2_T4_ --------------------------
	.section	.text._ZN3cub18CUB_300001_SM_10006detail6reduce18DeviceReduceKernelINS2_10policy_hubIiyN4cuda3std3__44plusIiEEE10Policy1000EN6thrust24THRUST_300001_SM_1000_NS6detail15normal_iteratorINSD_10device_ptrIiEEEEyS9_iNS7_10__identityEEEvT0_PT3_T1_NS0_13GridEvenShareISN_EET2_T4_,"ax",@progbits
	.align	128
        .global         _ZN3cub18CUB_300001_SM_10006detail6reduce18DeviceReduceKernelINS2_10policy_hubIiyN4cuda3std3__44plusIiEEE10Policy1000EN6thrust24THRUST_300001_SM_1000_NS6detail15normal_iteratorINSD_10device_ptrIiEEEEyS9_iNS7_10__identityEEEvT0_PT3_T1_NS0_13GridEvenShareISN_EET2_T4_
        .type           _ZN3cub18CUB_300001_SM_10006detail6reduce18DeviceReduceKernelINS2_10policy_hubIiyN4cuda3std3__44plusIiEEE10Policy1000EN6thrust24THRUST_300001_SM_1000_NS6detail15normal_iteratorINSD_10device_ptrIiEEEEyS9_iNS7_10__identityEEEvT0_PT3_T1_NS0_13GridEvenShareISN_EET2_T4_,@function
        .size           _ZN3cub18CUB_300001_SM_10006detail6reduce18DeviceReduceKernelINS2_10policy_hubIiyN4cuda3std3__44plusIiEEE10Policy1000EN6thrust24THRUST_300001_SM_1000_NS6detail15normal_iteratorINSD_10device_ptrIiEEEEyS9_iNS7_10__identityEEEvT0_PT3_T1_NS0_13GridEvenShareISN_EET2_T4_,(.L_x_283 - _ZN3cub18CUB_300001_SM_10006detail6reduce18DeviceReduceKernelINS2_10policy_hubIiyN4cuda3std3__44plusIiEEE10Policy1000EN6thrust24THRUST_300001_SM_1000_NS6detail15normal_iteratorINSD_10device_ptrIiEEEEyS9_iNS7_10__identityEEEvT0_PT3_T1_NS0_13GridEvenShareISN_EET2_T4_)
        .other          _ZN3cub18CUB_300001_SM_10006detail6reduce18DeviceReduceKernelINS2_10policy_hubIiyN4cuda3std3__44plusIiEEE10Policy1000EN6thrust24THRUST_300001_SM_1000_NS6detail15normal_iteratorINSD_10device_ptrIiEEEEyS9_iNS7_10__identityEEEvT0_PT3_T1_NS0_13GridEvenShareISN_EET2_T4_,@"STO_CUDA_ENTRY STV_DEFAULT"
_ZN3cub18CUB_300001_SM_10006detail6reduce18DeviceReduceKernelINS2_10policy_hubIiyN4cuda3std3__44plusIiEEE10Policy1000EN6thrust24THRUST_300001_SM_1000_NS6detail15normal_iteratorINSD_10device_ptrIiEEEEyS9_iNS7_10__identityEEEvT0_PT3_T1_NS0_13GridEvenShareISN_EET2_T4_:
.text._ZN3cub18CUB_300001_SM_10006detail6reduce18DeviceReduceKernelINS2_10policy_hubIiyN4cuda3std3__44plusIiEEE10Policy1000EN6thrust24THRUST_300001_SM_1000_NS6detail15normal_iteratorINSD_10device_ptrIiEEEEyS9_iNS7_10__identityEEEvT0_PT3_T1_NS0_13GridEvenShareISN_EET2_T4_:
[----:B------:R-:W-:Y:S08]  /*0000*/  LDC R1, c[0x0][0x37c] ;  /* 0x0000df00ff017b82 */ /* 0x000ff00000000800 */
[----:B------:R-:W0:Y:S01]  /*0010*/  S2UR UR16, SR_CTAID.X ;  /* 0x00000000001079c3 */ /* 0x000e220000002500 */
[----:B------:R-:W1:Y:S01]  /*0020*/  LDCU.64 UR8, c[0x0][0x3b8] ;  /* 0x00007700ff0877ac */ /* 0x000e620008000a00 */
[----:B------:R-:W-:Y:S01]  /*0030*/  BSSY.RECONVERGENT B0, `(.L_x_57) ;  /* 0x0000201000007945 */ /* 0x000fe20003800200 */
[----:B------:R-:W2:Y:S01]  /*0040*/  LDCU UR5, c[0x0][0x3c0] ;  /* 0x00007800ff0577ac */ /* 0x000ea20008000800 */
[----:B------:R-:W3:Y:S01]  /*0050*/  LDCU.64 UR14, c[0x0][0x358] ;  /* 0x00006b00ff0e77ac */ /* 0x000ee20008000a00 */
[----:B-1----:R-:W-:-:S02]  /*0060*/  IMAD.U32 R2, RZ, RZ, UR8 ;  /* 0x00000008ff027e24 */ /* 0x002fc4000f8e00ff */
[----:B------:R-:W-:Y:S01]  /*0070*/  IMAD.U32 R3, RZ, RZ, UR9 ;  /* 0x00000009ff037e24 */ /* 0x000fe2000f8e00ff */
[----:B--2---:R-:W-:Y:S02]  /*0080*/  USHF.L.U32 UR5, UR5, 0xc, URZ ;  /* 0x0000000c05057899 */ /* 0x004fe400080006ff */
[----:B0-----:R-:W-:Y:S02]  /*0090*/  USHF.L.U32 UR7, UR16, 0xc, URZ ;  /* 0x0000000c10077899 */ /* 0x001fe400080006ff */
[----:B------:R-:W-:-:S04]  /*00a0*/  USHF.R.S32.HI UR4, URZ, 0x1f, UR5 ;  /* 0x0000001fff047899 */ /* 0x000fc80008011405 */
[----:B------:R-:W-:-:S04]  /*00b0*/  IADD3 R23, P1, PT, R2, -UR7, RZ ;  /* 0x8000000702177c10 */ /* 0x000fc8000ff3e0ff */
[----:B------:R-:W-:Y:S02]  /*00c0*/  ISETP.GT.U32.AND P0, PT, R23, 0xfff, PT ;  /* 0x00000fff1700780c */ /* 0x000fe40003f04070 */
[----:B------:R-:W-:-:S04]  /*00d0*/  IADD3.X R22, PT, PT, R3, -0x1, RZ, P1, !PT ;  /* 0xffffffff03167810 */ /* 0x000fc80000ffe4ff */
[----:B------:R-:W-:-:S13]  /*00e0*/  ISETP.GT.U32.AND.EX P0, PT, R22, RZ, PT, P0 ;  /* 0x000000ff1600720c */ /* 0x000fda0003f04100 */
[----:B---3--:R-:W-:Y:S05]  /*00f0*/  @P0 BRA `(.L_x_58) ;  /* 0x0000000c00ac0947 */ /* 0x008fea0003800000 */
[----:B------:R-:W0:Y:S01]  /*0100*/  S2R R3, SR_TID.X ;  /* 0x0000000000037919 */ /* 0x000e220000002100 */
[----:B------:R-:W-:Y:S01]  /*0110*/  VIADD R0, R2, -UR7 ;  /* 0x8000000702007c36 */ /* 0x000fe20008000000 */
[----:B------:R-:W-:Y:S01]  /*0120*/  BSSY.RECONVERGENT B1, `(.L_x_59) ;  /* 0x000000a000017945 */ /* 0x000fe20003800200 */
[----:B------:R-:W-:-:S03]  /*0130*/  IMAD.MOV.U32 R4, RZ, RZ, RZ ;  /* 0x000000ffff047224 */ /* 0x000fc600078e00ff */
[----:B0-----:R-:W-:Y:S01]  /*0140*/  ISETP.GE.AND P0, PT, R3, R0, PT ;  /* 0x000000000300720c */ /* 0x001fe20003f06270 */
[----:B------:R-:W-:-:S12]  /*0150*/  IMAD.MOV.U32 R5, RZ, RZ, R3 ;  /* 0x000000ffff057224 */ /* 0x000fd800078e0003 */
[----:B------:R-:W-:Y:S05]  /*0160*/  @P0 BRA `(.L_x_60) ;  /* 0x0000000000140947 */ /* 0x000fea0003800000 */
[----:B------:R-:W0:Y:S01]  /*0170*/  LDC.64 R6, c[0x0][0x380] ;  /* 0x0000e000ff067b82 */ /* 0x000e220000000a00 */
[----:B------:R-:W-:-:S04]  /*0180*/  VIADD R5, R3, UR7 ;  /* 0x0000000703057c36 */ /* 0x000fc80008000000 */
[----:B0-----:R-:W-:-:S05]  /*0190*/  IMAD.WIDE.U32 R6, R5, 0x4, R6 ;  /* 0x0000000405067825 */ /* 0x001fca00078e0006 */
[----:B------:R0:W5:Y:S01]  /*01a0*/  LDG.E R4, desc[UR14][R6.64] ;  /* 0x0000000e06047981 */ /* 0x000162000c1e1900 */
[----:B------:R-:W-:-:S07]  /*01b0*/  VIADD R5, R3, 0x100 ;  /* 0x0000010003057836 */ /* 0x000fce0000000000 */
.L_x_60:
[----:B------:R-:W-:Y:S05]  /*01c0*/  BSYNC.RECONVERGENT B1 ;  /* 0x0000000000017941 */ /* 0x000fea0003800200 */
.L_x_59:
[----:B------:R-:W-:Y:S01]  /*01d0*/  ISETP.GE.AND P0, PT, R5, R0, PT ;  /* 0x000000000500720c */ /* 0x000fe20003f06270 */
[----:B------:R-:W-:-:S12]  /*01e0*/  BSSY.RECONVERGENT B1, `(.L_x_61) ;  /* 0x000006c000017945 */ /* 0x000fd80003800200 */
[----:B------:R-:W-:Y:S05]  /*01f0*/  @P0 BRA `(.L_x_62) ;  /* 0x0000000400a80947 */ /* 0x000fea0003800000 */
[----:B0-----:R-:W-:Y:S01]  /*0200*/  LOP3.LUT R7, RZ, R5, RZ, 0x33, !PT ;  /* 0x00000005ff077212 */ /* 0x001fe200078e33ff */
[----:B------:R-:W-:Y:S03]  /*0210*/  BSSY.RECONVERGENT B2, `(.L_x_63) ;  /* 0x0000030000027945 */ /* 0x000fe60003800200 */
[----:B------:R-:W-:-:S04]  /*0220*/  IADD3 R7, PT, PT, R2, -UR7, R7 ;  /* 0x8000000702077c10 */ /* 0x000fc8000fffe007 */
[C---:B------:R-:W-:Y:S02]  /*0230*/  ISETP.GE.U32.AND P1, PT, R7.reuse, 0xf00, PT ;  /* 0x00000f000700780c */ /* 0x040fe40003f26070 */
[----:B------:R-:W-:-:S04]  /*0240*/  LEA.HI R2, R7, 0x1, RZ, 0x18 ;  /* 0x0000000107027811 */ /* 0x000fc800078fc0ff */
[----:B------:R-:W-:-:S04]  /*0250*/  LOP3.LUT R21, R2, 0xf, RZ, 0xc0, !PT ;  /* 0x0000000f02157812 */ /* 0x000fc800078ec0ff */
[----:B------:R-:W-:-:S03]  /*0260*/  ISETP.NE.AND P0, PT, R21, RZ, PT ;  /* 0x000000ff1500720c */ /* 0x000fc60003f05270 */
[----:B------:R-:W-:Y:S10]  /*0270*/  @!P1 BRA `(.L_x_64) ;  /* 0x0000000000a49947 */ /* 0x000ff40003800000 */
[----:B------:R-:W0:Y:S01]  /*0280*/  LDCU.64 UR8, c[0x0][0x380] ;  /* 0x00007000ff0877ac */ /* 0x000e220008000a00 */
[----:B------:R-:W-:Y:S01]  /*0290*/  IMAD.WIDE.U32 R6, R5, 0x4, RZ ;  /* 0x0000000405067825 */ /* 0x000fe200078e00ff */
[----:B------:R-:W-:Y:S01]  /*02a0*/  LOP3.LUT R8, R2, 0x1fffff0, RZ, 0xc0, !PT ;  /* 0x01fffff002087812 */ /* 0x000fe200078ec0ff */
[----:B------:R-:W-:-:S04]  /*02b0*/  UIMAD.WIDE.U32 UR4, UR16, 0x4000, URZ ;  /* 0x00004000100478a5 */ /* 0x000fc8000f8e00ff */
[----:B------:R-:W-:Y:S02]  /*02c0*/  IMAD.MOV R8, RZ, RZ, -R8 ;  /* 0x000000ffff087224 */ /* 0x000fe400078e0a08 */
[----:B------:R-:W-:Y:S02]  /*02d0*/  LOP3.LUT R14, R6, UR4, RZ, 0xfc, !PT ;  /* 0x00000004060e7c12 */ /* 0x000fe4000f8efcff */
[----:B------:R-:W-:Y:S02]  /*02e0*/  LOP3.LUT R7, R7, UR5, RZ, 0xfc, !PT ;  /* 0x0000000507077c12 */ /* 0x000fe4000f8efcff */
[----:B0-----:R-:W-:-:S04]  /*02f0*/  IADD3 R14, P1, PT, R14, UR8, RZ ;  /* 0x000000080e0e7c10 */ /* 0x001fc8000ff3e0ff */
[----:B------:R-:W-:-:S04]  /*0300*/  IADD3 R14, P2, PT, R14, 0x2000, RZ ;  /* 0x000020000e0e7810 */ /* 0x000fc80007f5e0ff */
[----:B------:R-:W-:-:S09]  /*0310*/  IADD3.X R7, PT, PT, RZ, UR9, R7, P2, P1 ;  /* 0x00000009ff077c10 */ /* 0x000fd200097e2407 */
.L_x_65:
[----:B------:R-:W-:-:S05]  /*0320*/  IMAD.MOV.U32 R6, RZ, RZ, R14 ;  /* 0x000000ffff067224 */ /* 0x000fca00078e000e */
[----:B------:R-:W2:Y:S04]  /*0330*/  LDG.E R15, desc[UR14][R6.64+-0x2000] ;  /* 0xffe0000e060f7981 */ /* 0x000ea8000c1e1900 */
[----:B------:R-:W2:Y:S04]  /*0340*/  LDG.E R16, desc[UR14][R6.64+-0x1c00] ;  /* 0xffe4000e06107981 */ /* 0x000ea8000c1e1900 */
[----:B------:R-:W3:Y:S04]  /*0350*/  LDG.E R18, desc[UR14][R6.64+-0x1800] ;  /* 0xffe8000e06127981 */ /* 0x000ee8000c1e1900 */
[----:B------:R-:W3:Y:S04]  /*0360*/  LDG.E R17, desc[UR14][R6.64+-0x1400] ;  /* 0xffec000e06117981 */ /* 0x000ee8000c1e1900 */
[----:B------:R-:W4:Y:S04]  /*0370*/  LDG.E R20, desc[UR14][R6.64+-0x1000] ;  /* 0xfff0000e06147981 */ /* 0x000f28000c1e1900 */
        /* <DEDUP_REMOVED lines=10> */
[----:B------:R0:W4:Y:S01]  /*0420*/  LDG.E R10, desc[UR14][R6.64+0x1c00] ;  /* 0x001c000e060a7981 */ /* 0x000122000c1e1900 */
[----:B------:R-:W-:-:S02]  /*0430*/  VIADD R8, R8, 0x10 ;  /* 0x0000001008087836 */ /* 0x000fc40000000000 */
[----:B------:R-:W-:-:S03]  /*0440*/  VIADD R5, R5, 0x1000 ;  /* 0x0000100005057836 */ /* 0x000fc60000000000 */
[----:B------:R-:W-:Y:S02]  /*0450*/  ISETP.NE.AND P1, PT, R8, RZ, PT ;  /* 0x000000ff0800720c */ /* 0x000fe40003f25270 */
[----:B--2--5:R-:W-:-:S04]  /*0460*/  IADD3 R15, PT, PT, R16, R15, R4 ;  /* 0x0000000f100f7210 */ /* 0x024fc80007ffe004 */
[----:B---3--:R-:W-:-:S04]  /*0470*/  IADD3 R15, PT, PT, R17, R18, R15 ;  /* 0x00000012110f7210 */ /* 0x008fc80007ffe00f */
[----:B----4-:R-:W-:-:S04]  /*0480*/  IADD3 R15, PT, PT, R19, R20, R15 ;  /* 0x00000014130f7210 */ /* 0x010fc80007ffe00f */
[----:B------:R-:W-:-:S04]  /*0490*/  IADD3 R15, PT, PT, R23, R22, R15 ;  /* 0x00000016170f7210 */ /* 0x000fc80007ffe00f */
[----:B------:R-:W-:-:S04]  /*04a0*/  IADD3 R15, PT, PT, R25, R24, R15 ;  /* 0x00000018190f7210 */ /* 0x000fc80007ffe00f */
[----:B------:R-:W-:Y:S02]  /*04b0*/  IADD3 R13, PT, PT, R13, R14, R15 ;  /* 0x0000000e0d0d7210 */ /* 0x000fe40007ffe00f */
[----:B------:R-:W-:-:S05]  /*04c0*/  IADD3 R14, P2, PT, R6, 0x4000, RZ ;  /* 0x00004000060e7810 */ /* 0x000fca0007f5e0ff */
[----:B0-----:R-:W-:Y:S01]  /*04d0*/  IMAD.X R7, RZ, RZ, R7, P2 ;  /* 0x000000ffff077224 */ /* 0x001fe200010e0607 */
[----:B------:R-:W-:-:S04]  /*04e0*/  IADD3 R9, PT, PT, R12, R9, R13 ;  /* 0x000000090c097210 */ /* 0x000fc80007ffe00d */
[----:B------:R-:W-:Y:S01]  /*04f0*/  IADD3 R4, PT, PT, R10, R11, R9 ;  /* 0x0000000b0a047210 */ /* 0x000fe20007ffe009 */
[----:B------:R-:W-:Y:S06]  /*0500*/  @P1 BRA `(.L_x_65) ;  /* 0xfffffffc00841947 */ /* 0x000fec000383ffff */
.L_x_64:
[----:B------:R-:W-:Y:S05]  /*0510*/  BSYNC.RECONVERGENT B2 ;  /* 0x0000000000027941 */ /* 0x000fea0003800200 */
.L_x_63:
[----:B------:R-:W-:Y:S05]  /*0520*/  @!P0 BRA `(.L_x_62) ;  /* 0x0000000000dc8947 */ /* 0x000fea0003800000 */
[----:B------:R-:W-:Y:S01]  /*0530*/  ISETP.GE.U32.AND P0, PT, R21, 0x8, PT ;  /* 0x000000081500780c */ /* 0x000fe20003f06070 */
[----:B------:R-:W-:Y:S01]  /*0540*/  BSSY.RECONVERGENT B2, `(.L_x_66) ;  /* 0x0000016000027945 */ /* 0x000fe20003800200 */
[----:B------:R-:W-:-:S04]  /*0550*/  LOP3.LUT R16, R2, 0x7, RZ, 0xc0, !PT ;  /* 0x0000000702107812 */ /* 0x000fc800078ec0ff */
[----:B------:R-:W-:-:S07]  /*0560*/  ISETP.NE.AND P1, PT, R16, RZ, PT ;  /* 0x000000ff1000720c */ /* 0x000fce0003f25270 */
[----:B------:R-:W-:Y:S06]  /*0570*/  @!P0 BRA `(.L_x_67) ;  /* 0x0000000000488947 */ /* 0x000fec0003800000 */
[----:B------:R-:W0:Y:S01]  /*0580*/  LDCU.64 UR4, c[0x0][0x380] ;  /* 0x00007000ff0477ac */ /* 0x000e220008000a00 */
[----:B------:R-:W-:-:S04]  /*0590*/  IADD3 R7, P0, PT, R5, UR7, RZ ;  /* 0x0000000705077c10 */ /* 0x000fc8000ff1e0ff */
[----:B------:R-:W-:Y:S02]  /*05a0*/  LEA.HI.X.SX32 R8, R5, RZ, 0x1, P0 ;  /* 0x000000ff05087211 */ /* 0x000fe400000f0eff */
[----:B0-----:R-:W-:-:S04]  /*05b0*/  LEA R6, P0, R7, UR4, 0x2 ;  /* 0x0000000407067c11 */ /* 0x001fc8000f8010ff */
[----:B------:R-:W-:-:S05]  /*05c0*/  LEA.HI.X R7, R7, UR5, R8, 0x2, P0 ;  /* 0x0000000507077c11 */ /* 0x000fca00080f1408 */
[----:B------:R-:W2:Y:S04]  /*05d0*/  LDG.E R9, desc[UR14][R6.64] ;  /* 0x0000000e06097981 */ /* 0x000ea8000c1e1900 */
[----:B------:R-:W2:Y:S04]  /*05e0*/  LDG.E R8, desc[UR14][R6.64+0x400] ;  /* 0x0004000e06087981 */ /* 0x000ea8000c1e1900 */
[----:B------:R-:W3:Y:S04]  /*05f0*/  LDG.E R11, desc[UR14][R6.64+0x800] ;  /* 0x0008000e060b7981 */ /* 0x000ee8000c1e1900 */
[----:B------:R-:W3:Y:S04]  /*0600*/  LDG.E R10, desc[UR14][R6.64+0xc00] ;  /* 0x000c000e060a7981 */ /* 0x000ee8000c1e1900 */
[----:B------:R-:W4:Y:S04]  /*0610*/  LDG.E R13, desc[UR14][R6.64+0x1000] ;  /* 0x0010000e060d7981 */ /* 0x000f28000c1e1900 */
[----:B------:R-:W4:Y:S04]  /*0620*/  LDG.E R12, desc[UR14][R6.64+0x1400] ;  /* 0x0014000e060c7981 */ /* 0x000f28000c1e1900 */
[----:B------:R-:W4:Y:S04]  /*0630*/  LDG.E R15, desc[UR14][R6.64+0x1800] ;  /* 0x0018000e060f7981 */ /* 0x000f28000c1e1900 */
[----:B------:R-:W4:Y:S01]  /*0640*/  LDG.E R14, desc[UR14][R6.64+0x1c00] ;  /* 0x001c000e060e7981 */ /* 0x000f22000c1e1900 */
[----:B------:R-:W-:Y:S01]  /*0650*/  VIADD R5, R5, 0x800 ;  /* 0x0000080005057836 */ /* 0x000fe20000000000 */
[----:B--2--5:R-:W-:-:S04]  /*0660*/  IADD3 R8, PT, PT, R8, R9, R4 ;  /* 0x0000000908087210 */ /* 0x024fc80007ffe004 */
[----:B---3--:R-:W-:-:S04]  /*0670*/  IADD3 R8, PT, PT, R10, R11, R8 ;  /* 0x0000000b0a087210 */ /* 0x008fc80007ffe008 */
[----:B----4-:R-:W-:-:S04]  /*0680*/  IADD3 R8, PT, PT, R12, R13, R8 ;  /* 0x0000000d0c087210 */ /* 0x010fc80007ffe008 */
[----:B------:R-:W-:-:S07]  /*0690*/  IADD3 R4, PT, PT, R14, R15, R8 ;  /* 0x0000000f0e047210 */ /* 0x000fce0007ffe008 */
.L_x_67:
[----:B------:R-:W-:Y:S05]  /*06a0*/  BSYNC.RECONVERGENT B2 ;  /* 0x0000000000027941 */ /* 0x000fea0003800200 */
.L_x_66:
        /* <DEDUP_REMOVED lines=14> */
[----:B------:R-:W3:Y:S01]  /*0790*/  LDG.E R10, desc[UR14][R6.64+0xc00] ;  /* 0x000c000e060a7981 */ /* 0x000ee2000c1e1900 */
[----:B------:R-:W-:Y:S01]  /*07a0*/  VIADD R5, R5, 0x400 ;  /* 0x0000040005057836 */ /* 0x000fe20000000000 */
[----:B--2--5:R-:W-:-:S04]  /*07b0*/  IADD3 R4, PT, PT, R8, R9, R4 ;  /* 0x0000000908047210 */ /* 0x024fc80007ffe004 */
[----:B---3--:R-:W-:-:S07]  /*07c0*/  IADD3 R4, PT, PT, R10, R11, R4 ;  /* 0x0000000b0a047210 */ /* 0x008fce0007ffe004 */
.L_x_69:
[----:B------:R-:W-:Y:S05]  /*07d0*/  BSYNC.RECONVERGENT B2 ;  /* 0x0000000000027941 */ /* 0x000fea0003800200 */
.L_x_68:
[----:B------:R-:W-:Y:S05]  /*07e0*/  @!P1 BRA `(.L_x_62) ;  /* 0x00000000002c9947 */ /* 0x000fea0003800000 */
[----:B------:R-:W0:Y:S01]  /*07f0*/  LDC.64 R6, c[0x0][0x380] ;  /* 0x0000e000ff067b82 */ /* 0x000e220000000a00 */
[----:B------:R-:W-:Y:S02]  /*0800*/  IMAD.U32 R9, RZ, RZ, UR16 ;  /* 0x00000010ff097e24 */ /* 0x000fe4000f8e00ff */
[----:B------:R-:W-:Y:S02]  /*0810*/  IMAD.MOV R2, RZ, RZ, -R2 ;  /* 0x000000ffff027224 */ /* 0x000fe400078e0a02 */
[----:B0-----:R-:W-:-:S07]  /*0820*/  IMAD.WIDE.U32 R6, R9, 0x4000, R6 ;  /* 0x0000400009067825 */ /* 0x001fce00078e0006 */
.L_x_70:
[----:B------:R-:W-:-:S06]  /*0830*/  IMAD.WIDE R8, R5, 0x4, R6 ;  /* 0x0000000405087825 */ /* 0x000fcc00078e0206 */
[----:B------:R-:W2:Y:S01]  /*0840*/  LDG.E R9, desc[UR14][R8.64] ;  /* 0x0000000e08097981 */ /* 0x000ea2000c1e1900 */
[----:B------:R-:W-:Y:S02]  /*0850*/  VIADD R2, R2, 0x1 ;  /* 0x0000000102027836 */ /* 0x000fe40000000000 */
[----:B------:R-:W-:-:S03]  /*0860*/  VIADD R5, R5, 0x100 ;  /* 0x0000010005057836 */ /* 0x000fc60000000000 */
[----:B------:R-:W-:Y:S01]  /*0870*/  ISETP.NE.AND P0, PT, R2, RZ, PT ;  /* 0x000000ff0200720c */ /* 0x000fe20003f05270 */
[----:B--2--5:R-:W-:-:S12]  /*0880*/  IMAD.IADD R4, R9, 0x1, R4 ;  /* 0x0000000109047824 */ /* 0x024fd800078e0204 */
[----:B------:R-:W-:Y:S05]  /*0890*/  @P0 BRA `(.L_x_70) ;  /* 0xfffffffc00e40947 */ /* 0x000fea000383ffff */
.L_x_62:
[----:B------:R-:W-:Y:S05]  /*08a0*/  BSYNC.RECONVERGENT B1 ;  /* 0x0000000000017941 */ /* 0x000fea0003800200 */
.L_x_61:
[----:B------:R-:W-:-:S13]  /*08b0*/  ISETP.GE.AND P0, PT, R0, 0x100, PT ;  /* 0x000001000000780c */ /* 0x000fda0003f06270 */
[----:B------:R-:W-:Y:S05]  /*08c0*/  @!P0 BRA `(.L_x_71) ;  /* 0x0000000000ac8947 */ /* 0x000fea0003800000 */
[----:B------:R-:W1:Y:S01]  /*08d0*/  S2R R8, SR_LANEID ;  /* 0x0000000000087919 */ /* 0x000e620000000000 */
[----:B-----5:R-:W2:Y:S01]  /*08e0*/  SHFL.DOWN PT, R0, R4, 0x1, 0x1f ;  /* 0x08201f0004007f89 */ /* 0x020ea200000e0000 */
[C---:B-1----:R-:W-:Y:S02]  /*08f0*/  ISETP.GT.AND P0, PT, R8.reuse, 0x1e, PT ;  /* 0x0000001e0800780c */ /* 0x042fe40003f04270 */
[----:B------:R-:W-:Y:S02]  /*0900*/  ISETP.NE.AND P1, PT, R8, RZ, PT ;  /* 0x000000ff0800720c */ /* 0x000fe40003f25270 */
[----:B--2---:R-:W-:Y:S02]  /*0910*/  SEL R5, R0, RZ, !P0 ;  /* 0x000000ff00057207 */ /* 0x004fe40004000000 */
[----:B------:R-:W-:-:S03]  /*0920*/  ISETP.GT.AND P0, PT, R8, 0x1d, PT ;  /* 0x0000001d0800780c */ /* 0x000fc60003f04270 */
[----:B------:R-:W-:-:S05]  /*0930*/  IMAD.IADD R5, R5, 0x1, R4 ;  /* 0x0000000105057824 */ /* 0x000fca00078e0204 */
[----:B------:R-:W1:Y:S01]  /*0940*/  SHFL.DOWN PT, R0, R5, 0x2, 0x1f ;  /* 0x08401f0005007f89 */ /* 0x000e6200000e0000 */
[----:B0-----:R-:W0:Y:S01]  /*0950*/  @!P1 S2R R6, SR_CgaCtaId ;  /* 0x0000000000069919 */ /* 0x001e220000008800 */
[----:B-1----:R-:W-:Y:S02]  /*0960*/  SEL R0, R0, RZ, !P0 ;  /* 0x000000ff00007207 */ /* 0x002fe40004000000 */
[----:B------:R-:W-:-:S03]  /*0970*/  ISETP.GT.AND P0, PT, R8, 0x1b, PT ;  /* 0x0000001b0800780c */ /* 0x000fc60003f04270 */
[----:B------:R-:W-:Y:S01]  /*0980*/  IMAD.IADD R0, R5, 0x1, R0 ;  /* 0x0000000105007824 */ /* 0x000fe200078e0200 */
[----:B------:R-:W-:-:S04]  /*0990*/  @!P1 MOV R5, 0x400 ;  /* 0x0000040000059802 */ /* 0x000fc80000000f00 */
[----:B------:R-:W1:Y:S01]  /*09a0*/  SHFL.DOWN PT, R2, R0, 0x4, 0x1f ;  /* 0x08801f0000027f89 */ /* 0x000e6200000e0000 */
[----:B0-----:R-:W-:Y:S02]  /*09b0*/  @!P1 LEA R5, R6, R5, 0x18 ;  /* 0x0000000506059211 */ /* 0x001fe400078ec0ff */
[----:B-1----:R-:W-:Y:S02]  /*09c0*/  SEL R7, R2, RZ, !P0 ;  /* 0x000000ff02077207 */ /* 0x002fe40004000000 */
        /* <DEDUP_REMOVED lines=19> */
[----:B--2---:R-:W-:Y:S04]  /*0b00*/  LDS R0, [UR4+0xc] ;  /* 0x00000c04ff007984 */ /* 0x004fe80008000800 */
[----:B------:R-:W0:Y:S04]  /*0b10*/  LDS.128 R4, [UR4+0x10] ;  /* 0x00001004ff047984 */ /* 0x000e280008000c00 */
[----:B------:R-:W1:Y:S01]  /*0b20*/  LDS.64 R2, [UR4+0x20] ;  /* 0x00002004ff027984 */ /* 0x000e620008000a00 */
[----:B0-----:R-:W-:-:S04]  /*0b30*/  IADD3 R0, PT, PT, R4, R0, R9 ;  /* 0x0000000004007210 */ /* 0x001fc80007ffe009 */
[----:B------:R-:W-:-:S04]  /*0b40*/  IADD3 R0, PT, PT, R6, R0, R5 ;  /* 0x0000000006007210 */ /* 0x000fc80007ffe005 */
[----:B-1----:R-:W-:-:S05]  /*0b50*/  IADD3 R0, PT, PT, R2, R0, R7 ;  /* 0x0000000002007210 */ /* 0x002fca0007ffe007 */
[----:B------:R-:W-:Y:S01]  /*0b60*/  IMAD.IADD R9, R0, 0x1, R3 ;  /* 0x0000000100097824 */ /* 0x000fe200078e0203 */
[----:B------:R-:W-:Y:S06]  /*0b70*/  BRA `(.L_x_72) ;  /* 0x0000001400307947 */ /* 0x000fec0003800000 */
.L_x_71:
[----:B------:R-:W-:Y:S01]  /*0b80*/  LOP3.LUT R2, R3, 0x3e0, RZ, 0xc0, !PT ;  /* 0x000003e003027812 */ /* 0x000fe200078ec0ff */
[----:B------:R-:W1:Y:S03]  /*0b90*/  S2R R10, SR_LANEID ;  /* 0x00000000000a7919 */ /* 0x000e660000000000 */
[----:B0-----:R-:W-:Y:S01]  /*0ba0*/  LOP3.LUT R7, RZ, R2, RZ, 0x33, !PT ;  /* 0x00000002ff077212 */ /* 0x001fe200078e33ff */
[----:B------:R-:W-:-:S04]  /*0bb0*/  VIADD R5, R2, 0x20 ;  /* 0x0000002002057836 */ /* 0x000fc80000000000 */
[----:B------:R-:W-:Y:S01]  /*0bc0*/  IMAD.IADD R7, R0, 0x1, R7 ;  /* 0x0000000100077824 */ /* 0x000fe200078e0207 */
[----:B------:R-:W-:-:S04]  /*0bd0*/  ISETP.GT.AND P0, PT, R5, R0, PT ;  /* 0x000000000500720c */ /* 0x000fc80003f04270 */
[----:B------:R-:W-:-:S05]  /*0be0*/  SEL R7, R7, 0x1f, P0 ;  /* 0x0000001f07077807 */ /* 0x000fca0000000000 */
[----:B-----5:R-:W0:Y:S01]  /*0bf0*/  SHFL.DOWN PT, R2, R4, 0x1, R7 ;  /* 0x0820000004027989 */ /* 0x020e2200000e0007 */
[CC--:B-1----:R-:W-:Y:S01]  /*0c00*/  ISETP.GE.AND P0, PT, R10.reuse, R7.reuse, PT ;  /* 0x000000070a00720c */ /* 0x0c2fe20003f06270 */
[C---:B------:R-:W-:Y:S01]  /*0c10*/  VIADD R6, R10.reuse, 0x2 ;  /* 0x000000020a067836 */ /* 0x040fe20000000000 */
[C---:B------:R-:W-:Y:S01]  /*0c20*/  ISETP.NE.AND P1, PT, R10.reuse, RZ, PT ;  /* 0x000000ff0a00720c */ /* 0x040fe20003f25270 */
[----:B------:R-:W-:Y:S01]  /*0c30*/  VIADD R8, R10, 0x4 ;  /* 0x000000040a087836 */ /* 0x000fe20000000000 */
[----:B0-----:R-:W-:Y:S02]  /*0c40*/  SEL R5, R2, RZ, !P0 ;  /* 0x000000ff02057207 */ /* 0x001fe40004000000 */
        /* <DEDUP_REMOVED lines=35> */
[----:B------:R-:W0:Y:S04]  /*0e80*/  LDS.128 R4, [UR4+0x10] ;  /* 0x00001004ff047984 */ /* 0x000e280008000c00 */
[----:B------:R-:W2:Y:S04]  /*0e90*/  LDS R2, [UR4+0xc] ;  /* 0x00000c04ff027984 */ /* 0x000ea80008000800 */
[----:B------:R-:W3:Y:S01]  /*0ea0*/  LDS.64 R10, [UR4+0x20] ;  /* 0x00002004ff0a7984 */ /* 0x000ee20008000a00 */
[----:B0-----:R-:W-:Y:S02]  /*0eb0*/  SEL R4, R4, RZ, P2 ;  /* 0x000000ff04047207 */ /* 0x001fe40001000000 */
[----:B------:R-:W-:-:S02]  /*0ec0*/  ISETP.GT.AND P2, PT, R0, 0x60, PT ;  /* 0x000000600000780c */ /* 0x000fc40003f44270 */
[----:B--2---:R-:W-:Y:S02]  /*0ed0*/  SEL R2, R2, RZ, P1 ;  /* 0x000000ff02027207 */ /* 0x004fe40000800000 */
        /* <DEDUP_REMOVED lines=8> */
[----:B---3--:R-:W-:Y:S02]  /*0f60*/  SEL R10, R10, RZ, P2 ;  /* 0x000000ff0a0a7207 */ /* 0x008fe40001000000 */
[----:B------:R-:W-:Y:S02]  /*0f70*/  SEL R11, R11, RZ, P3 ;  /* 0x000000ff0b0b7207 */ /* 0x000fe40001800000 */
[----:B------:R-:W-:-:S05]  /*0f80*/  IADD3 R2, PT, PT, R10, R2, R7 ;  /* 0x000000020a027210 */ /* 0x000fca0007ffe007 */
[----:B-1----:R-:W-:Y:S01]  /*0f90*/  IMAD.IADD R9, R2, 0x1, R11 ;  /* 0x0000000102097824 */ /* 0x002fe200078e020b */
[----:B------:R-:W-:Y:S06]  /*0fa0*/  BRA `(.L_x_72) ;  /* 0x0000001000247947 */ /* 0x000fec0003800000 */
.L_x_58:
[----:B------:R-:W0:Y:S01]  /*0fb0*/  S2R R0, SR_TID.X ;  /* 0x0000000000007919 */ /* 0x000e220000002100 */
[----:B------:R-:W1:Y:S01]  /*0fc0*/  LDC.64 R4, c[0x0][0x380] ;  /* 0x0000e000ff047b82 */ /* 0x000e620000000a00 */
[----:B0-----:R-:W-:-:S04]  /*0fd0*/  VIADD R7, R0, UR7 ;  /* 0x0000000700077c36 */ /* 0x001fc80008000000 */
[----:B-1----:R-:W-:-:S05]  /*0fe0*/  IMAD.WIDE.U32 R4, R7, 0x4, R4 ;  /* 0x0000000407047825 */ /* 0x002fca00078e0004 */
[----:B------:R-:W2:Y:S04]  /*0ff0*/  LDG.E R6, desc[UR14][R4.64] ;  /* 0x0000000e04067981 */ /* 0x000ea8000c1e1900 */
[----:B------:R-:W2:Y:S04]  /*1000*/  LDG.E R7, desc[UR14][R4.64+0x400] ;  /* 0x0004000e04077981 */ /* 0x000ea8000c1e1900 */
[----:B------:R-:W2:Y:S04]  /*1010*/  LDG.E R8, desc[UR14][R4.64+0x800] ;  /* 0x0008000e04087981 */ /* 0x000ea8000c1e1900 */
[----:B------:R-:W3:Y:S04]  /*1020*/  LDG.E R9, desc[UR14][R4.64+0xc00] ;  /* 0x000c000e04097981 */ /* 0x000ee8000c1e1900 */
[----:B------:R-:W3:Y:S04]  /*1030*/  LDG.E R10, desc[UR14][R4.64+0x1000] ;  /* 0x0010000e040a7981 */ /* 0x000ee8000c1e1900 */
[----:B------:R-:W4:Y:S04]  /*1040*/  LDG.E R11, desc[UR14][R4.64+0x1400] ;  /* 0x0014000e040b7981 */ /* 0x000f28000c1e1900 */
[----:B------:R-:W4:Y:S04]  /*1050*/  LDG.E R12, desc[UR14][R4.64+0x1800] ;  /* 0x0018000e040c7981 */ /* 0x000f28000c1e1900 */
[----:B------:R-:W5:Y:S04]  /*1060*/  LDG.E R13, desc[UR14][R4.64+0x1c00] ;  /* 0x001c000e040d7981 */ /* 0x000f68000c1e1900 */
[----:B------:R-:W5:Y:S04]  /*1070*/  LDG.E R14, desc[UR14][R4.64+0x2000] ;  /* 0x0020000e040e7981 */ /* 0x000f68000c1e1900 */
[----:B------:R-:W5:Y:S04]  /*1080*/  LDG.E R15, desc[UR14][R4.64+0x2400] ;  /* 0x0024000e040f7981 */ /* 0x000f68000c1e1900 */
[----:B------:R-:W5:Y:S04]  /*1090*/  LDG.E R16, desc[UR14][R4.64+0x2800] ;  /* 0x0028000e04107981 */ /* 0x000f68000c1e1900 */
[----:B------:R-:W5:Y:S04]  /*10a0*/  LDG.E R17, desc[UR14][R4.64+0x2c00] ;  /* 0x002c000e04117981 */ /* 0x000f68000c1e1900 */
[----:B------:R-:W5:Y:S04]  /*10b0*/  LDG.E R18, desc[UR14][R4.64+0x3000] ;  /* 0x0030000e04127981 */ /* 0x000f68000c1e1900 */
[----:B------:R-:W5:Y:S04]  /*10c0*/  LDG.E R19, desc[UR14][R4.64+0x3400] ;  /* 0x0034000e04137981 */ /* 0x000f68000c1e1900 */
[----:B------:R-:W5:Y:S04]  /*10d0*/  LDG.E R20, desc[UR14][R4.64+0x3800] ;  /* 0x0038000e04147981 */ /* 0x000f68000c1e1900 */
[----:B------:R-:W5:Y:S01]  /*10e0*/  LDG.E R21, desc[UR14][R4.64+0x3c00] ;  /* 0x003c000e04157981 */ /* 0x000f62000c1e1900 */
[----:B------:R-:W-:-:S04]  /*10f0*/  ISETP.GE.U32.AND P0, PT, R23, UR5, PT ;  /* 0x0000000517007c0c */ /* 0x000fc8000bf06070 */
[----:B------:R-:W-:Y:S02]  /*1100*/  ISETP.GE.U32.AND.EX P0, PT, R22, UR4, PT, P0 ;  /* 0x0000000416007c0c */ /* 0x000fe4000bf06100 */
[----:B--2---:R-:W-:-:S04]  /*1110*/  IADD3 R6, PT, PT, R8, R7, R6 ;  /* 0x0000000708067210 */ /* 0x004fc80007ffe006 */
[----:B---3--:R-:W-:-:S04]  /*1120*/  IADD3 R6, PT, PT, R10, R9, R6 ;  /* 0x000000090a067210 */ /* 0x008fc80007ffe006 */
[----:B----4-:R-:W-:-:S04]  /*1130*/  IADD3 R6, PT, PT, R12, R11, R6 ;  /* 0x0000000b0c067210 */ /* 0x010fc80007ffe006 */
[----:B-----5:R-:W-:-:S04]  /*1140*/  IADD3 R6, PT, PT, R14, R13, R6 ;  /* 0x0000000d0e067210 */ /* 0x020fc80007ffe006 */
[----:B------:R-:W-:-:S04]  /*1150*/  IADD3 R6, PT, PT, R16, R15, R6 ;  /* 0x0000000f10067210 */ /* 0x000fc80007ffe006 */
[----:B------:R-:W-:-:S04]  /*1160*/  IADD3 R6, PT, PT, R18, R17, R6 ;  /* 0x0000001112067210 */ /* 0x000fc80007ffe006 */
[----:B------:R-:W-:-:S05]  /*1170*/  IADD3 R6, PT, PT, R20, R19, R6 ;  /* 0x0000001314067210 */ /* 0x000fca0007ffe006 */
[----:B------:R-:W-:Y:S01]  /*1180*/  IMAD.IADD R8, R21, 0x1, R6 ;  /* 0x0000000115087824 */ /* 0x000fe200078e0206 */
[----:B------:R-:W-:Y:S06]  /*1190*/  @!P0 BRA `(.L_x_73) ;  /* 0x0000000c00008947 */ /* 0x000fec0003800000 */
[----:B------:R-:W-:Y:S01]  /*11a0*/  UIADD3 UR8, UP0, UPT, UR5, UR7, URZ ;  /* 0x0000000705087290 */ /* 0x000fe2000ff1e0ff */
[----:B------:R-:W-:Y:S01]  /*11b0*/  IADD3 R20, P1, PT, R2, -0x1000, RZ ;  /* 0xfffff00002147810 */ /* 0x000fe20007f3e0ff */
[----:B------:R-:W0:Y:S01]  /*11c0*/  LDCU.64 UR12, c[0x0][0x380] ;  /* 0x00007000ff0c77ac */ /* 0x000e220008000a00 */
[----:B------:R-:W-:Y:S02]  /*11d0*/  LOP3.LUT R5, RZ, R0, RZ, 0x33, !PT ;  /* 0x00000000ff057212 */ /* 0x000fe400078e33ff */
[----:B------:R-:W-:Y:S01]  /*11e0*/  IADD3.X R9, PT, PT, R3, -0x1, RZ, P1, !PT ;  /* 0xffffffff03097810 */ /* 0x000fe20000ffe4ff */
[----:B------:R-:W-:Y:S01]  /*11f0*/  UIADD3.X UR9, UPT, UPT, URZ, UR4, URZ, UP0, !UPT ;  /* 0x00000004ff097290 */ /* 0x000fe200087fe4ff */
[----:B------:R-:W-:Y:S01]  /*1200*/  ISETP.LT.U32.AND P0, PT, R20, UR8, PT ;  /* 0x0000000814007c0c */ /* 0x000fe2000bf01070 */
[----:B------:R-:W-:Y:S01]  /*1210*/  UMOV UR6, UR5 ;  /* 0x0000000500067c82 */ /* 0x000fe20008000000 */
[----:B------:R-:W-:Y:S01]  /*1220*/  IADD3 R11, P2, PT, R0, UR8, RZ ;  /* 0x00000008000b7c10 */ /* 0x000fe2000ff5e0ff */
[----:B------:R-:W-:Y:S01]  /*1230*/  UMOV UR4, URZ ;  /* 0x000000ff00047c82 */ /* 0x000fe20008000000 */
[----:B------:R-:W-:Y:S01]  /*1240*/  IADD3 R5, PT, PT, R2, -UR5, R5 ;  /* 0x8000000502057c10 */ /* 0x000fe2000fffe005 */
[----:B------:R-:W-:Y:S01]  /*1250*/  IMAD.U32 R10, RZ, RZ, UR9 ;  /* 0x00000009ff0a7e24 */ /* 0x000fe2000f8e00ff */
[----:B------:R-:W-:Y:S01]  /*1260*/  UMOV UR10, UR8 ;  /* 0x00000008000a7c82 */ /* 0x000fe20008000000 */
[----:B------:R-:W-:-:S02]  /*1270*/  IMAD.X R4, RZ, RZ, UR9, P2 ;  /* 0x00000009ff047e24 */ /* 0x000fc400090e06ff */
[----:B------:R-:W-:Y:S01]  /*1280*/  VIADD R7, R5, -UR7 ;  /* 0x8000000705077c36 */ /* 0x000fe20008000000 */
[----:B------:R-:W-:Y:S01]  /*1290*/  ISETP.GT.U32.AND.EX P0, PT, R10, R9, PT, P0 ;  /* 0x000000090a00720c */ /* 0x000fe20003f04100 */
[----:B------:R-:W-:Y:S01]  /*12a0*/  UMOV UR7, UR9 ;  /* 0x0000000900077c82 */ /* 0x000fe20008000000 */
[----:B0-----:R-:W-:-:S04]  /*12b0*/  LEA R6, P1, R11, UR12, 0x2 ;  /* 0x0000000c0b067c11 */ /* 0x001fc8000f8210ff */
[----:B------:R-:W-:Y:S02]  /*12c0*/  IADD3 R6, P2, PT, R6, 0x2000, RZ ;  /* 0x0000200006067810 */ /* 0x000fe40007f5e0ff */
[----:B------:R-:W-:-:S05]  /*12d0*/  LEA.HI.X R11, R11, UR13, R4, 0x2, P1 ;  /* 0x0000000d0b0b7c11 */ /* 0x000fca00088f1404 */
[----:B------:R-:W-:Y:S01]  /*12e0*/  IMAD.X R11, RZ, RZ, R11, P2 ;  /* 0x000000ffff0b7224 */ /* 0x000fe200010e060b */
[----:B------:R-:W-:Y:S06]  /*12f0*/  @P0 BRA `(.L_x_74) ;  /* 0x0000000000d40947 */ /* 0x000fec0003800000 */
[----:B------:R-:W0:Y:S01]  /*1300*/  LDC.64 R2, c[0x0][0x3b8] ;  /* 0x0000ee00ff027b82 */ /* 0x000e220000000a00 */
[----:B------:R-:W1:Y:S01]  /*1310*/  LDCU.64 UR12, c[0x0][0x380] ;  /* 0x00007000ff0c77ac */ /* 0x000e620008000a00 */
[----:B------:R-:W-:Y:S01]  /*1320*/  NOP ;  /* 0x0000000000007918 */ /* 0x000fe20000000000 */
.L_x_75:
[----:B------:R-:W-:-:S05]  /*1330*/  IADD3 R5, P0, PT, R0, UR8, RZ ;  /* 0x0000000800057c10 */ /* 0x000fca000ff1e0ff */
[----:B------:R-:W-:Y:S01]  /*1340*/  IMAD.X R10, RZ, RZ, UR9, P0 ;  /* 0x00000009ff0a7e24 */ /* 0x000fe200080e06ff */
[----:B-1----:R-:W-:-:S04]  /*1350*/  LEA R4, P0, R5, UR12, 0x2 ;  /* 0x0000000c05047c11 */ /* 0x002fc8000f8010ff */
[----:B------:R-:W-:-:S05]  /*1360*/  LEA.HI.X R5, R5, UR13, R10, 0x2, P0 ;  /* 0x0000000d05057c11 */ /* 0x000fca00080f140a */
        /* <DEDUP_REMOVED lines=15> */
[----:B------:R1:W5:Y:S01]  /*1460*/  LDG.E R21, desc[UR14][R4.64+0x3c00] ;  /* 0x003c000e04157981 */ /* 0x000362000c1e1900 */
[----:B------:R-:W-:-:S02]  /*1470*/  USHF.R.S32.HI UR11, URZ, 0x1f, UR5 ;  /* 0x0000001fff0b7899 */ /* 0x000fc40008011405 */
[----:B------:R-:W-:-:S04]  /*1480*/  UIADD3 UR6, UP0, UPT, UR5, UR10, URZ ;  /* 0x0000000a05067290 */ /* 0x000fc8000ff1e0ff */
[----:B------:R-:W-:Y:S01]  /*1490*/  UIADD3.X UR7, UPT, UPT, UR11, UR7, URZ, UP0, !UPT ;  /* 0x000000070b077290 */ /* 0x000fe200087fe4ff */
[----:B--2---:R-:W-:Y:S02]  /*14a0*/  IADD3 R22, PT, PT, R22, R23, R8 ;  /* 0x0000001716167210 */ /* 0x004fe40007ffe008 */
[----:B0-----:R-:W-:-:S04]  /*14b0*/  IADD3 R8, P1, PT, R2, -UR8, RZ ;  /* 0x8000000802087c10 */ /* 0x001fc8000ff3e0ff */
[----:B------:R-:W-:Y:S02]  /*14c0*/  ISETP.GE.U32.AND P0, PT, R8, UR5, PT ;  /* 0x0000000508007c0c */ /* 0x000fe4000bf06070 */
[----:B---3--:R-:W-:Y:S02]  /*14d0*/  IADD3 R22, PT, PT, R25, R24, R22 ;  /* 0x0000001819167210 */ /* 0x008fe40007ffe016 */
[----:B-1----:R-:W-:-:S04]  /*14e0*/  IADD3.X R4, PT, PT, R3, ~UR9, RZ, P1, !PT ;  /* 0x8000000903047c10 */ /* 0x002fc80008ffe4ff */
[----:B------:R-:W-:Y:S02]  /*14f0*/  ISETP.GE.U32.AND.EX P0, PT, R4, UR11, PT, P0 ;  /* 0x0000000b04007c0c */ /* 0x000fe4000bf06100 */
[----:B----4-:R-:W-:-:S04]  /*1500*/  IADD3 R22, PT, PT, R27, R26, R22 ;  /* 0x0000001a1b167210 */ /* 0x010fc80007ffe016 */
[----:B-----5:R-:W-:-:S04]  /*1510*/  IADD3 R18, PT, PT, R19, R18, R22 ;  /* 0x0000001213127210 */ /* 0x020fc80007ffe016 */
[----:B------:R-:W-:-:S04]  /*1520*/  IADD3 R10, PT, PT, R10, R15, R18 ;  /* 0x0000000f0a0a7210 */ /* 0x000fc80007ffe012 */
[----:B------:R-:W-:-:S04]  /*1530*/  IADD3 R10, PT, PT, R16, R17, R10 ;  /* 0x00000011100a7210 */ /* 0x000fc80007ffe00a */
[----:B------:R-:W-:-:S04]  /*1540*/  IADD3 R10, PT, PT, R13, R14, R10 ;  /* 0x0000000e0d0a7210 */ /* 0x000fc80007ffe00a */
[----:B------:R-:W-:Y:S01]  /*1550*/  IADD3 R8, PT, PT, R21, R12, R10 ;  /* 0x0000000c15087210 */ /* 0x000fe20007ffe00a */
[----:B------:R-:W-:Y:S06]  /*1560*/  @!P0 BRA `(.L_x_73) ;  /* 0x00000008000c8947 */ /* 0x000fec0003800000 */
[----:B------:R-:W-:Y:S02]  /*1570*/  UIADD3 UR8, UP0, UPT, UR5, UR8, URZ ;  /* 0x0000000805087290 */ /* 0x000fe4000ff1e0ff */
[----:B------:R-:W-:Y:S01]  /*1580*/  IMAD.U32 R5, RZ, RZ, UR5 ;  /* 0x00000005ff057e24 */ /* 0x000fe2000f8e00ff */
[----:B------:R-:W-:Y:S01]  /*1590*/  UIADD3 UR4, UPT, UPT, UR4, 0x1, URZ ;  /* 0x0000000104047890 */ /* 0x000fe2000fffe0ff */
[----:B------:R-:W-:Y:S01]  /*15a0*/  IMAD.MOV.U32 R10, RZ, RZ, R6 ;  /* 0x000000ffff0a7224 */ /* 0x000fe200078e0006 */
[----:B------:R-:W-:Y:S01]  /*15b0*/  UIADD3.X UR9, UPT, UPT, UR11, UR9, URZ, UP0, !UPT ;  /* 0x000000090b097290 */ /* 0x000fe200087fe4ff */
[----:B------:R-:W-:Y:S01]  /*15c0*/  VIADD R7, R7, -UR5 ;  /* 0x8000000507077c36 */ /* 0x000fe20008000000 */
[----:B------:R-:W-:Y:S01]  /*15d0*/  ISETP.LT.U32.AND P0, PT, R20, UR8, PT ;  /* 0x0000000814007c0c */ /* 0x000fe2000bf01070 */
[----:B------:R-:W-:Y:S01]  /*15e0*/  IMAD.WIDE R10, R5, 0x4, R10 ;  /* 0x00000004050a7825 */ /* 0x000fe200078e020a */
[----:B------:R-:W-:-:S03]  /*15f0*/  UMOV UR10, UR6 ;  /* 0x00000006000a7c82 */ /* 0x000fc60008000000 */
[----:B------:R-:W-:Y:S02]  /*1600*/  IMAD.U32 R4, RZ, RZ, UR9 ;  /* 0x00000009ff047e24 */ /* 0x000fe4000f8e00ff */
[----:B------:R-:W-:-:S03]  /*1610*/  IMAD.MOV.U32 R6, RZ, RZ, R10 ;  /* 0x000000ffff067224 */ /* 0x000fc600078e000a */
[----:B------:R-:W-:-:S13]  /*1620*/  ISETP.GT.U32.AND.EX P0, PT, R4, R9, PT, P0 ;  /* 0x000000090400720c */ /* 0x000fda0003f04100 */
[----:B------:R-:W-:Y:S05]  /*1630*/  @!P0 BRA `(.L_x_75) ;  /* 0xfffffffc003c8947 */ /* 0x000fea000383ffff */
[----:B------:R-:W-:-:S05]  /*1640*/  UMOV UR6, UR5 ;  /* 0x0000000500067c82 */ /* 0x000fca0008000000 */
.L_x_74:
[C---:B------:R-:W-:Y:S01]  /*1650*/  VIADD R5, R2.reuse, -UR8 ;  /* 0x8000000802057c36 */ /* 0x040fe20008000000 */
[----:B------:R-:W-:Y:S01]  /*1660*/  ISETP.LE.U32.AND P1, PT, R2, UR8, PT ;  /* 0x0000000802007c0c */ /* 0x000fe2000bf23070 */
[----:B------:R-:W-:Y:S01]  /*1670*/  IMAD.U32 R4, RZ, RZ, UR9 ;  /* 0x00000009ff047e24 */ /* 0x000fe2000f8e00ff */
[----:B------:R-:W-:Y:S02]  /*1680*/  BSSY.RECONVERGENT B1, `(.L_x_73) ;  /* 0x0000071000017945 */ /* 0x000fe40003800200 */
[----:B------:R-:W-:-:S04]  /*1690*/  ISETP.GE.AND P0, PT, R0, R5, PT ;  /* 0x000000050000720c */ /* 0x000fc80003f06270 */
[----:B------:R-:W-:-:S13]  /*16a0*/  ISETP.GE.U32.OR.EX P0, PT, R4, R3, P0, P1 ;  /* 0x000000030400720c */ /* 0x000fda0000706510 */
[----:B------:R-:W-:Y:S05]  /*16b0*/  @P0 BRA `(.L_x_76) ;  /* 0x0000000400b40947 */ /* 0x000fea0003800000 */
[----:B------:R-:W0:Y:S01]  /*16c0*/  LDC R4, c[0x0][0x3c0] ;  /* 0x0000f000ff047b82 */ /* 0x000e220000000800 */
[----:B------:R-:W-:Y:S01]  /*16d0*/  USHF.L.U32 UR5, UR16, 0xc, URZ ;  /* 0x0000000c10057899 */ /* 0x000fe200080006ff */
[----:B------:R-:W-:Y:S01]  /*16e0*/  LOP3.LUT R3, RZ, R0, RZ, 0x33, !PT ;  /* 0x00000000ff037212 */ /* 0x000fe200078e33ff */
[----:B------:R-:W-:Y:S02]  /*16f0*/  BSSY.RECONVERGENT B2, `(.L_x_77) ;  /* 0x000002e000027945 */ /* 0x000fe40003800200 */
[----:B------:R-:W-:-:S06]  /*1700*/  UIADD3 UR5, UPT, UPT, UR5, UR6, URZ ;  /* 0x0000000605057290 */ /* 0x000fcc000fffe0ff */
[----:B------:R-:W-:Y:S01]  /*1710*/  IADD3 R2, PT, PT, R2, -UR5, R3 ;  /* 0x8000000502027c10 */ /* 0x000fe2000fffe003 */
[----:B0-----:R-:W-:-:S04]  /*1720*/  IMAD R3, R4, UR4, RZ ;  /* 0x0000000404037c24 */ /* 0x001fc8000f8e02ff */
[----:B------:R-:W-:-:S05]  /*1730*/  IMAD R2, R3, -0x1000, R2 ;  /* 0xfffff00003027824 */ /* 0x000fca00078e0202 */
[C---:B------:R-:W-:Y:S02]  /*1740*/  ISETP.GE.U32.AND P0, PT, R2.reuse, 0xf00, PT ;  /* 0x00000f000200780c */ /* 0x040fe40003f06070 */
[----:B------:R-:W-:Y:S01]  /*1750*/  LEA.HI R20, R2, 0x1, RZ, 0x18 ;  /* 0x0000000102147811 */ /* 0x000fe200078fc0ff */
[----:B------:R-:W-:-:S03]  /*1760*/  IMAD.MOV.U32 R2, RZ, RZ, R0 ;  /* 0x000000ffff027224 */ /* 0x000fc600078e0000 */
[----:B------:R-:W-:-:S04]  /*1770*/  LOP3.LUT R21, R20, 0xf, RZ, 0xc0, !PT ;  /* 0x0000000f14157812 */ /* 0x000fc800078ec0ff */
[----:B------:R-:W-:-:S03]  /*1780*/  ISETP.NE.AND P1, PT, R21, RZ, PT ;  /* 0x000000ff1500720c */ /* 0x000fc60003f25270 */
[----:B------:R-:W-:Y:S10]  /*1790*/  @!P0 BRA `(.L_x_78) ;  /* 0x00000000008c8947 */ /* 0x000ff40003800000 */
[----:B------:R-:W-:-:S04]  /*17a0*/  LEA.HI R2, R7, 0x1, RZ, 0x18 ;  /* 0x0000000107027811 */ /* 0x000fc800078fc0ff */
[----:B------:R-:W-:Y:S01]  /*17b0*/  LOP3.LUT R3, R2, 0x1fffff0, RZ, 0xc0, !PT ;  /* 0x01fffff002037812 */ /* 0x000fe200078ec0ff */
[----:B------:R-:W-:-:S04]  /*17c0*/  IMAD.MOV.U32 R2, RZ, RZ, R0 ;  /* 0x000000ffff027224 */ /* 0x000fc800078e0000 */
[----:B------:R-:W-:-:S07]  /*17d0*/  IMAD.MOV R3, RZ, RZ, -R3 ;  /* 0x000000ffff037224 */ /* 0x000fce00078e0a03 */
.L_x_79:
[----:B------:R-:W-:-:S05]  /*17e0*/  IMAD.MOV.U32 R10, RZ, RZ, R6 ;  /* 0x000000ffff0a7224 */ /* 0x000fca00078e0006 */
        /* <DEDUP_REMOVED lines=16> */
[----:B------:R-:W-:-:S02]  /*18f0*/  VIADD R3, R3, 0x10 ;  /* 0x0000001003037836 */ /* 0x000fc40000000000 */
[----:B------:R-:W-:-:S03]  /*1900*/  VIADD R2, R2, 0x1000 ;  /* 0x0000100002027836 */ /* 0x000fc60000000000 */
[----:B------:R-:W-:Y:S02]  /*1910*/  ISETP.NE.AND P0, PT, R3, RZ, PT ;  /* 0x000000ff0300720c */ /* 0x000fe40003f05270 */
[----:B--2---:R-:W-:-:S04]  /*1920*/  IADD3 R14, PT, PT, R14, R15, R8 ;  /* 0x0000000f0e0e7210 */ /* 0x004fc80007ffe008 */
[----:B---3--:R-:W-:-:S04]  /*1930*/  IADD3 R14, PT, PT, R16, R17, R14 ;  /* 0x00000011100e7210 */ /* 0x008fc80007ffe00e */
[----:B----4-:R-:W-:-:S04]  /*1940*/  IADD3 R14, PT, PT, R18, R19, R14 ;  /* 0x00000013120e7210 */ /* 0x010fc80007ffe00e */
[----:B-----5:R-:W-:-:S04]  /*1950*/  IADD3 R14, PT, PT, R22, R23, R14 ;  /* 0x00000017160e7210 */ /* 0x020fc80007ffe00e */
[----:B------:R-:W-:-:S04]  /*1960*/  IADD3 R14, PT, PT, R24, R25, R14 ;  /* 0x00000019180e7210 */ /* 0x000fc80007ffe00e */
[----:B------:R-:W-:Y:S02]  /*1970*/  IADD3 R13, PT, PT, R6, R13, R14 ;  /* 0x0000000d060d7210 */ /* 0x000fe40007ffe00e */
[----:B------:R-:W-:-:S05]  /*1980*/  IADD3 R6, P2, PT, R10, 0x4000, RZ ;  /* 0x000040000a067810 */ /* 0x000fca0007f5e0ff */
[----:B0-----:R-:W-:Y:S01]  /*1990*/  IMAD.X R11, RZ, RZ, R11, P2 ;  /* 0x000000ffff0b7224 */ /* 0x001fe200010e060b */
[----:B------:R-:W-:-:S04]  /*19a0*/  IADD3 R9, PT, PT, R12, R9, R13 ;  /* 0x000000090c097210 */ /* 0x000fc80007ffe00d */
[----:B------:R-:W-:Y:S01]  /*19b0*/  IADD3 R8, PT, PT, R5, R4, R9 ;  /* 0x0000000405087210 */ /* 0x000fe20007ffe009 */
[----:B------:R-:W-:Y:S06]  /*19c0*/  @P0 BRA `(.L_x_79) ;  /* 0xfffffffc00840947 */ /* 0x000fec000383ffff */
.L_x_78:
[----:B------:R-:W-:Y:S05]  /*19d0*/  BSYNC.RECONVERGENT B2 ;  /* 0x0000000000027941 */ /* 0x000fea0003800200 */
.L_x_77:
[----:B------:R-:W-:Y:S05]  /*19e0*/  @!P1 BRA `(.L_x_76) ;  /* 0x0000000000e89947 */ /* 0x000fea0003800000 */
[----:B------:R-:W-:Y:S01]  /*19f0*/  ISETP.GE.U32.AND P0, PT, R21, 0x8, PT ;  /* 0x000000081500780c */ /* 0x000fe20003f06070 */
[----:B------:R-:W-:Y:S01]  /*1a00*/  BSSY.RECONVERGENT B2, `(.L_x_80) ;  /* 0x0000015000027945 */ /* 0x000fe20003800200 */
[----:B------:R-:W-:-:S04]  /*1a10*/  LOP3.LUT R15, R20, 0x7, RZ, 0xc0, !PT ;  /* 0x00000007140f7812 */ /* 0x000fc800078ec0ff */
[----:B------:R-:W-:-:S07]  /*1a20*/  ISETP.NE.AND P1, PT, R15, RZ, PT ;  /* 0x000000ff0f00720c */ /* 0x000fce0003f25270 */
[----:B------:R-:W-:Y:S06]  /*1a30*/  @!P0 BRA `(.L_x_81) ;  /* 0x0000000000448947 */ /* 0x000fec0003800000 */
[----:B------:R-:W-:-:S05]  /*1a40*/  IADD3 R3, P0, PT, R2, UR8, RZ ;  /* 0x0000000802037c10 */ /* 0x000fca000ff1e0ff */
[----:B------:R-:W-:Y:S01]  /*1a50*/  IMAD.X R6, RZ, RZ, UR9, P0 ;  /* 0x00000009ff067e24 */ /* 0x000fe200080e06ff */
[----:B------:R-:W-:-:S04]  /*1a60*/  LEA R4, P0, R3, UR12, 0x2 ;  /* 0x0000000c03047c11 */ /* 0x000fc8000f8010ff */
        /* <DEDUP_REMOVED lines=8> */
[----:B------:R-:W5:Y:S01]  /*1af0*/  LDG.E R13, desc[UR14][R4.64+0x1c00] ;  /* 0x001c000e040d7981 */ /* 0x000f62000c1e1900 */
[----:B------:R-:W-:Y:S01]  /*1b00*/  VIADD R2, R2, 0x800 ;  /* 0x0000080002027836 */ /* 0x000fe20000000000 */
[----:B--2---:R-:W-:-:S04]  /*1b10*/  IADD3 R3, PT, PT, R6, R3, R8 ;  /* 0x0000000306037210 */ /* 0x004fc80007ffe008 */
[----:B---3--:R-:W-:-:S04]  /*1b20*/  IADD3 R3, PT, PT, R9, R10, R3 ;  /* 0x0000000a09037210 */ /* 0x008fc80007ffe003 */
[----:B----4-:R-:W-:-:S04]  /*1b30*/  IADD3 R3, PT, PT, R11, R12, R3 ;  /* 0x0000000c0b037210 */ /* 0x010fc80007ffe003 */
[----:B-----5:R-:W-:-:S07]  /*1b40*/  IADD3 R8, PT, PT, R13, R14, R3 ;  /* 0x0000000e0d087210 */ /* 0x020fce0007ffe003 */
.L_x_81:
[----:B------:R-:W-:Y:S05]  /*1b50*/  BSYNC.RECONVERGENT B2 ;  /* 0x0000000000027941 */ /* 0x000fea0003800200 */
.L_x_80:
[----:B------:R-:W-:Y:S05]  /*1b60*/  @!P1 BRA `(.L_x_76) ;  /* 0x0000000000889947 */ /* 0x000fea0003800000 */
[----:B------:R-:W-:Y:S01]  /*1b70*/  ISETP.GE.U32.AND P0, PT, R15, 0x4, PT ;  /* 0x000000040f00780c */ /* 0x000fe20003f06070 */
[----:B------:R-:W-:Y:S01]  /*1b80*/  BSSY.RECONVERGENT B2, `(.L_x_82) ;  /* 0x000000e000027945 */ /* 0x000fe20003800200 */
[----:B------:R-:W-:-:S11]  /*1b90*/  LOP3.LUT P1, RZ, R20, 0x3, RZ, 0xc0, !PT ;  /* 0x0000000314ff7812 */ /* 0x000fd6000782c0ff */
[----:B------:R-:W-:Y:S05]  /*1ba0*/  @!P0 BRA `(.L_x_83) ;  /* 0x00000000002c8947 */ /* 0x000fea0003800000 */
[----:B------:R-:W-:-:S05]  /*1bb0*/  IADD3 R3, P0, PT, R2, UR8, RZ ;  /* 0x0000000802037c10 */ /* 0x000fca000ff1e0ff */
[----:B------:R-:W-:Y:S01]  /*1bc0*/  IMAD.X R6, RZ, RZ, UR9, P0 ;  /* 0x00000009ff067e24 */ /* 0x000fe200080e06ff */
[----:B------:R-:W-:-:S04]  /*1bd0*/  LEA R4, P0, R3, UR12, 0x2 ;  /* 0x0000000c03047c11 */ /* 0x000fc8000f8010ff */
[----:B------:R-:W-:-:S05]  /*1be0*/  LEA.HI.X R5, R3, UR13, R6, 0x2, P0 ;  /* 0x0000000d03057c11 */ /* 0x000fca00080f1406 */
[----:B------:R-:W2:Y:S04]  /*1bf0*/  LDG.E R3, desc[UR14][R4.64] ;  /* 0x0000000e04037981 */ /* 0x000ea8000c1e1900 */
[----:B------:R-:W2:Y:S04]  /*1c00*/  LDG.E R6, desc[UR14][R4.64+0x400] ;  /* 0x0004000e04067981 */ /* 0x000ea8000c1e1900 */
[----:B------:R-:W3:Y:S04]  /*1c10*/  LDG.E R10, desc[UR14][R4.64+0x800] ;  /* 0x0008000e040a7981 */ /* 0x000ee8000c1e1900 */
[----:B------:R-:W3:Y:S01]  /*1c20*/  LDG.E R9, desc[UR14][R4.64+0xc00] ;  /* 0x000c000e04097981 */ /* 0x000ee2000c1e1900 */
[----:B------:R-:W-:Y:S01]  /*1c30*/  VIADD R2, R2, 0x400 ;  /* 0x0000040002027836 */ /* 0x000fe20000000000 */
[----:B--2---:R-:W-:-:S04]  /*1c40*/  IADD3 R3, PT, PT, R6, R3, R8 ;  /* 0x0000000306037210 */ /* 0x004fc80007ffe008 */
[----:B---3--:R-:W-:-:S07]  /*1c50*/  IADD3 R8, PT, PT, R9, R10, R3 ;  /* 0x0000000a09087210 */ /* 0x008fce0007ffe003 */
.L_x_83:
[----:B------:R-:W-:Y:S05]  /*1c60*/  BSYNC.RECONVERGENT B2 ;  /* 0x0000000000027941 */ /* 0x000fea0003800200 */
.L_x_82:
[----:B------:R-:W-:Y:S05]  /*1c70*/  @!P1 BRA `(.L_x_76) ;  /* 0x0000000000449947 */ /* 0x000fea0003800000 */
[----:B------:R-:W-:Y:S02]  /*1c80*/  LOP3.LUT R7, R7, 0xffff, RZ, 0xc0, !PT ;  /* 0x0000ffff07077812 */ /* 0x000fe400078ec0ff */
[----:B------:R-:W-:Y:S02]  /*1c90*/  IADD3 R6, P0, PT, R2, UR10, RZ ;  /* 0x0000000a02067c10 */ /* 0x000fe4000ff1e0ff */
[----:B------:R-:W-:Y:S02]  /*1ca0*/  LEA.HI R2, R7, 0x1, RZ, 0x18 ;  /* 0x0000000107027811 */ /* 0x000fe400078fc0ff */
[----:B------:R-:W-:Y:S01]  /*1cb0*/  LEA R5, P1, R6, UR12, 0x2 ;  /* 0x0000000c06057c11 */ /* 0x000fe2000f8210ff */
[----:B------:R-:W-:Y:S01]  /*1cc0*/  IMAD.X R3, RZ, RZ, UR7, P0 ;  /* 0x00000007ff037e24 */ /* 0x000fe200080e06ff */
[----:B------:R-:W-:-:S04]  /*1cd0*/  LOP3.LUT R2, R2, 0x3, RZ, 0xc0, !PT ;  /* 0x0000000302027812 */ /* 0x000fc800078ec0ff */
[----:B------:R-:W-:Y:S01]  /*1ce0*/  LEA.HI.X R6, R6, UR13, R3, 0x2, P1 ;  /* 0x0000000d06067c11 */ /* 0x000fe200088f1403 */
[----:B------:R-:W-:-:S07]  /*1cf0*/  IMAD.MOV R4, RZ, RZ, -R2 ;  /* 0x000000ffff047224 */ /* 0x000fce00078e0a02 */
.L_x_84:
[----:B------:R-:W-:Y:S02]  /*1d00*/  IMAD.MOV.U32 R3, RZ, RZ, R6 ;  /* 0x000000ffff037224 */ /* 0x000fe400078e0006 */
[----:B------:R-:W-:-:S05]  /*1d10*/  IMAD.MOV.U32 R2, RZ, RZ, R5 ;  /* 0x000000ffff027224 */ /* 0x000fca00078e0005 */
[----:B------:R-:W2:Y:S01]  /*1d20*/  LDG.E R3, desc[UR14][R2.64] ;  /* 0x0000000e02037981 */ /* 0x000ea2000c1e1900 */
[----:B------:R-:W-:Y:S01]  /*1d30*/  VIADD R4, R4, 0x1 ;  /* 0x0000000104047836 */ /* 0x000fe20000000000 */
[----:B------:R-:W-:-:S04]  /*1d40*/  IADD3 R5, P1, PT, R5, 0x400, RZ ;  /* 0x0000040005057810 */ /* 0x000fc80007f3e0ff */
[----:B------:R-:W-:Y:S01]  /*1d50*/  ISETP.NE.AND P0, PT, R4, RZ, PT ;  /* 0x000000ff0400720c */ /* 0x000fe20003f05270 */
[----:B------:R-:W-:Y:S02]  /*1d60*/  IMAD.X R6, RZ, RZ, R6, P1 ;  /* 0x000000ffff067224 */ /* 0x000fe400008e0606 */
[----:B--2---:R-:W-:-:S10]  /*1d70*/  IMAD.IADD R8, R3, 0x1, R8 ;  /* 0x0000000103087824 */ /* 0x004fd400078e0208 */
[----:B------:R-:W-:Y:S05]  /*1d80*/  @P0 BRA `(.L_x_84) ;  /* 0xfffffffc00dc0947 */ /* 0x000fea000383ffff */
.L_x_76:
[----:B------:R-:W-:Y:S05]  /*1d90*/  BSYNC.RECONVERGENT B1 ;  /* 0x0000000000017941 */ /* 0x000fea0003800200 */
.L_x_73:
        /* <DEDUP_REMOVED lines=37> */
[----:B0-----:R-:W0:Y:S01]  /*1ff0*/  LDS.64 R2, [UR4+0x20] ;  /* 0x00002004ff027984 */ /* 0x001e220008000a00 */
[----:B-1----:R-:W-:-:S04]  /*2000*/  IADD3 R0, PT, PT, R4, R0, R9 ;  /* 0x0000000004007210 */ /* 0x002fc80007ffe009 */
[----:B------:R-:W-:-:S04]  /*2010*/  IADD3 R0, PT, PT, R6, R0, R5 ;  /* 0x0000000006007210 */ /* 0x000fc80007ffe005 */
[----:B0-----:R-:W-:-:S05]  /*2020*/  IADD3 R0, PT, PT, R2, R0, R7 ;  /* 0x0000000002007210 */ /* 0x001fca0007ffe007 */
[----:B------:R-:W-:-:S07]  /*2030*/  IMAD.IADD R9, R0, 0x1, R3 ;  /* 0x0000000100097824 */ /* 0x000fce00078e0203 */
.L_x_72:
[----:B------:R-:W-:Y:S05]  /*2040*/  BSYNC.RECONVERGENT B0 ;  /* 0x0000000000007941 */ /* 0x000fea0003800200 */
.L_x_57:
[----:B------:R-:W-:Y:S05]  /*2050*/  @P0 EXIT ;  /* 0x000000000000094d */ /* 0x000fea0003800000 */
[----:B------:R-:W3:Y:S02]  /*2060*/  LDCU.64 UR4, c[0x0][0x388] ;  /* 0x00007100ff0477ac */ /* 0x000ee40008000a00 */
[----:B---3--:R-:W-:-:S06]  /*2070*/  UIMAD.WIDE.U32 UR4, UR16, 0x4, UR4 ;  /* 0x00000004100478a5 */ /* 0x008fcc000f8e0004 */
[----:B0-----:R-:W-:Y:S02]  /*2080*/  IMAD.U32 R2, RZ, RZ, UR4 ;  /* 0x00000004ff027e24 */ /* 0x001fe4000f8e00ff */
[----:B------:R-:W-:-:S05]  /*2090*/  IMAD.U32 R3, RZ, RZ, UR5 ;  /* 0x00000005ff037e24 */ /* 0x000fca000f8e00ff */
[----:B------:R-:W-:Y:S01]  /*20a0*/  STG.E desc[UR14][R2.64], R9 ;  /* 0x0000000902007986 */ /* 0x000fe2000c10190e */
[----:B------:R-:W-:Y:S05]  /*20b0*/  EXIT ;  /* 0x000000000000794d */ /* 0x000fea0003800000 */
.L_x_85:
        /* <DEDUP_REMOVED lines=12> */
.L_x_283:


//--------------------- .text._ZN3cub18CUB_300001_SM_10006detail6reduce28DeviceReduceSingleTileKernelINS2_10policy_hubIiyN4cuda3std3__44plusIiEEE10Policy1000EN6thrust24THRUST_300001_SM_1000_NS6detail15normal_iteratorINSD_10device_ptrIiEEEEPiyS9_iiNS7_10__identityEEEvT0_T1_T2_T3_T4_T6_ --------------------------
	.section	.text._ZN3cub18CUB_300001_SM_10006detail6reduce28DeviceReduceSingleTileKernelINS2_10policy_hubIiyN4cuda3std3__44plusIiEEE10Policy1000EN6thrust24THRUST_300001_SM_1000_NS6detail15normal_iteratorINSD_10device_ptrIiEEEEPiyS9_iiNS7_10__identityEEEvT0_T1_T2_T3_T4_T6_,"ax",@progbits
	.align	128
        .global         _ZN3cub18CUB_300001_SM_10006detail6reduce28DeviceReduceSingleTileKernelINS2_10policy_hubIiyN4cuda3std3__44plusIiEEE10Policy1000EN6thrust24THRUST_300001_SM_1000_NS6detail15normal_iteratorINSD_10device_ptrIiEEEEPiyS9_iiNS7_10__identityEEEvT0_T1_T2_T3_T4_T6_
        .type           _ZN3cub18CUB_300001_SM_10006detail6reduce28DeviceReduceSingleTileKernelINS2_10policy_hubIiyN4cuda3std3__44plusIiEEE10Policy1000EN6thrust24THRUST_300001_SM_1000_NS6detail15normal_iteratorINSD_10device_ptrIiEEEEPiyS9_iiNS7_10__identityEEEvT0_T1_T2_T3_T4_T6_,@function
        .size           _ZN3cub18CUB_300001_SM_10006detail6reduce28DeviceReduceSingleTileKernelINS2_10policy_hubIiyN4cuda3std3__44plusIiEEE10Policy1000EN6thrust24THRUST_300001_SM_1000_NS6detail15normal_iteratorINSD_10device_ptrIiEEEEPiyS9_iiNS7_10__identityEEEvT0_T1_T2_T3_T4_T6_,(.L_x_284 - _ZN3cub18CUB_300001_SM_10006detail6reduce28DeviceReduceSingleTileKernelINS2_10policy_hubIiyN4cuda3std3__44plusIiEEE10Policy1000EN6thrust24THRUST_300001_SM_1000_NS6detail15normal_iteratorINSD_10device_ptrIiEEEEPiyS9_iiNS7_10__identityEEEvT0_T1_T2_T3_T4_T6_)
        .other          _ZN3cub18CUB_300001_SM_10006detail6reduce28DeviceReduceSingleTileKernelINS2_10policy_hubIiyN4cuda3std3__44plusIiEEE10Policy1000EN6thrust24THRUST_300001_SM_1000_NS6detail15normal_iteratorINSD_10device_ptrIiEEEEPiyS9_iiNS7_10__identityEEEvT0_T1_T2_T3_T4_T6_,@"STO_CUDA_ENTRY STV_DEFAULT"
_ZN3cub18CUB_300001_SM_10006detail6reduce28DeviceReduceSingleTileKernelINS2_10policy_hubIiyN4cuda3std3__44plusIiEEE10Policy1000EN6thrust24THRUST_300001_SM_1000_NS6detail15normal_iteratorINSD_10device_ptrIiEEEEPiyS9_iiNS7_10__identityEEEvT0_T1_T2_T3_T4_T6_:
.text._ZN3cub18CUB_300001_SM_10006detail6reduce28DeviceReduceSingleTileKernelINS2_10policy_hubIiyN4cuda3std3__44plusIiEEE10Policy1000EN6thrust24THRUST_300001_SM_1000_NS6detail15normal_iteratorINSD_10device_ptrIiEEEEPiyS9_iiNS7_10__identityEEEvT0_T1_T2_T3_T4_T6_:
[----:B------:R-:W-:Y:S01]  /*0000*/  LDC R1, c[0x0][0x37c] ;  /* 0x0000df00ff017b82 */ /* 0x000fe20000000800 */
[----:B------:R-:W0:Y:S01]  /*0010*/  LDCU.64 UR4, c[0x0][0x390] ;  /* 0x00007200ff0477ac */ /* 0x000e220008000a00 */
[----:B------:R-:W1:Y:S01]  /*0020*/  LDCU.64 UR6, c[0x0][0x358] ;  /* 0x00006b00ff0677ac */ /* 0x000e620008000a00 */
[----:B0-----:R-:W-:Y:S02]  /*0030*/  IMAD.U32 R4, RZ, RZ, UR4 ;  /* 0x00000004ff047e24 */ /* 0x001fe4000f8e00ff */
[----:B------:R-:W-:-:S03]  /*0040*/  IMAD.U32 R0, RZ, RZ, UR5 ;  /* 0x00000005ff007e24 */ /* 0x000fc6000f8e00ff */
[----:B------:R-:W-:-:S04]  /*0050*/  ISETP.NE.U32.AND P0, PT, R4, RZ, PT ;  /* 0x000000ff0400720c */ /* 0x000fc80003f05070 */
[----:B------:R-:W-:-:S13]  /*0060*/  ISETP.NE.AND.EX P0, PT, R0, RZ, PT, P0 ;  /* 0x000000ff0000720c */ /* 0x000fda0003f05300 */
        /* <DEDUP_REMOVED lines=8> */
.L_x_86:
[----:B------:R-:W-:Y:S01]  /*00f0*/  ISETP.GT.U32.AND P0, PT, R4, 0xfff, PT ;  /* 0x00000fff0400780c */ /* 0x000fe20003f04070 */
[----:B------:R-:W-:Y:S03]  /*0100*/  BSSY.RECONVERGENT B0, `(.L_x_87) ;  /* 0x00001d1000007945 */ /* 0x000fe60003800200 */
[----:B------:R-:W-:-:S13]  /*0110*/  ISETP.GT.U32.AND.EX P0, PT, R0, RZ, PT, P0 ;  /* 0x000000ff0000720c */ /* 0x000fda0003f04100 */
[----:B------:R-:W-:Y:S05]  /*0120*/  @P0 BRA `(.L_x_88) ;  /* 0x0000000c00940947 */ /* 0x000fea0003800000 */
[----:B------:R-:W0:Y:S01]  /*0130*/  S2R R5, SR_TID.X ;  /* 0x0000000000057919 */ /* 0x000e220000002100 */
[----:B------:R-:W-:Y:S01]  /*0140*/  BSSY.RECONVERGENT B1, `(.L_x_89) ;  /* 0x0000009000017945 */ /* 0x000fe20003800200 */
[----:B------:R-:W-:Y:S01]  /*0150*/  IMAD.MOV.U32 R6, RZ, RZ, RZ ;  /* 0x000000ffff067224 */ /* 0x000fe200078e00ff */
[----:B0-----:R-:W-:Y:S01]  /*0160*/  ISETP.GE.U32.AND P0, PT, R5, R4, PT ;  /* 0x000000040500720c */ /* 0x001fe20003f06070 */
[----:B------:R-:W-:-:S12]  /*0170*/  IMAD.MOV.U32 R7, RZ, RZ, R5 ;  /* 0x000000ffff077224 */ /* 0x000fd800078e0005 */
[----:B------:R-:W-:Y:S05]  /*0180*/  @P0 BRA `(.L_x_90) ;  /* 0x0000000000100947 */ /* 0x000fea0003800000 */
[----:B------:R-:W0:Y:S02]  /*0190*/  LDC.64 R2, c[0x0][0x380] ;  /* 0x0000e000ff027b82 */ /* 0x000e240000000a00 */
[----:B0-----:R-:W-:-:S05]  /*01a0*/  IMAD.WIDE.U32 R2, R5, 0x4, R2 ;  /* 0x0000000405027825 */ /* 0x001fca00078e0002 */
[----:B------:R0:W5:Y:S01]  /*01b0*/  LDG.E R6, desc[UR6][R2.64] ;  /* 0x0000000602067981 */ /* 0x000162000c1e1900 */
[----:B------:R-:W-:-:S07]  /*01c0*/  VIADD R7, R5, 0x100 ;  /* 0x0000010005077836 */ /* 0x000fce0000000000 */
.L_x_90:
[----:B------:R-:W-:Y:S05]  /*01d0*/  BSYNC.RECONVERGENT B1 ;  /* 0x0000000000017941 */ /* 0x000fea0003800200 */
.L_x_89:
[----:B------:R-:W-:Y:S01]  /*01e0*/  ISETP.GE.U32.AND P0, PT, R7, R4, PT ;  /* 0x000000040700720c */ /* 0x000fe20003f06070 */
[----:B------:R-:W-:-:S12]  /*01f0*/  BSSY.RECONVERGENT B1, `(.L_x_91) ;  /* 0x0000060000017945 */ /* 0x000fd80003800200 */
[----:B------:R-:W-:Y:S05]  /*0200*/  @P0 BRA `(.L_x_92) ;  /* 0x0000000400780947 */ /* 0x000fea0003800000 */
[----:B0-----:R-:W-:Y:S01]  /*0210*/  LOP3.LUT R3, RZ, R7, RZ, 0x33, !PT ;  /* 0x00000007ff037212 */ /* 0x001fe200078e33ff */
[----:B------:R-:W-:Y:S04]  /*0220*/  BSSY.RECONVERGENT B2, `(.L_x_93) ;  /* 0x000002c000027945 */ /* 0x000fe80003800200 */
[----:B------:R-:W-:-:S05]  /*0230*/  IMAD.IADD R3, R3, 0x1, R4 ;  /* 0x0000000103037824 */ /* 0x000fca00078e0204 */
[C---:B------:R-:W-:Y:S02]  /*0240*/  ISETP.GE.U32.AND P0, PT, R3.reuse, 0xf00, PT ;  /* 0x00000f000300780c */ /* 0x040fe40003f06070 */
[----:B------:R-:W-:-:S04]  /*0250*/  LEA.HI R8, R3, 0x1, RZ, 0x18 ;  /* 0x0000000103087811 */ /* 0x000fc800078fc0ff */
[----:B------:R-:W-:-:S04]  /*0260*/  LOP3.LUT R22, R8, 0xf, RZ, 0xc0, !PT ;  /* 0x0000000f08167812 */ /* 0x000fc800078ec0ff */
[----:B------:R-:W-:-:S03]  /*0270*/  ISETP.NE.AND P1, PT, R22, RZ, PT ;  /* 0x000000ff1600720c */ /* 0x000fc60003f25270 */
[----:B------:R-:W-:Y:S10]  /*0280*/  @!P0 BRA `(.L_x_94) ;  /* 0x0000000000948947 */ /* 0x000ff40003800000 */
[----:B------:R-:W0:Y:S01]  /*0290*/  LDC.64 R2, c[0x0][0x380] ;  /* 0x0000e000ff027b82 */ /* 0x000e220000000a00 */
[----:B------:R-:W-:-:S05]  /*02a0*/  LOP3.LUT R9, R8, 0x1fffff0, RZ, 0xc0, !PT ;  /* 0x01fffff008097812 */ /* 0x000fca00078ec0ff */
[----:B------:R-:W-:Y:S02]  /*02b0*/  IMAD.MOV R9, RZ, RZ, -R9 ;  /* 0x000000ffff097224 */ /* 0x000fe400078e0a09 */
[----:B0-----:R-:W-:-:S03]  /*02c0*/  IMAD.WIDE.U32 R2, R7, 0x4, R2 ;  /* 0x0000000407027825 */ /* 0x001fc600078e0002 */
[----:B------:R-:W-:-:S05]  /*02d0*/  IADD3 R15, P0, PT, R2, 0x2000, RZ ;  /* 0x00002000020f7810 */ /* 0x000fca0007f1e0ff */
[----:B------:R-:W-:-:S08]  /*02e0*/  IMAD.X R3, RZ, RZ, R3, P0 ;  /* 0x000000ffff037224 */ /* 0x000fd000000e0603 */
.L_x_95:
        /* <DEDUP_REMOVED lines=31> */
.L_x_94:
[----:B------:R-:W-:Y:S05]  /*04e0*/  BSYNC.RECONVERGENT B2 ;  /* 0x0000000000027941 */ /* 0x000fea0003800200 */
.L_x_93:
[----:B------:R-:W-:Y:S05]  /*04f0*/  @!P1 BRA `(.L_x_92) ;  /* 0x0000000000bc9947 */ /* 0x000fea0003800000 */
[----:B------:R-:W-:Y:S01]  /*0500*/  ISETP.GE.U32.AND P0, PT, R22, 0x8, PT ;  /* 0x000000081600780c */ /* 0x000fe20003f06070 */
[----:B------:R-:W-:Y:S01]  /*0510*/  BSSY.RECONVERGENT B2, `(.L_x_96) ;  /* 0x0000013000027945 */ /* 0x000fe20003800200 */
[----:B------:R-:W-:-:S04]  /*0520*/  LOP3.LUT R17, R8, 0x7, RZ, 0xc0, !PT ;  /* 0x0000000708117812 */ /* 0x000fc800078ec0ff */
[----:B------:R-:W-:-:S07]  /*0530*/  ISETP.NE.AND P1, PT, R17, RZ, PT ;  /* 0x000000ff1100720c */ /* 0x000fce0003f25270 */
[----:B------:R-:W-:Y:S06]  /*0540*/  @!P0 BRA `(.L_x_97) ;  /* 0x00000000003c8947 */ /* 0x000fec0003800000 */
[----:B------:R-:W0:Y:S02]  /*0550*/  LDC.64 R2, c[0x0][0x380] ;  /* 0x0000e000ff027b82 */ /* 0x000e240000000a00 */
[----:B0-----:R-:W-:-:S05]  /*0560*/  IMAD.WIDE R2, R7, 0x4, R2 ;  /* 0x0000000407027825 */ /* 0x001fca00078e0202 */
        /* <DEDUP_REMOVED lines=13> */
.L_x_97:
[----:B------:R-:W-:Y:S05]  /*0640*/  BSYNC.RECONVERGENT B2 ;  /* 0x0000000000027941 */ /* 0x000fea0003800200 */
.L_x_96:
        /* <DEDUP_REMOVED lines=11> */
[----:B------:R-:W3:Y:S01]  /*0700*/  LDG.E R12, desc[UR6][R2.64+0xc00] ;  /* 0x000c0006020c7981 */ /* 0x000ee2000c1e1900 */
[----:B------:R-:W-:Y:S01]  /*0710*/  VIADD R7, R7, 0x400 ;  /* 0x0000040007077836 */ /* 0x000fe20000000000 */
[----:B--2--5:R-:W-:-:S04]  /*0720*/  IADD3 R6, PT, PT, R8, R9, R6 ;  /* 0x0000000908067210 */ /* 0x024fc80007ffe006 */
[----:B---3--:R-:W-:-:S07]  /*0730*/  IADD3 R6, PT, PT, R12, R11, R6 ;  /* 0x0000000b0c067210 */ /* 0x008fce0007ffe006 */
.L_x_99:
[----:B------:R-:W-:Y:S05]  /*0740*/  BSYNC.RECONVERGENT B2 ;  /* 0x0000000000027941 */ /* 0x000fea0003800200 */
.L_x_98:
[----:B------:R-:W-:Y:S05]  /*0750*/  @!P1 BRA `(.L_x_92) ;  /* 0x0000000000249947 */ /* 0x000fea0003800000 */
[----:B------:R-:W0:Y:S01]  /*0760*/  LDC.64 R8, c[0x0][0x380] ;  /* 0x0000e000ff087b82 */ /* 0x000e220000000a00 */
[----:B------:R-:W-:-:S07]  /*0770*/  IMAD.MOV R10, RZ, RZ, -R10 ;  /* 0x000000ffff0a7224 */ /* 0x000fce00078e0a0a */
.L_x_100:
[----:B0-----:R-:W-:-:S06]  /*0780*/  IMAD.WIDE R2, R7, 0x4, R8 ;  /* 0x0000000407027825 */ /* 0x001fcc00078e0208 */
[----:B------:R-:W2:Y:S01]  /*0790*/  LDG.E R3, desc[UR6][R2.64] ;  /* 0x0000000602037981 */ /* 0x000ea2000c1e1900 */
[----:B------:R-:W-:Y:S02]  /*07a0*/  VIADD R10, R10, 0x1 ;  /* 0x000000010a0a7836 */ /* 0x000fe40000000000 */
[----:B------:R-:W-:-:S03]  /*07b0*/  VIADD R7, R7, 0x100 ;  /* 0x0000010007077836 */ /* 0x000fc60000000000 */
[----:B------:R-:W-:Y:S01]  /*07c0*/  ISETP.NE.AND P0, PT, R10, RZ, PT ;  /* 0x000000ff0a00720c */ /* 0x000fe20003f05270 */
[----:B--2--5:R-:W-:-:S12]  /*07d0*/  IMAD.IADD R6, R3, 0x1, R6 ;  /* 0x0000000103067824 */ /* 0x024fd800078e0206 */
[----:B------:R-:W-:Y:S05]  /*07e0*/  @P0 BRA `(.L_x_100) ;  /* 0xfffffffc00e40947 */ /* 0x000fea000383ffff */
.L_x_92:
[----:B------:R-:W-:Y:S05]  /*07f0*/  BSYNC.RECONVERGENT B1 ;  /* 0x0000000000017941 */ /* 0x000fea0003800200 */
.L_x_91:
[----:B------:R-:W-:-:S04]  /*0800*/  ISETP.GE.U32.AND P0, PT, R4, 0x100, PT ;  /* 0x000001000400780c */ /* 0x000fc80003f06070 */
[----:B------:R-:W-:-:S13]  /*0810*/  ISETP.GE.U32.AND.EX P0, PT, R0, RZ, PT, P0 ;  /* 0x000000ff0000720c */ /* 0x000fda0003f06100 */
[----:B------:R-:W-:Y:S05]  /*0820*/  @!P0 BRA `(.L_x_101) ;  /* 0x0000000000ac8947 */ /* 0x000fea0003800000 */
[----:B------:R-:W1:Y:S01]  /*0830*/  S2R R8, SR_LANEID ;  /* 0x0000000000087919 */ /* 0x000e620000000000 */
[----:B------:R-:W-:Y:S01]  /*0840*/  ISETP.NE.AND P5, PT, R5, RZ, PT ;  /* 0x000000ff0500720c */ /* 0x000fe20003fa5270 */
[----:B-----5:R-:W0:Y:S01]  /*0850*/  SHFL.DOWN PT, R0, R6, 0x1, 0x1f ;  /* 0x08201f0006007f89 */ /* 0x020e2200000e0000 */
[C---:B-1----:R-:W-:Y:S02]  /*0860*/  ISETP.GT.AND P0, PT, R8.reuse, 0x1e, PT ;  /* 0x0000001e0800780c */ /* 0x042fe40003f04270 */
[----:B------:R-:W-:Y:S02]  /*0870*/  ISETP.NE.AND P1, PT, R8, RZ, PT ;  /* 0x000000ff0800720c */ /* 0x000fe40003f25270 */
[----:B0-----:R-:W-:Y:S02]  /*0880*/  SEL R3, R0, RZ, !P0 ;  /* 0x000000ff00037207 */ /* 0x001fe40004000000 */
        /* <DEDUP_REMOVED lines=21> */
[----:B0-----:R-:W-:-:S05]  /*09e0*/  SEL R3, R3, RZ, !P0 ;  /* 0x000000ff03037207 */ /* 0x001fca0004000000 */
[----:B------:R-:W-:-:S05]  /*09f0*/  IMAD.IADD R7, R2, 0x1, R3 ;  /* 0x0000000102077824 */ /* 0x000fca00078e0203 */
[----:B------:R1:W-:Y:S01]  /*0a00*/  @!P1 STS [R0+0x8], R7 ;  /* 0x0000080700009388 */ /* 0x0003e20000000800 */
[----:B------:R-:W-:Y:S06]  /*0a10*/  BAR.SYNC.DEFER_BLOCKING 0x0 ;  /* 0x0000000000007b1d */ /* 0x000fec0000010000 */
[----:B------:R-:W-:Y:S05]  /*0a20*/  @P5 BRA `(.L_x_102) ;  /* 0x0000001000f85947 */ /* 0x000fea0003800000 */
[----:B------:R-:W0:Y:S01]  /*0a30*/  S2UR UR5, SR_CgaCtaId ;  /* 0x00000000000579c3 */ /* 0x000e220000008800 */
[----:B------:R-:W-:Y:S02]  /*0a40*/  UMOV UR4, 0x400 ;  /* 0x0000040000047882 */ /* 0x000fe40000000000 */
[----:B0-----:R-:W-:-:S09]  /*0a50*/  ULEA UR4, UR5, UR4, 0x18 ;  /* 0x0000000405047291 */ /* 0x001fd2000f8ec0ff */
[----:B-1----:R-:W-:Y:S04]  /*0a60*/  LDS R0, [UR4+0xc] ;  /* 0x00000c04ff007984 */ /* 0x002fe80008000800 */
[----:B------:R-:W0:Y:S04]  /*0a70*/  LDS.128 R8, [UR4+0x10] ;  /* 0x00001004ff087984 */ /* 0x000e280008000c00 */
[----:B------:R-:W1:Y:S01]  /*0a80*/  LDS.64 R2, [UR4+0x20] ;  /* 0x00002004ff027984 */ /* 0x000e620008000a00 */
[----:B0-----:R-:W-:-:S04]  /*0a90*/  IADD3 R0, PT, PT, R8, R0, R7 ;  /* 0x0000000008007210 */ /* 0x001fc80007ffe007 */
[----:B------:R-:W-:-:S04]  /*0aa0*/  IADD3 R0, PT, PT, R10, R0, R9 ;  /* 0x000000000a007210 */ /* 0x000fc80007ffe009 */
[----:B-1----:R-:W-:-:S05]  /*0ab0*/  IADD3 R0, PT, PT, R2, R0, R11 ;  /* 0x0000000002007210 */ /* 0x002fca0007ffe00b */
[----:B------:R-:W-:Y:S01]  /*0ac0*/  IMAD.IADD R7, R0, 0x1, R3 ;  /* 0x0000000100077824 */ /* 0x000fe200078e0203 */
[----:B------:R-:W-:Y:S06]  /*0ad0*/  BRA `(.L_x_102) ;  /* 0x0000001000cc7947 */ /* 0x000fec0003800000 */
.L_x_101:
[C---:B0-----:R-:W-:Y:S01]  /*0ae0*/  LOP3.LUT R2, R5.reuse, 0x3e0, RZ, 0xc0, !PT ;  /* 0x000003e005027812 */ /* 0x041fe200078ec0ff */
[----:B------:R-:W0:Y:S01]  /*0af0*/  S2R R12, SR_LANEID ;  /* 0x00000000000c7919 */ /* 0x000e220000000000 */
[----:B------:R-:W-:Y:S02]  /*0b00*/  ISETP.NE.AND P5, PT, R5, RZ, PT ;  /* 0x000000ff0500720c */ /* 0x000fe40003fa5270 */
[----:B------:R-:W-:Y:S01]  /*0b10*/  LOP3.LUT R7, RZ, R2, RZ, 0x33, !PT ;  /* 0x00000002ff077212 */ /* 0x000fe200078e33ff */
[----:B------:R-:W-:-:S04]  /*0b20*/  VIADD R3, R2, 0x20 ;  /* 0x0000002002037836 */ /* 0x000fc80000000000 */
[----:B------:R-:W-:Y:S01]  /*0b30*/  IMAD.IADD R7, R7, 0x1, R4 ;  /* 0x0000000107077824 */ /* 0x000fe200078e0204 */
[----:B------:R-:W-:-:S04]  /*0b40*/  ISETP.GT.U32.AND P0, PT, R3, R4, PT ;  /* 0x000000040300720c */ /* 0x000fc80003f04070 */
        /* <DEDUP_REMOVED lines=10> */
[----:B------:R-:W-:Y:S01]  /*0bf0*/  @!P1 SHF.R.U32.HI R9, RZ, 0x3, R5 ;  /* 0x00000003ff099819 */ /* 0x000fe20000011605 */
[----:B------:R-:W1:Y:S03]  /*0c00*/  SHFL.DOWN PT, R7, R2, 0x2, R3 ;  /* 0x0840000002077989 */ /* 0x000e6600000e0003 */
[----:B------:R-:W-:Y:S02]  /*0c10*/  @!P1 LOP3.LUT R9, R9, 0x7c, RZ, 0xc0, !PT ;  /* 0x0000007c09099812 */ /* 0x000fe400078ec0ff */
[----:B-1----:R-:W-:Y:S02]  /*0c20*/  SEL R7, R7, RZ, !P0 ;  /* 0x000000ff07077207 */ /* 0x002fe40004000000 */
[----:B------:R-:W-:Y:S02]  /*0c30*/  ISETP.GT.AND P0, PT, R10, R3, PT ;  /* 0x000000030a00720c */ /* 0x000fe40003f04270 */
[----:B------:R-:W-:Y:S01]  /*0c40*/  @!P1 MOV R10, 0x400 ;  /* 0x00000400000a9802 */ /* 0x000fe20000000f00 */
[----:B------:R-:W-:-:S02]  /*0c50*/  IMAD.IADD R8, R2, 0x1, R7 ;  /* 0x0000000102087824 */ /* 0x000fc400078e0207 */
[----:B------:R-:W-:Y:S01]  /*0c60*/  VIADD R2, R12, 0x8 ;  /* 0x000000080c027836 */ /* 0x000fe20000000000 */
[----:B0-----:R-:W-:Y:S02]  /*0c70*/  @!P1 LEA R10, R11, R10, 0x18 ;  /* 0x0000000a0b0a9211 */ /* 0x001fe400078ec0ff */
        /* <DEDUP_REMOVED lines=11> */
[----:B0-----:R-:W-:-:S05]  /*0d30*/  SEL R7, R7, RZ, !P0 ;  /* 0x000000ff07077207 */ /* 0x001fca0004000000 */
[----:B------:R-:W-:-:S05]  /*0d40*/  IMAD.IADD R7, R2, 0x1, R7 ;  /* 0x0000000102077824 */ /* 0x000fca00078e0207 */
[----:B------:R0:W-:Y:S01]  /*0d50*/  @!P1 STS [R10+0x8], R7 ;  /* 0x000008070a009388 */ /* 0x0001e20000000800 */
[----:B------:R-:W-:Y:S06]  /*0d60*/  BAR.SYNC.DEFER_BLOCKING 0x0 ;  /* 0x0000000000007b1d */ /* 0x000fec0000010000 */
[----:B------:R-:W-:Y:S05]  /*0d70*/  @P5 BRA `(.L_x_102) ;  /* 0x0000001000245947 */ /* 0x000fea0003800000 */
[----:B------:R-:W1:Y:S01]  /*0d80*/  S2UR UR5, SR_CgaCtaId ;  /* 0x00000000000579c3 */ /* 0x000e620000008800 */
[----:B------:R-:W-:Y:S01]  /*0d90*/  UMOV UR4, 0x400 ;  /* 0x0000040000047882 */ /* 0x000fe20000000000 */
[C---:B------:R-:W-:Y:S02]  /*0da0*/  ISETP.GT.U32.AND P0, PT, R4.reuse, 0x40, PT ;  /* 0x000000400400780c */ /* 0x040fe40003f04070 */
[C---:B------:R-:W-:Y:S02]  /*0db0*/  ISETP.GT.U32.AND P6, PT, R4.reuse, 0x20, PT ;  /* 0x000000200400780c */ /* 0x040fe40003fc4070 */
[C---:B------:R-:W-:Y:S02]  /*0dc0*/  ISETP.GT.U32.AND P4, PT, R4.reuse, 0x60, PT ;  /* 0x000000600400780c */ /* 0x040fe40003f84070 */
[----:B------:R-:W-:Y:S02]  /*0dd0*/  ISETP.GT.U32.AND P2, PT, R4, 0x80, PT ;  /* 0x000000800400780c */ /* 0x000fe40003f44070 */
[----:B------:R-:W-:-:S02]  /*0de0*/  ISETP.GT.U32.AND.EX P0, PT, R0, RZ, PT, P0 ;  /* 0x000000ff0000720c */ /* 0x000fc40003f04100 */
[----:B------:R-:W-:Y:S02]  /*0df0*/  ISETP.GT.U32.AND.EX P6, PT, R0, RZ, PT, P6 ;  /* 0x000000ff0000720c */ /* 0x000fe40003fc4160 */
[C---:B------:R-:W-:Y:S02]  /*0e00*/  ISETP.GT.U32.AND P3, PT, R4.reuse, 0xa0, PT ;  /* 0x000000a00400780c */ /* 0x040fe40003f64070 */
[----:B------:R-:W-:Y:S02]  /*0e10*/  ISETP.GT.U32.AND P1, PT, R4, 0xc0, PT ;  /* 0x000000c00400780c */ /* 0x000fe40003f24070 */
[C---:B------:R-:W-:Y:S02]  /*0e20*/  ISETP.GT.U32.AND.EX P4, PT, R0.reuse, RZ, PT, P4 ;  /* 0x000000ff0000720c */ /* 0x040fe40003f84140 */
[C---:B------:R-:W-:Y:S02]  /*0e30*/  ISETP.GT.U32.AND.EX P2, PT, R0.reuse, RZ, PT, P2 ;  /* 0x000000ff0000720c */ /* 0x040fe40003f44120 */
[C---:B------:R-:W-:Y:S01]  /*0e40*/  ISETP.GT.U32.AND.EX P3, PT, R0.reuse, RZ, PT, P3 ;  /* 0x000000ff0000720c */ /* 0x040fe20003f64130 */
[----:B-1----:R-:W-:Y:S01]  /*0e50*/  ULEA UR4, UR5, UR4, 0x18 ;  /* 0x0000000405047291 */ /* 0x002fe2000f8ec0ff */
[----:B------:R-:W-:-:S08]  /*0e60*/  ISETP.GT.U32.AND.EX P1, PT, R0, RZ, PT, P1 ;  /* 0x000000ff0000720c */ /* 0x000fd00003f24110 */
[----:B0-----:R-:W0:Y:S04]  /*0e70*/  LDS.128 R8, [UR4+0x10] ;  /* 0x00001004ff087984 */ /* 0x001e280008000c00 */
[----:B------:R-:W1:Y:S04]  /*0e80*/  LDS R5, [UR4+0xc] ;  /* 0x00000c04ff057984 */ /* 0x000e680008000800 */
[----:B------:R-:W2:Y:S01]  /*0e90*/  LDS.64 R2, [UR4+0x20] ;  /* 0x00002004ff027984 */ /* 0x000ea20008000a00 */
[----:B0-----:R-:W-:Y:S02]  /*0ea0*/  SEL R8, R8, RZ, P0 ;  /* 0x000000ff08087207 */ /* 0x001fe40000000000 */
[----:B------:R-:W-:-:S02]  /*0eb0*/  ISETP.GT.U32.AND P0, PT, R4, 0xe0, PT ;  /* 0x000000e00400780c */ /* 0x000fc40003f04070 */
[----:B-1----:R-:W-:Y:S02]  /*0ec0*/  SEL R6, R5, RZ, P6 ;  /* 0x000000ff05067207 */ /* 0x002fe40003000000 */
[----:B------:R-:W-:Y:S02]  /*0ed0*/  SEL R9, R9, RZ, P4 ;  /* 0x000000ff09097207 */ /* 0x000fe40002000000 */
[----:B------:R-:W-:Y:S02]  /*0ee0*/  IADD3 R6, PT, PT, R8, R6, R7 ;  /* 0x0000000608067210 */ /* 0x000fe40007ffe007 */
[----:B------:R-:W-:Y:S02]  /*0ef0*/  SEL R10, R10, RZ, P2 ;  /* 0x000000ff0a0a7207 */ /* 0x000fe40001000000 */
[----:B------:R-:W-:Y:S02]  /*0f00*/  ISETP.GT.U32.AND.EX P0, PT, R0, RZ, PT, P0 ;  /* 0x000000ff0000720c */ /* 0x000fe40003f04100 */
[----:B------:R-:W-:-:S02]  /*0f10*/  SEL R11, R11, RZ, P3 ;  /* 0x000000ff0b0b7207 */ /* 0x000fc40001800000 */
[----:B------:R-:W-:Y:S02]  /*0f20*/  IADD3 R6, PT, PT, R10, R6, R9 ;  /* 0x000000060a067210 */ /* 0x000fe40007ffe009 */
[----:B--2---:R-:W-:Y:S02]  /*0f30*/  SEL R2, R2, RZ, P1 ;  /* 0x000000ff02027207 */ /* 0x004fe40000800000 */
[----:B------:R-:W-:Y:S02]  /*0f40*/  SEL R3, R3, RZ, P0 ;  /* 0x000000ff03037207 */ /* 0x000fe40000000000 */
[----:B------:R-:W-:-:S05]  /*0f50*/  IADD3 R2, PT, PT, R2, R6, R11 ;  /* 0x0000000602027210 */ /* 0x000fca0007ffe00b */
[----:B------:R-:W-:Y:S01]  /*0f60*/  IMAD.IADD R7, R2, 0x1, R3 ;  /* 0x0000000102077824 */ /* 0x000fe200078e0203 */
[----:B------:R-:W-:Y:S06]  /*0f70*/  BRA `(.L_x_102) ;  /* 0x0000000c00a47947 */ /* 0x000fec0003800000 */
.L_x_88:
[----:B------:R-:W0:Y:S01]  /*0f80*/  S2R R8, SR_TID.X ;  /* 0x0000000000087919 */ /* 0x000e220000002100 */
[----:B------:R-:W0:Y:S02]  /*0f90*/  LDC.64 R2, c[0x0][0x380] ;  /* 0x0000e000ff027b82 */ /* 0x000e240000000a00 */
[----:B0-----:R-:W-:-:S05]  /*0fa0*/  IMAD.WIDE.U32 R2, R8, 0x4, R2 ;  /* 0x0000000408027825 */ /* 0x001fca00078e0002 */
        /* <DEDUP_REMOVED lines=16> */
[----:B--2---:R-:W-:-:S04]  /*10b0*/  IADD3 R5, PT, PT, R7, R6, R5 ;  /* 0x0000000607057210 */ /* 0x004fc80007ffe005 */
[----:B---3--:R-:W-:Y:S01]  /*10c0*/  IADD3 R5, PT, PT, R12, R9, R5 ;  /* 0x000000090c057210 */ /* 0x008fe20007ffe005 */
[----:B------:R-:W-:Y:S01]  /*10d0*/  IMAD.MOV.U32 R9, RZ, RZ, 0x1000 ;  /* 0x00001000ff097424 */ /* 0x000fe200078e00ff */
[----:B------:R-:W-:-:S04]  /*10e0*/  IADD3 R12, P1, PT, R4, -0x1000, RZ ;  /* 0xfffff000040c7810 */ /* 0x000fc80007f3e0ff */
[----:B------:R-:W-:Y:S02]  /*10f0*/  ISETP.GE.U32.AND P0, PT, R12, 0x1000, PT ;  /* 0x000010000c00780c */ /* 0x000fe40003f06070 */
[----:B----4-:R-:W-:Y:S01]  /*1100*/  IADD3 R5, PT, PT, R14, R11, R5 ;  /* 0x0000000b0e057210 */ /* 0x010fe20007ffe005 */
[----:B------:R-:W-:Y:S01]  /*1110*/  IMAD.MOV.U32 R11, RZ, RZ, RZ ;  /* 0x000000ffff0b7224 */ /* 0x000fe200078e00ff */
[----:B------:R-:W-:-:S04]  /*1120*/  IADD3.X R14, PT, PT, R0, -0x1, RZ, P1, !PT ;  /* 0xffffffff000e7810 */ /* 0x000fc80000ffe4ff */
[----:B------:R-:W-:Y:S02]  /*1130*/  ISETP.GE.U32.AND.EX P0, PT, R14, RZ, PT, P0 ;  /* 0x000000ff0e00720c */ /* 0x000fe40003f06100 */
[----:B-----5:R-:W-:-:S04]  /*1140*/  IADD3 R5, PT, PT, R16, R13, R5 ;  /* 0x0000000d10057210 */ /* 0x020fc80007ffe005 */
[----:B------:R-:W-:-:S04]  /*1150*/  IADD3 R5, PT, PT, R18, R15, R5 ;  /* 0x0000000f12057210 */ /* 0x000fc80007ffe005 */
[----:B------:R-:W-:-:S04]  /*1160*/  IADD3 R5, PT, PT, R20, R17, R5 ;  /* 0x0000001114057210 */ /* 0x000fc80007ffe005 */
[----:B------:R-:W-:-:S05]  /*1170*/  IADD3 R5, PT, PT, R22, R19, R5 ;  /* 0x0000001316057210 */ /* 0x000fca0007ffe005 */
[----:B------:R-:W-:Y:S01]  /*1180*/  IMAD.IADD R10, R10, 0x1, R5 ;  /* 0x000000010a0a7824 */ /* 0x000fe200078e0205 */
[----:B------:R-:W-:Y:S06]  /*1190*/  @!P0 BRA `(.L_x_103) ;  /* 0x0000000000a08947 */ /* 0x000fec0003800000 */
[----:B------:R-:W0:Y:S01]  /*11a0*/  LDC.64 R4, c[0x0][0x390] ;  /* 0x0000e400ff047b82 */ /* 0x000e220000000a00 */
[----:B------:R-:W-:Y:S02]  /*11b0*/  IMAD.MOV.U32 R9, RZ, RZ, 0x1000 ;  /* 0x00001000ff097424 */ /* 0x000fe400078e00ff */
[----:B------:R-:W-:-:S07]  /*11c0*/  IMAD.MOV.U32 R11, RZ, RZ, RZ ;  /* 0x000000ffff0b7224 */ /* 0x000fce00078e00ff */
.L_x_105:
[----:B------:R-:W-:-:S04]  /*11d0*/  LEA R6, P0, R9, R2, 0x2 ;  /* 0x0000000209067211 */ /* 0x000fc800078010ff */
[----:B------:R-:W-:-:S05]  /*11e0*/  LEA.HI.X R7, R9, R3, R11, 0x2, P0 ;  /* 0x0000000309077211 */ /* 0x000fca00000f140b */
        /* <DEDUP_REMOVED lines=16> */
[----:B--2---:R-:W-:-:S02]  /*12f0*/  IADD3 R25, PT, PT, R26, R25, R10 ;  /* 0x000000191a197210 */ /* 0x004fc40007ffe00a */
[----:B0-----:R-:W-:-:S04]  /*1300*/  IADD3 R10, P1, PT, -R9, R4, RZ ;  /* 0x00000004090a7210 */ /* 0x001fc80007f3e1ff */
[----:B------:R-:W-:Y:S02]  /*1310*/  ISETP.GE.U32.AND P0, PT, R10, 0x1000, PT ;  /* 0x000010000a00780c */ /* 0x000fe40003f06070 */
[----:B---3--:R-:W-:-:S04]  /*1320*/  IADD3 R25, PT, PT, R28, R27, R25 ;  /* 0x0000001b1c197210 */ /* 0x008fc80007ffe019 */
[----:B----4-:R-:W-:-:S04]  /*1330*/  IADD3 R23, PT, PT, R23, R24, R25 ;  /* 0x0000001817177210 */ /* 0x010fc80007ffe019 */
[----:B-----5:R-:W-:Y:S01]  /*1340*/  IADD3 R21, PT, PT, R21, R0, R23 ;  /* 0x0000000015157210 */ /* 0x020fe20007ffe017 */
[----:B------:R-:W-:-:S04]  /*1350*/  IMAD.MOV.U32 R0, RZ, RZ, R5 ;  /* 0x000000ffff007224 */ /* 0x000fc800078e0005 */
[----:B------:R-:W-:Y:S01]  /*1360*/  IMAD.X R10, R0, 0x1, ~R11, P1 ;  /* 0x00000001000a7824 */ /* 0x000fe200008e0e0b */
[----:B------:R-:W-:-:S04]  /*1370*/  IADD3 R13, PT, PT, R16, R13, R21 ;  /* 0x0000000d100d7210 */ /* 0x000fc80007ffe015 */
[----:B------:R-:W-:Y:S02]  /*1380*/  ISETP.GE.U32.AND.EX P0, PT, R10, RZ, PT, P0 ;  /* 0x000000ff0a00720c */ /* 0x000fe40003f06100 */
[----:B------:R-:W-:-:S04]  /*1390*/  IADD3 R13, PT, PT, R18, R15, R13 ;  /* 0x0000000f120d7210 */ /* 0x000fc80007ffe00d */
[----:B------:R-:W-:-:S04]  /*13a0*/  IADD3 R13, PT, PT, R20, R17, R13 ;  /* 0x00000011140d7210 */ /* 0x000fc80007ffe00d */
[----:B------:R-:W-:-:S03]  /*13b0*/  IADD3 R10, PT, PT, R22, R19, R13 ;  /* 0x00000013160a7210 */ /* 0x000fc60007ffe00d */
[----:B------:R-:W-:Y:S05]  /*13c0*/  @!P0 BRA `(.L_x_104) ;  /* 0x0000000400e88947 */ /* 0x000fea0003800000 */
[----:B------:R-:W-:-:S05]  /*13d0*/  IADD3 R9, P0, PT, R9, 0x1000, RZ ;  /* 0x0000100009097810 */ /* 0x000fca0007f1e0ff */
[----:B------:R-:W-:Y:S01]  /*13e0*/  IMAD.X R11, RZ, RZ, R11, P0 ;  /* 0x000000ffff0b7224 */ /* 0x000fe200000e060b */
[----:B------:R-:W-:-:S04]  /*13f0*/  ISETP.GT.U32.AND P0, PT, R9, R12, PT ;  /* 0x0000000c0900720c */ /* 0x000fc80003f04070 */
[----:B------:R-:W-:-:S13]  /*1400*/  ISETP.GT.U32.AND.EX P0, PT, R11, R14, PT, P0 ;  /* 0x0000000e0b00720c */ /* 0x000fda0003f04100 */
[----:B------:R-:W-:Y:S05]  /*1410*/  @!P0 BRA `(.L_x_105) ;  /* 0xfffffffc006c8947 */ /* 0x000fea000383ffff */
.L_x_103:
[----:B------:R-:W-:Y:S01]  /*1420*/  IMAD.IADD R3, R4, 0x1, -R9 ;  /* 0x0000000104037824 */ /* 0x000fe200078e0a09 */
[----:B------:R-:W-:Y:S01]  /*1430*/  ISETP.GE.U32.AND P1, PT, R9, R4, PT ;  /* 0x000000040900720c */ /* 0x000fe20003f26070 */
[----:B------:R-:W-:Y:S03]  /*1440*/  BSSY.RECONVERGENT B1, `(.L_x_104) ;  /* 0x0000072000017945 */ /* 0x000fe60003800200 */
[----:B------:R-:W-:-:S04]  /*1450*/  ISETP.GE.AND P0, PT, R8, R3, PT ;  /* 0x000000030800720c */ /* 0x000fc80003f06270 */
[----:B------:R-:W-:-:S13]  /*1460*/  ISETP.GE.U32.OR.EX P0, PT, R11, R0, P0, P1 ;  /* 0x000000000b00720c */ /* 0x000fda0000706510 */
[----:B------:R-:W-:Y:S05]  /*1470*/  @P0 BRA `(.L_x_106) ;  /* 0x0000000400b80947 */ /* 0x000fea0003800000 */
[----:B------:R-:W-:Y:S01]  /*1480*/  LOP3.LUT R0, RZ, R8, RZ, 0x33, !PT ;  /* 0x00000008ff007212 */ /* 0x000fe200078e33ff */
[----:B------:R-:W-:Y:S03]  /*1490*/  BSSY.RECONVERGENT B2, `(.L_x_107) ;  /* 0x0000031000027945 */ /* 0x000fe60003800200 */
[----:B------:R-:W-:-:S04]  /*14a0*/  IADD3 R0, PT, PT, -R9, R4, R0 ;  /* 0x0000000409007210 */ /* 0x000fc80007ffe100 */
[C---:B------:R-:W-:Y:S02]  /*14b0*/  ISETP.GE.U32.AND P0, PT, R0.reuse, 0xf00, PT ;  /* 0x00000f000000780c */ /* 0x040fe40003f06070 */
[----:B------:R-:W-:Y:S01]  /*14c0*/  LEA.HI R4, R0, 0x1, RZ, 0x18 ;  /* 0x0000000100047811 */ /* 0x000fe200078fc0ff */
[----:B------:R-:W-:-:S03]  /*14d0*/  IMAD.MOV.U32 R0, RZ, RZ, R8 ;  /* 0x000000ffff007224 */ /* 0x000fc600078e0008 */
[----:B------:R-:W-:-:S04]  /*14e0*/  LOP3.LUT R24, R4, 0xf, RZ, 0xc0, !PT ;  /* 0x0000000f04187812 */ /* 0x000fc800078ec0ff */
[----:B------:R-:W-:-:S03]  /*14f0*/  ISETP.NE.AND P1, PT, R24, RZ, PT ;  /* 0x000000ff1800720c */ /* 0x000fc60003f25270 */
[----:B------:R-:W-:Y:S10]  /*1500*/  @!P0 BRA `(.L_x_108) ;  /* 0x0000000000a48947 */ /* 0x000ff40003800000 */
[----:B------:R-:W0:Y:S01]  /*1510*/  LDCU.64 UR4, c[0x0][0x380] ;  /* 0x00007000ff0477ac */ /* 0x000e220008000a00 */
[----:B------:R-:W-:Y:S02]  /*1520*/  IADD3 R3, P0, PT, R8, R9, RZ ;  /* 0x0000000908037210 */ /* 0x000fe40007f1e0ff */
[----:B------:R-:W-:-:S03]  /*1530*/  LOP3.LUT R6, R4, 0x1fffff0, RZ, 0xc0, !PT ;  /* 0x01fffff004067812 */ /* 0x000fc600078ec0ff */
[----:B------:R-:W-:Y:S02]  /*1540*/  IMAD.X R0, RZ, RZ, R11, P0 ;  /* 0x000000ffff007224 */ /* 0x000fe400000e060b */
[----:B------:R-:W-:Y:S01]  /*1550*/  IMAD.MOV R6, RZ, RZ, -R6 ;  /* 0x000000ffff067224 */ /* 0x000fe200078e0a06 */
[----:B0-----:R-:W-:-:S04]  /*1560*/  LEA R15, P2, R3, UR4, 0x2 ;  /* 0x00000004030f7c11 */ /* 0x001fc8000f8410ff */
[----:B------:R-:W-:Y:S02]  /*1570*/  IADD3 R15, P0, PT, R15, 0x2000, RZ ;  /* 0x000020000f0f7810 */ /* 0x000fe40007f1e0ff */
[----:B------:R-:W-:Y:S01]  /*1580*/  LEA.HI.X R3, R3, UR5, R0, 0x2, P2 ;  /* 0x0000000503037c11 */ /* 0x000fe200090f1400 */
[----:B------:R-:W-:-:S04]  /*1590*/  IMAD.MOV.U32 R0, RZ, RZ, R8 ;  /* 0x000000ffff007224 */ /* 0x000fc800078e0008 */
[----:B------:R-:W-:-:S07]  /*15a0*/  IMAD.X R3, RZ, RZ, R3, P0 ;  /* 0x000000ffff037224 */ /* 0x000fce00000e0603 */
.L_x_109:
        /* <DEDUP_REMOVED lines=31> */
.L_x_108:
[----:B------:R-:W-:Y:S05]  /*17a0*/  BSYNC.RECONVERGENT B2 ;  /* 0x0000000000027941 */ /* 0x000fea0003800200 */
.L_x_107:
[----:B------:R-:W-:Y:S05]  /*17b0*/  @!P1 BRA `(.L_x_106) ;  /* 0x0000000000e89947 */ /* 0x000fea0003800000 */
[----:B------:R-:W-:Y:S01]  /*17c0*/  ISETP.GE.U32.AND P0, PT, R24, 0x8, PT ;  /* 0x000000081800780c */ /* 0x000fe20003f06070 */
[----:B------:R-:W-:Y:S01]  /*17d0*/  BSSY.RECONVERGENT B2, `(.L_x_110) ;  /* 0x0000016000027945 */ /* 0x000fe20003800200 */
[----:B------:R-:W-:-:S04]  /*17e0*/  LOP3.LUT R17, R4, 0x7, RZ, 0xc0, !PT ;  /* 0x0000000704117812 */ /* 0x000fc800078ec0ff */
[----:B------:R-:W-:-:S07]  /*17f0*/  ISETP.NE.AND P1, PT, R17, RZ, PT ;  /* 0x000000ff1100720c */ /* 0x000fce0003f25270 */
[----:B------:R-:W-:Y:S06]  /*1800*/  @!P0 BRA `(.L_x_111) ;  /* 0x0000000000488947 */ /* 0x000fec0003800000 */
[----:B------:R-:W0:Y:S01]  /*1810*/  LDCU.64 UR4, c[0x0][0x380] ;  /* 0x00007000ff0477ac */ /* 0x000e220008000a00 */
[----:B------:R-:W-:-:S05]  /*1820*/  IADD3 R3, P0, PT, R0, R9, RZ ;  /* 0x0000000900037210 */ /* 0x000fca0007f1e0ff */
[----:B------:R-:W-:Y:S01]  /*1830*/  IMAD.X R6, RZ, RZ, R11, P0 ;  /* 0x000000ffff067224 */ /* 0x000fe200000e060b */
        /* <DEDUP_REMOVED lines=15> */
.L_x_111:
[----:B------:R-:W-:Y:S05]  /*1930*/  BSYNC.RECONVERGENT B2 ;  /* 0x0000000000027941 */ /* 0x000fea0003800200 */
.L_x_110:
        /* <DEDUP_REMOVED lines=18> */
.L_x_113:
[----:B------:R-:W-:Y:S05]  /*1a60*/  BSYNC.RECONVERGENT B2 ;  /* 0x0000000000027941 */ /* 0x000fea0003800200 */
.L_x_112:
[----:B------:R-:W-:Y:S05]  /*1a70*/  @!P1 BRA `(.L_x_106) ;  /* 0x0000000000389947 */ /* 0x000fea0003800000 */
[----:B------:R-:W0:Y:S01]  /*1a80*/  LDCU.64 UR4, c[0x0][0x380] ;  /* 0x00007000ff0477ac */ /* 0x000e220008000a00 */
[----:B------:R-:W-:Y:S01]  /*1a90*/  IADD3 R5, P0, PT, R0, R9, RZ ;  /* 0x0000000900057210 */ /* 0x000fe20007f1e0ff */
[----:B------:R-:W-:-:S04]  /*1aa0*/  IMAD.MOV R0, RZ, RZ, -R6 ;  /* 0x000000ffff007224 */ /* 0x000fc800078e0a06 */
[----:B------:R-:W-:Y:S01]  /*1ab0*/  IMAD.X R4, RZ, RZ, R11, P0 ;  /* 0x000000ffff047224 */ /* 0x000fe200000e060b */
[----:B0-----:R-:W-:-:S04]  /*1ac0*/  LEA R2, P1, R5, UR4, 0x2 ;  /* 0x0000000405027c11 */ /* 0x001fc8000f8210ff */
[----:B------:R-:W-:-:S09]  /*1ad0*/  LEA.HI.X R5, R5, UR5, R4, 0x2, P1 ;  /* 0x0000000505057c11 */ /* 0x000fd200088f1404 */
.L_x_114:
[----:B------:R-:W-:-:S06]  /*1ae0*/  IMAD.MOV.U32 R3, RZ, RZ, R5 ;  /* 0x000000ffff037224 */ /* 0x000fcc00078e0005 */
[----:B------:R0:W2:Y:S01]  /*1af0*/  LDG.E R3, desc[UR6][R2.64] ;  /* 0x0000000602037981 */ /* 0x0000a2000c1e1900 */
[----:B------:R-:W-:-:S05]  /*1b00*/  VIADD R0, R0, 0x1 ;  /* 0x0000000100007836 */ /* 0x000fca0000000000 */
[----:B------:R-:W-:Y:S02]  /*1b10*/  ISETP.NE.AND P0, PT, R0, RZ, PT ;  /* 0x000000ff0000720c */ /* 0x000fe40003f05270 */
[----:B0-----:R-:W-:-:S05]  /*1b20*/  IADD3 R2, P1, PT, R2, 0x400, RZ ;  /* 0x0000040002027810 */ /* 0x001fca0007f3e0ff */
[----:B------:R-:W-:Y:S02]  /*1b30*/  IMAD.X R5, RZ, RZ, R5, P1 ;  /* 0x000000ffff057224 */ /* 0x000fe400008e0605 */
[----:B--2---:R-:W-:-:S04]  /*1b40*/  IMAD.IADD R10, R3, 0x1, R10 ;  /* 0x00000001030a7824 */ /* 0x004fc800078e020a */
[----:B------:R-:W-:Y:S05]  /*1b50*/  @P0 BRA `(.L_x_114) ;  /* 0xfffffffc00e00947 */ /* 0x000fea000383ffff */
.L_x_106:
[----:B------:R-:W-:Y:S05]  /*1b60*/  BSYNC.RECONVERGENT B1 ;  /* 0x0000000000017941 */ /* 0x000fea0003800200 */
.L_x_104:
[----:B------:R-:W0:Y:S01]  /*1b70*/  S2R R6, SR_LANEID ;  /* 0x0000000000067919 */ /* 0x000e220000000000 */
[----:B------:R-:W-:Y:S01]  /*1b80*/  ISETP.NE.AND P5, PT, R8, RZ, PT ;  /* 0x000000ff0800720c */ /* 0x000fe20003fa5270 */
        /* <DEDUP_REMOVED lines=39> */
[----:B------:R-:W-:-:S07]  /*1e00*/  IMAD.IADD R7, R0, 0x1, R3 ;  /* 0x0000000100077824 */ /* 0x000fce00078e0203 */
.L_x_102:
[----:B------:R-:W-:Y:S05]  /*1e10*/  BSYNC.RECONVERGENT B0 ;  /* 0x0000000000007941 */ /* 0x000fea0003800200 */
.L_x_87:
[----:B------:R-:W-:Y:S05]  /*1e20*/  @P5 EXIT ;  /* 0x000000000000594d */ /* 0x000fea0003800000 */
[----:B------:R-:W3:Y:S01]  /*1e30*/  LDC.64 R2, c[0x0][0x388] ;  /* 0x0000e200ff027b82 */ /* 0x000ee20000000a00 */
[----:B------:R-:W0:Y:S02]  /*1e40*/  LDCU UR4, c[0x0][0x39c] ;  /* 0x00007380ff0477ac */ /* 0x000e240008000800 */
[----:B012---:R-:W-:-:S05]  /*1e50*/  VIADD R7, R7, UR4 ;  /* 0x0000000407077c36 */ /* 0x007fca0008000000 */
[----:B---3--:R-:W-:Y:S01]  /*1e60*/  STG.E desc[UR6][R2.64], R7 ;  /* 0x0000000702007986 */ /* 0x008fe2000c101906 */
[----:B------:R-:W-:Y:S05]  /*1e70*/  EXIT ;  /* 0x000000000000794d */ /* 0x000fea0003800000 */
.L_x_115:
        /* <DEDUP_REMOVED lines=16> */
.L_x_284:


//--------------------- .text._ZN3cub18CUB_300001_SM_10006detail6reduce28DeviceReduceSingleTileKernelINS2_10policy_hubIijN4cuda3std3__44plusIiEEE10Policy1000EPiSC_iS9_iiNS7_10__identityEEEvT0_T1_T2_T3_T4_T6_ --------------------------
	.section	.text._ZN3cub18CUB_300001_SM_10006detail6reduce28DeviceReduceSingleTileKernelINS2_10policy_hubIijN4cuda3std3__44plusIiEEE10Policy1000EPiSC_iS9_iiNS7_10__identityEEEvT0_T1_T2_T3_T4_T6_,"ax",@progbits
	.align	128
        .global         _ZN3cub18CUB_300001_SM_10006detail6reduce28DeviceReduceSingleTileKernelINS2_10policy_hubIijN4cuda3std3__44plusIiEEE10Policy1000EPiSC_iS9_iiNS7_10__identityEEEvT0_T1_T2_T3_T4_T6_
        .type           _ZN3cub18CUB_300001_SM_10006detail6reduce28DeviceReduceSingleTileKernelINS2_10policy_hubIijN4cuda3std3__44plusIiEEE10Policy1000EPiSC_iS9_iiNS7_10__identityEEEvT0_T1_T2_T3_T4_T6_,@function
        .size           _ZN3cub18CUB_300001_SM_10006detail6reduce28DeviceReduceSingleTileKernelINS2_10policy_hubIijN4cuda3std3__44plusIiEEE10Policy1000EPiSC_iS9_iiNS7_10__identityEEEvT0_T1_T2_T3_T4_T6_,(.L_x_285 - _ZN3cub18CUB_300001_SM_10006detail6reduce28DeviceReduceSingleTileKernelINS2_10policy_hubIijN4cuda3std3__44plusIiEEE10Policy1000EPiSC_iS9_iiNS7_10__identityEEEvT0_T1_T2_T3_T4_T6_)
        .other          _ZN3cub18CUB_300001_SM_10006detail6reduce28DeviceReduceSingleTileKernelINS2_10policy_hubIijN4cuda3std3__44plusIiEEE10Policy1000EPiSC_iS9_iiNS7_10__identityEEEvT0_T1_T2_T3_T4_T6_,@"STO_CUDA_ENTRY STV_DEFAULT"
_ZN3cub18CUB_300001_SM_10006detail6reduce28DeviceReduceSingleTileKernelINS2_10policy_hubIijN4cuda3std3__44plusIiEEE10Policy1000EPiSC_iS9_iiNS7_10__identityEEEvT0_T1_T2_T3_T4_T6_:
.text._ZN3cub18CUB_300001_SM_10006detail6reduce28DeviceReduceSingleTileKernelINS2_10policy_hubIijN4cuda3std3__44plusIiEEE10Policy1000EPiSC_iS9_iiNS7_10__identityEEEvT0_T1_T2_T3_T4_T6_:
        /* <DEDUP_REMOVED lines=13> */
.L_x_116:
        /* <DEDUP_REMOVED lines=16> */
.L_x_121:
[----:B------:R-:W-:Y:S05]  /*01d0*/  BSYNC.RECONVERGENT B1 ;  /* 0x0000000000017941 */ /* 0x000fea0003800200 */
.L_x_120:
        /* <DEDUP_REMOVED lines=16> */
.L_x_126:
        /* <DEDUP_REMOVED lines=9> */
.L_x_125:
[----:B------:R-:W-:Y:S05]  /*0370*/  BSYNC.RECONVERGENT B2 ;  /* 0x0000000000027941 */ /* 0x000fea0003800200 */
.L_x_124:
        /* <DEDUP_REMOVED lines=8> */
.L_x_129:
        /* <DEDUP_REMOVED lines=35> */
.L_x_128:
[----:B------:R-:W-:Y:S05]  /*0630*/  BSYNC.RECONVERGENT B2 ;  /* 0x0000000000027941 */ /* 0x000fea0003800200 */
.L_x_127:
        /* <DEDUP_REMOVED lines=22> */
.L_x_131:
[----:B------:R-:W-:Y:S05]  /*07a0*/  BSYNC.RECONVERGENT B2 ;  /* 0x0000000000027941 */ /* 0x000fea0003800200 */
.L_x_130:
        /* <DEDUP_REMOVED lines=10> */
.L_x_123:
[----:B------:R-:W-:Y:S05]  /*0850*/  BSYNC.RECONVERGENT B1 ;  /* 0x0000000000017941 */ /* 0x000fea0003800200 */
.L_x_122:
        /* <DEDUP_REMOVED lines=45> */
.L_x_132:
        /* <DEDUP_REMOVED lines=67> */
.L_x_119:
        /* <DEDUP_REMOVED lines=22> */
.L_x_136:
        /* <DEDUP_REMOVED lines=20> */
.L_x_134:
        /* <DEDUP_REMOVED lines=20> */
.L_x_140:
        /* <DEDUP_REMOVED lines=8> */
.L_x_139:
[----:B------:R-:W-:Y:S05]  /*13c0*/  BSYNC.RECONVERGENT B2 ;  /* 0x0000000000027941 */ /* 0x000fea0003800200 */
.L_x_138:
        /* <DEDUP_REMOVED lines=16> */
.L_x_143:
        /* <DEDUP_REMOVED lines=39> */
.L_x_142:
[----:B------:R-:W-:Y:S05]  /*1740*/  BSYNC.RECONVERGENT B2 ;  /* 0x0000000000027941 */ /* 0x000fea0003800200 */
.L_x_141:
        /* <DEDUP_REMOVED lines=27> */
.L_x_145:
[----:B------:R-:W-:Y:S05]  /*1900*/  BSYNC.RECONVERGENT B2 ;  /* 0x0000000000027941 */ /* 0x000fea0003800200 */
.L_x_144:
        /* <DEDUP_REMOVED lines=10> */
.L_x_137:
[----:B------:R-:W-:Y:S05]  /*19b0*/  BSYNC.RECONVERGENT B1 ;  /* 0x0000000000017941 */ /* 0x000fea0003800200 */
.L_x_135:
        /* <DEDUP_REMOVED lines=43> */
.L_x_118:
        /* <DEDUP_REMOVED lines=12> */
.L_x_148:
[----:B------:R-:W-:Y:S05]  /*1d30*/  BSYNC.RECONVERGENT B1 ;  /* 0x0000000000017941 */ /* 0x000fea0003800200 */
.L_x_147:
        /* <DEDUP_REMOVED lines=16> */
.L_x_153:
        /* <DEDUP_REMOVED lines=9> */
.L_x_152:
[----:B------:R-:W-:Y:S05]  /*1ed0*/  BSYNC.RECONVERGENT B2 ;  /* 0x0000000000027941 */ /* 0x000fea0003800200 */
.L_x_151:
        /* <DEDUP_REMOVED lines=8> */
.L_x_156:
        /* <DEDUP_REMOVED lines=35> */
.L_x_155:
[----:B------:R-:W-:Y:S05]  /*2190*/  BSYNC.RECONVERGENT B2 ;  /* 0x0000000000027941 */ /* 0x000fea0003800200 */
.L_x_154:
        /* <DEDUP_REMOVED lines=22> */
.L_x_158:
[----:B------:R-:W-:Y:S05]  /*2300*/  BSYNC.RECONVERGENT B2 ;  /* 0x0000000000027941 */ /* 0x000fea0003800200 */
.L_x_157:
        /* <DEDUP_REMOVED lines=10> */
.L_x_150:
[----:B------:R-:W-:Y:S05]  /*23b0*/  BSYNC.RECONVERGENT B1 ;  /* 0x0000000000017941 */ /* 0x000fea0003800200 */
.L_x_149:
        /* <DEDUP_REMOVED lines=45> */
.L_x_159:
        /* <DEDUP_REMOVED lines=67> */
.L_x_146:
        /* <DEDUP_REMOVED lines=33> */
.L_x_162:
        /* <DEDUP_REMOVED lines=32> */
.L_x_160:
        /* <DEDUP_REMOVED lines=20> */
.L_x_166:
        /* <DEDUP_REMOVED lines=8> */
.L_x_165:
[----:B------:R-:W-:Y:S05]  /*3090*/  BSYNC.RECONVERGENT B2 ;  /* 0x0000000000027941 */ /* 0x000fea0003800200 */
.L_x_164:
        /* <DEDUP_REMOVED lines=16> */
.L_x_169:
        /* <DEDUP_REMOVED lines=39> */
.L_x_168:
[----:B------:R-:W-:Y:S05]  /*3410*/  BSYNC.RECONVERGENT B2 ;  /* 0x0000000000027941 */ /* 0x000fea0003800200 */
.L_x_167:
        /* <DEDUP_REMOVED lines=27> */
.L_x_171:
[----:B------:R-:W-:Y:S05]  /*35d0*/  BSYNC.RECONVERGENT B2 ;  /* 0x0000000000027941 */ /* 0x000fea0003800200 */
.L_x_170:
        /* <DEDUP_REMOVED lines=10> */
.L_x_163:
[----:B------:R-:W-:Y:S05]  /*3680*/  BSYNC.RECONVERGENT B1 ;  /* 0x0000000000017941 */ /* 0x000fea0003800200 */
.L_x_161:
        /* <DEDUP_REMOVED lines=42> */
.L_x_133:
[----:B------:R-:W-:Y:S05]  /*3930*/  BSYNC.RECONVERGENT B0 ;  /* 0x0000000000007941 */ /* 0x000fea0003800200 */
.L_x_117:
[----:B------:R-:W-:Y:S05]  /*3940*/  @P0 EXIT ;  /* 0x000000000000094d */ /* 0x000fea0003800000 */
[----:B-1----:R-:W1:Y:S01]  /*3950*/  LDC.64 R4, c[0x0][0x388] ;  /* 0x0000e200ff047b82 */ /* 0x002e620000000a00 */
[----:B------:R-:W0:Y:S02]  /*3960*/  LDCU UR4, c[0x0][0x398] ;  /* 0x00007300ff0477ac */ /* 0x000e240008000800 */
[----:B0-234-:R-:W-:-:S05]  /*3970*/  VIADD R3, R3, UR4 ;  /* 0x0000000403037c36 */ /* 0x01dfca0008000000 */
[----:B-1----:R-:W-:Y:S01]  /*3980*/  STG.E desc[UR6][R4.64], R3 ;  /* 0x0000000304007986 */ /* 0x002fe2000c101906 */
[----:B------:R-:W-:Y:S05]  /*3990*/  EXIT ;  /* 0x000000000000794d */ /* 0x000fea0003800000 */
.L_x_172:
        /* <DEDUP_REMOVED lines=14> */
.L_x_285:


//--------------------- .text._ZN3cub18CUB_300001_SM_10006detail6reduce18DeviceReduceKernelINS2_10policy_hubIijN4cuda3std3__44plusIiEEE10Policy1000EN6thrust24THRUST_300001_SM_1000_NS6detail15normal_iteratorINSD_10device_ptrIiEEEEjS9_iNS7_10__identityEEEvT0_PT3_T1_NS0_13GridEvenShareISN_EET2_T4_ --------------------------
	.section	.text._ZN3cub18CUB_300001_SM_10006detail6reduce18DeviceReduceKernelINS2_10policy_hubIijN4cuda3std3__44plusIiEEE10Policy1000EN6thrust24THRUST_300001_SM_1000_NS6detail15normal_iteratorINSD_10device_ptrIiEEEEjS9_iNS7_10__identityEEEvT0_PT3_T1_NS0_13GridEvenShareISN_EET2_T4_,"ax",@progbits
	.align	128
        .global         _ZN3cub18CUB_300001_SM_10006detail6reduce18DeviceReduceKernelINS2_10policy_hubIijN4cuda3std3__44plusIiEEE10Policy1000EN6thrust24THRUST_300001_SM_1000_NS6detail15normal_iteratorINSD_10device_ptrIiEEEEjS9_iNS7_10__identityEEEvT0_PT3_T1_NS0_13GridEvenShareISN_EET2_T4_
        .type           _ZN3cub18CUB_300001_SM_10006detail6reduce18DeviceReduceKernelINS2_10policy_hubIijN4cuda3std3__44plusIiEEE10Policy1000EN6thrust24THRUST_300001_SM_1000_NS6detail15normal_iteratorINSD_10device_ptrIiEEEEjS9_iNS7_10__identityEEEvT0_PT3_T1_NS0_13GridEvenShareISN_EET2_T4_,@function
        .size           _ZN3cub18CUB_300001_SM_10006detail6reduce18DeviceReduceKernelINS2_10policy_hubIijN4cuda3std3__44plusIiEEE10Policy1000EN6thrust24THRUST_300001_SM_1000_NS6detail15normal_iteratorINSD_10device_ptrIiEEEEjS9_iNS7_10__identityEEEvT0_PT3_T1_NS0_13GridEvenShareISN_EET2_T4_,(.L_x_286 - _ZN3cub18CUB_300001_SM_10006detail6reduce18DeviceReduceKernelINS2_10policy_hubIijN4cuda3std3__44plusIiEEE10Policy1000EN6thrust24THRUST_300001_SM_1000_NS6detail15normal_iteratorINSD_10device_ptrIiEEEEjS9_iNS7_10__identityEEEvT0_PT3_T1_NS0_13GridEvenShareISN_EET2_T4_)
        .other          _ZN3cub18CUB_300001_SM_10006detail6reduce18DeviceReduceKernelINS2_10policy_hubIijN4cuda3std3__44plusIiEEE10Policy1000EN6thrust24THRUST_300001_SM_1000_NS6detail15normal_iteratorINSD_10device_ptrIiEEEEjS9_iNS7_10__identityEEEvT0_PT3_T1_NS0_13GridEvenShareISN_EET2_T4_,@"STO_CUDA_ENTRY STV_DEFAULT"
_ZN3cub18CUB_300001_SM_10006detail6reduce18DeviceReduceKernelINS2_10policy_hubIijN4cuda3std3__44plusIiEEE10Policy1000EN6thrust24THRUST_300001_SM_1000_NS6detail15normal_iteratorINSD_10device_ptrIiEEEEjS9_iNS7_10__identityEEEvT0_PT3_T1_NS0_13GridEvenShareISN_EET2_T4_:
.text._ZN3cub18CUB_300001_SM_10006detail6reduce18DeviceReduceKernelINS2_10policy_hubIijN4cuda3std3__44plusIiEEE10Policy1000EN6thrust24THRUST_300001_SM_1000_NS6detail15normal_iteratorINSD_10device_ptrIiEEEEjS9_iNS7_10__identityEEEvT0_PT3_T1_NS0_13GridEvenShareISN_EET2_T4_:
[----:B------:R-:W-:Y:S01]  /*0000*/  LDC R1, c[0x0][0x37c] ;  /* 0x0000df00ff017b82 */ /* 0x000fe20000000800 */
[----:B------:R-:W0:Y:S07]  /*0010*/  S2R R3, SR_CTAID.X ;  /* 0x0000000000037919 */ /* 0x000e2e0000002500 */
[----:B------:R-:W1:Y:S01]  /*0020*/  LDC.64 R8, c[0x0][0x3a8] ;  /* 0x0000ea00ff087b82 */ /* 0x000e620000000a00 */
[----:B------:R-:W2:Y:S01]  /*0030*/  LDCU.64 UR6, c[0x0][0x358] ;  /* 0x00006b00ff0677ac */ /* 0x000ea20008000a00 */
[----:B------:R-:W-:Y:S01]  /*0040*/  BSSY.RECONVERGENT B0, `(.L_x_173) ;  /* 0x0000236000007945 */ /* 0x000fe20003800200 */
[----:B-1----:R-:W-:-:S02]  /*0050*/  IMAD.SHL.U32 R13, R9, 0x1000, RZ ;  /* 0x00001000090d7824 */ /* 0x002fc400078e00ff */
[----:B0-----:R-:W-:-:S05]  /*0060*/  IMAD R0, R3, -0x1000, R8 ;  /* 0xfffff00003007824 */ /* 0x001fca00078e0208 */
[----:B------:R-:W-:-:S13]  /*0070*/  ISETP.GT.U32.AND P0, PT, R0, 0xfff, PT ;  /* 0x00000fff0000780c */ /* 0x000fda0003f04070 */
[----:B--2---:R-:W-:Y:S05]  /*0080*/  @P0 BRA `(.L_x_174) ;  /* 0x0000001000540947 */ /* 0x004fea0003800000 */
[----:B------:R-:W0:Y:S01]  /*0090*/  S2R R2, SR_TID.X ;  /* 0x0000000000027919 */ /* 0x000e220000002100 */
[----:B------:R-:W-:Y:S01]  /*00a0*/  BSSY.RECONVERGENT B1, `(.L_x_175) ;  /* 0x000000a000017945 */ /* 0x000fe20003800200 */
[----:B------:R-:W-:Y:S01]  /*00b0*/  IMAD.MOV.U32 R14, RZ, RZ, RZ ;  /* 0x000000ffff0e7224 */ /* 0x000fe200078e00ff */
[----:B0-----:R-:W-:Y:S01]  /*00c0*/  ISETP.GE.U32.AND P0, PT, R2, R0, PT ;  /* 0x000000000200720c */ /* 0x001fe20003f06070 */
[----:B------:R-:W-:-:S12]  /*00d0*/  IMAD.MOV.U32 R4, RZ, RZ, R2 ;  /* 0x000000ffff047224 */ /* 0x000fd800078e0002 */
[----:B------:R-:W-:Y:S05]  /*00e0*/  @P0 BRA `(.L_x_176) ;  /* 0x0000000000140947 */ /* 0x000fea0003800000 */
[----:B------:R-:W0:Y:S01]  /*00f0*/  LDC.64 R14, c[0x0][0x380] ;  /* 0x0000e000ff0e7b82 */ /* 0x000e220000000a00 */
[----:B------:R-:W-:-:S04]  /*0100*/  IMAD R5, R3, 0x1000, R2 ;  /* 0x0000100003057824 */ /* 0x000fc800078e0202 */
[----:B0-----:R-:W-:-:S06]  /*0110*/  IMAD.WIDE.U32 R14, R5, 0x4, R14 ;  /* 0x00000004050e7825 */ /* 0x001fcc00078e000e */
[----:B------:R0:W5:Y:S01]  /*0120*/  LDG.E R14, desc[UR6][R14.64] ;  /* 0x000000060e0e7981 */ /* 0x000162000c1e1900 */
[----:B------:R-:W-:-:S07]  /*0130*/  VIADD R4, R2, 0x100 ;  /* 0x0000010002047836 */ /* 0x000fce0000000000 */
.L_x_176:
[----:B------:R-:W-:Y:S05]  /*0140*/  BSYNC.RECONVERGENT B1 ;  /* 0x0000000000017941 */ /* 0x000fea0003800200 */
.L_x_175:
[----:B------:R-:W-:Y:S01]  /*0150*/  ISETP.GE.U32.AND P0, PT, R4, R0, PT ;  /* 0x000000000400720c */ /* 0x000fe20003f06070 */
[----:B------:R-:W-:-:S12]  /*0160*/  BSSY.RECONVERGENT B1, `(.L_x_177) ;  /* 0x0000097000017945 */ /* 0x000fd80003800200 */
[----:B------:R-:W-:Y:S05]  /*0170*/  @P0 BRA `(.L_x_178) ;  /* 0x0000000800540947 */ /* 0x000fea0003800000 */
[----:B------:R-:W-:Y:S01]  /*0180*/  LOP3.LUT R5, RZ, R4, RZ, 0x33, !PT ;  /* 0x00000004ff057212 */ /* 0x000fe200078e33ff */
[----:B------:R-:W-:Y:S04]  /*0190*/  BSSY.RECONVERGENT B2, `(.L_x_179) ;  /* 0x000004b000027945 */ /* 0x000fe80003800200 */
[----:B------:R-:W-:-:S04]  /*01a0*/  IMAD.IADD R8, R5, 0x1, R8 ;  /* 0x0000000105087824 */ /* 0x000fc800078e0208 */
[----:B------:R-:W-:-:S05]  /*01b0*/  IMAD R8, R3, -0x1000, R8 ;  /* 0xfffff00003087824 */ /* 0x000fca00078e0208 */
[C---:B------:R-:W-:Y:S02]  /*01c0*/  ISETP.GE.U32.AND P0, PT, R8.reuse, 0xf00, PT ;  /* 0x00000f000800780c */ /* 0x040fe40003f06070 */
[----:B------:R-:W-:-:S04]  /*01d0*/  LEA.HI R5, R8, 0x1, RZ, 0x18 ;  /* 0x0000000108057811 */ /* 0x000fc800078fc0ff */
[----:B------:R-:W-:-:S07]  /*01e0*/  LOP3.LUT R6, R5, 0xf, RZ, 0xc0, !PT ;  /* 0x0000000f05067812 */ /* 0x000fce00078ec0ff */
[----:B------:R-:W-:Y:S05]  /*01f0*/  @!P0 BRA `(.L_x_180) ;  /* 0x0000000400108947 */ /* 0x000fea0003800000 */
[----:B------:R-:W-:Y:S01]  /*0200*/  LOP3.LUT R8, R5, 0x1fffff0, RZ, 0xc0, !PT ;  /* 0x01fffff005087812 */ /* 0x000fe200078ec0ff */
[----:B------:R-:W-:Y:S01]  /*0210*/  BSSY.RECONVERGENT B3, `(.L_x_181) ;  /* 0x0000041000037945 */ /* 0x000fe20003800200 */
[----:B------:R-:W-:Y:S01]  /*0220*/  LOP3.LUT R7, R4, 0x800, RZ, 0xfc, !PT ;  /* 0x0000080004077812 */ /* 0x000fe200078efcff */
[----:B------:R-:W-:Y:S01]  /*0230*/  IMAD R4, R3, 0x1000, R4 ;  /* 0x0000100003047824 */ /* 0x000fe200078e0204 */
[----:B------:R-:W-:-:S07]  /*0240*/  IADD3 R8, PT, PT, -R8, RZ, RZ ;  /* 0x000000ff08087210 */ /* 0x000fce0007ffe1ff */
.L_x_182:
[----:B------:R-:W1:Y:S01]  /*0250*/  LDC.64 R12, c[0x0][0x380] ;  /* 0x0000e000ff0c7b82 */ /* 0x000e620000000a00 */
[----:B------:R-:W-:-:S04]  /*0260*/  VIADD R21, R4, 0x100 ;  /* 0x0000010004157836 */ /* 0x000fc80000000000 */
[----:B-1----:R-:W-:-:S04]  /*0270*/  IMAD.WIDE.U32 R20, R21, 0x4, R12 ;  /* 0x0000000415147825 */ /* 0x002fc800078e000c */
[C---:B------:R-:W-:Y:S01]  /*0280*/  IMAD.WIDE.U32 R16, R4.reuse, 0x4, R12 ;  /* 0x0000000404107825 */ /* 0x040fe200078e000c */
[----:B0-----:R-:W2:Y:S04]  /*0290*/  LDG.E R15, desc[UR6][R20.64] ;  /* 0x00000006140f7981 */ /* 0x001ea8000c1e1900 */
[----:B------:R0:W2:Y:S01]  /*02a0*/  LDG.E R9, desc[UR6][R16.64] ;  /* 0x0000000610097981 */ /* 0x0000a2000c1e1900 */
[C---:B------:R-:W-:Y:S02]  /*02b0*/  VIADD R29, R4.reuse, 0x600 ;  /* 0x00000600041d7836 */ /* 0x040fe40000000000 */
[C---:B------:R-:W-:Y:S01]  /*02c0*/  VIADD R27, R4.reuse, 0x300 ;  /* 0x00000300041b7836 */ /* 0x040fe20000000000 */
[C---:B------:R-:W-:Y:S01]  /*02d0*/  IADD3 R28, PT, PT, R4.reuse, 0x800, RZ ;  /* 0x00000800041c7810 */ /* 0x040fe20007ffe0ff */
[----:B------:R-:W-:-:S02]  /*02e0*/  VIADD R11, R4, 0x200 ;  /* 0x00000200040b7836 */ /* 0x000fc40000000000 */
[----:B------:R-:W-:-:S04]  /*02f0*/  IMAD.WIDE.U32 R26, R27, 0x4, R12 ;  /* 0x000000041b1a7825 */ /* 0x000fc800078e000c */
[--C-:B0-----:R-:W-:Y:S02]  /*0300*/  IMAD.WIDE.U32 R16, R29, 0x4, R12.reuse ;  /* 0x000000041d107825 */ /* 0x101fe400078e000c */
[----:B------:R-:W3:Y:S02]  /*0310*/  LDG.E R26, desc[UR6][R26.64] ;  /* 0x000000061a1a7981 */ /* 0x000ee4000c1e1900 */
[C---:B------:R-:W-:Y:S02]  /*0320*/  VIADD R19, R4.reuse, 0x400 ;  /* 0x0000040004137836 */ /* 0x040fe40000000000 */
[C---:B------:R-:W-:Y:S01]  /*0330*/  VIADD R23, R4.reuse, 0x500 ;  /* 0x0000050004177836 */ /* 0x040fe20000000000 */
[----:B------:R0:W4:Y:S01]  /*0340*/  LDG.E R22, desc[UR6][R16.64] ;  /* 0x0000000610167981 */ /* 0x000122000c1e1900 */
[----:B------:R-:W-:Y:S02]  /*0350*/  VIADD R29, R4, 0x700 ;  /* 0x00000700041d7836 */ /* 0x000fe40000000000 */
[----:B------:R-:W-:-:S04]  /*0360*/  IMAD.WIDE.U32 R10, R11, 0x4, R12 ;  /* 0x000000040b0a7825 */ /* 0x000fc800078e000c */
[--C-:B------:R-:W-:Y:S01]  /*0370*/  IMAD.WIDE.U32 R18, R19, 0x4, R12.reuse ;  /* 0x0000000413127825 */ /* 0x100fe200078e000c */
[----:B------:R1:W3:Y:S03]  /*0380*/  LDG.E R25, desc[UR6][R10.64] ;  /* 0x000000060a197981 */ /* 0x0002e6000c1e1900 */
[--C-:B------:R-:W-:Y:S01]  /*0390*/  IMAD.WIDE.U32 R20, R23, 0x4, R12.reuse ;  /* 0x0000000417147825 */ /* 0x100fe200078e000c */
[----:B------:R-:W4:Y:S03]  /*03a0*/  LDG.E R24, desc[UR6][R18.64] ;  /* 0x0000000612187981 */ /* 0x000f26000c1e1900 */
[--C-:B0-----:R-:W-:Y:S01]  /*03b0*/  IMAD.WIDE.U32 R16, R29, 0x4, R12.reuse ;  /* 0x000000041d107825 */ /* 0x101fe200078e000c */
[----:B------:R0:W4:Y:S03]  /*03c0*/  LDG.E R23, desc[UR6][R20.64] ;  /* 0x0000000614177981 */ /* 0x000126000c1e1900 */
[----:B------:R-:W-:Y:S01]  /*03d0*/  IMAD.WIDE.U32 R28, R28, 0x4, R12 ;  /* 0x000000041c1c7825 */ /* 0x000fe200078e000c */
[----:B------:R-:W4:Y:S03]  /*03e0*/  LDG.E R19, desc[UR6][R16.64] ;  /* 0x0000000610137981 */ /* 0x000f26000c1e1900 */
[----:B------:R-:W-:-:S02]  /*03f0*/  VIADD R27, R4, 0xa00 ;  /* 0x00000a00041b7836 */ /* 0x000fc40000000000 */
[----:B-1----:R-:W-:Y:S01]  /*0400*/  VIADD R11, R4, 0x900 ;  /* 0x00000900040b7836 */ /* 0x002fe20000000000 */
[----:B------:R1:W4:Y:S01]  /*0410*/  LDG.E R18, desc[UR6][R28.64] ;  /* 0x000000061c127981 */ /* 0x000322000c1e1900 */
[----:B0-----:R-:W-:-:S04]  /*0420*/  IMAD.WIDE.U32 R20, R27, 0x4, R12 ;  /* 0x000000041b147825 */ /* 0x001fc800078e000c */
[----:B------:R-:W-:Y:S02]  /*0430*/  VIADD R27, R4, 0xb00 ;  /* 0x00000b00041b7836 */ /* 0x000fe40000000000 */
[----:B------:R-:W-:-:S04]  /*0440*/  IMAD.WIDE.U32 R10, R11, 0x4, R12 ;  /* 0x000000040b0a7825 */ /* 0x000fc800078e000c */
[----:B-1----:R-:W-:Y:S02]  /*0450*/  VIADD R29, R4, 0xc00 ;  /* 0x00000c00041d7836 */ /* 0x002fe40000000000 */
[----:B------:R-:W4:Y:S02]  /*0460*/  LDG.E R11, desc[UR6][R10.64] ;  /* 0x000000060a0b7981 */ /* 0x000f24000c1e1900 */
[----:B------:R-:W-:-:S06]  /*0470*/  IMAD.WIDE.U32 R16, R29, 0x4, R12 ;  /* 0x000000041d107825 */ /* 0x000fcc00078e000c */
[----:B------:R0:W4:Y:S04]  /*0480*/  LDG.E R16, desc[UR6][R16.64] ;  /* 0x0000000610107981 */ /* 0x000128000c1e1900 */
[----:B------:R1:W4:Y:S01]  /*0490*/  LDG.E R10, desc[UR6][R20.64] ;  /* 0x00000006140a7981 */ /* 0x000322000c1e1900 */
[----:B0-----:R-:W-:Y:S01]  /*04a0*/  VIADD R17, R4, 0xf00 ;  /* 0x00000f0004117836 */ /* 0x001fe20000000000 */
[----:B--2--5:R-:W-:Y:S01]  /*04b0*/  IADD3 R9, PT, PT, R15, R9, R14 ;  /* 0x000000090f097210 */ /* 0x024fe20007ffe00e */
[----:B------:R-:W-:-:S04]  /*04c0*/  IMAD.WIDE.U32 R14, R27, 0x4, R12 ;  /* 0x000000041b0e7825 */ /* 0x000fc800078e000c */
[----:B------:R-:W-:Y:S02]  /*04d0*/  VIADD R27, R4, 0xd00 ;  /* 0x00000d00041b7836 */ /* 0x000fe40000000000 */
[----:B------:R-:W2:Y:S02]  /*04e0*/  LDG.E R15, desc[UR6][R14.64] ;  /* 0x000000060e0f7981 */ /* 0x000ea4000c1e1900 */
[----:B------:R-:W-:-:S04]  /*04f0*/  IMAD.WIDE.U32 R28, R27, 0x4, R12 ;  /* 0x000000041b1c7825 */ /* 0x000fc800078e000c */
[----:B------:R-:W-:Y:S02]  /*0500*/  VIADD R27, R4, 0xe00 ;  /* 0x00000e00041b7836 */ /* 0x000fe40000000000 */
[----:B------:R-:W2:Y:S02]  /*0510*/  LDG.E R29, desc[UR6][R28.64] ;  /* 0x000000061c1d7981 */ /* 0x000ea4000c1e1900 */
[----:B-1----:R-:W-:-:S04]  /*0520*/  IMAD.WIDE.U32 R20, R27, 0x4, R12 ;  /* 0x000000041b147825 */ /* 0x002fc800078e000c */
[----:B------:R-:W-:Y:S02]  /*0530*/  IMAD.WIDE.U32 R12, R17, 0x4, R12 ;  /* 0x00000004110c7825 */ /* 0x000fe400078e000c */
[----:B------:R-:W2:Y:S04]  /*0540*/  LDG.E R20, desc[UR6][R20.64] ;  /* 0x0000000614147981 */ /* 0x000ea8000c1e1900 */
[----:B------:R-:W2:Y:S01]  /*0550*/  LDG.E R12, desc[UR6][R12.64] ;  /* 0x000000060c0c7981 */ /* 0x000ea2000c1e1900 */
[----:B---3--:R-:W-:Y:S02]  /*0560*/  IADD3 R9, PT, PT, R26, R25, R9 ;  /* 0x000000191a097210 */ /* 0x008fe40007ffe009 */
[----:B------:R-:W-:Y:S02]  /*0570*/  IADD3 R8, PT, PT, R8, 0x10, RZ ;  /* 0x0000001008087810 */ /* 0x000fe40007ffe0ff */
[----:B----4-:R-:W-:-:S02]  /*0580*/  IADD3 R9, PT, PT, R23, R24, R9 ;  /* 0x0000001817097210 */ /* 0x010fc40007ffe009 */
[----:B------:R-:W-:Y:S02]  /*0590*/  ISETP.NE.AND P0, PT, R8, RZ, PT ;  /* 0x000000ff0800720c */ /* 0x000fe40003f05270 */
[----:B------:R-:W-:Y:S01]  /*05a0*/  IADD3 R9, PT, PT, R19, R22, R9 ;  /* 0x0000001613097210 */ /* 0x000fe20007ffe009 */
[----:B------:R-:W-:Y:S02]  /*05b0*/  VIADD R7, R7, 0x1000 ;  /* 0x0000100007077836 */ /* 0x000fe40000000000 */
[----:B------:R-:W-:Y:S01]  /*05c0*/  VIADD R4, R4, 0x1000 ;  /* 0x0000100004047836 */ /* 0x000fe20000000000 */
[----:B------:R-:W-:-:S04]  /*05d0*/  IADD3 R9, PT, PT, R11, R18, R9 ;  /* 0x000000120b097210 */ /* 0x000fc80007ffe009 */
[----:B--2---:R-:W-:-:S04]  /*05e0*/  IADD3 R9, PT, PT, R15, R10, R9 ;  /* 0x0000000a0f097210 */ /* 0x004fc80007ffe009 */
[----:B------:R-:W-:-:S04]  /*05f0*/  IADD3 R9, PT, PT, R29, R16, R9 ;  /* 0x000000101d097210 */ /* 0x000fc80007ffe009 */
[----:B------:R-:W-:Y:S01]  /*0600*/  IADD3 R14, PT, PT, R12, R20, R9 ;  /* 0x000000140c0e7210 */ /* 0x000fe20007ffe009 */
[----:B------:R-:W-:Y:S06]  /*0610*/  @P0 BRA `(.L_x_182) ;  /* 0xfffffffc000c0947 */ /* 0x000fec000383ffff */
[----:B------:R-:W-:Y:S05]  /*0620*/  BSYNC.RECONVERGENT B3 ;  /* 0x0000000000037941 */ /* 0x000fea0003800200 */
.L_x_181:
[----:B------:R-:W-:-:S07]  /*0630*/  VIADD R4, R7, 0xfffff800 ;  /* 0xfffff80007047836 */ /* 0x000fce0000000000 */
.L_x_180:
[----:B------:R-:W-:Y:S05]  /*0640*/  BSYNC.RECONVERGENT B2 ;  /* 0x0000000000027941 */ /* 0x000fea0003800200 */
.L_x_179:
[----:B------:R-:W-:-:S13]  /*0650*/  ISETP.NE.AND P0, PT, R6, RZ, PT ;  /* 0x000000ff0600720c */ /* 0x000fda0003f05270 */
[----:B------:R-:W-:Y:S05]  /*0660*/  @!P0 BRA `(.L_x_178) ;  /* 0x0000000400188947 */ /* 0x000fea0003800000 */
[----:B------:R-:W-:Y:S01]  /*0670*/  ISETP.GE.U32.AND P0, PT, R6, 0x8, PT ;  /* 0x000000080600780c */ /* 0x000fe20003f06070 */
[----:B------:R-:W-:Y:S01]  /*0680*/  BSSY.RECONVERGENT B2, `(.L_x_183) ;  /* 0x0000022000027945 */ /* 0x000fe20003800200 */
[----:B------:R-:W-:-:S04]  /*0690*/  LOP3.LUT R24, R5, 0x7, RZ, 0xc0, !PT ;  /* 0x0000000705187812 */ /* 0x000fc800078ec0ff */
[----:B------:R-:W-:-:S07]  /*06a0*/  ISETP.NE.AND P1, PT, R24, RZ, PT ;  /* 0x000000ff1800720c */ /* 0x000fce0003f25270 */
[----:B------:R-:W-:Y:S06]  /*06b0*/  @!P0 BRA `(.L_x_184) ;  /* 0x0000000000788947 */ /* 0x000fec0003800000 */
[----:B------:R-:W1:Y:S01]  /*06c0*/  LDC.64 R10, c[0x0][0x380] ;  /* 0x0000e000ff0a7b82 */ /* 0x000e620000000a00 */
[----:B------:R-:W-:-:S04]  /*06d0*/  IMAD R27, R3, 0x1000, R4 ;  /* 0x00001000031b7824 */ /* 0x000fc800078e0204 */
[C---:B------:R-:W-:Y:S02]  /*06e0*/  VIADD R21, R27.reuse, 0x100 ;  /* 0x000001001b157836 */ /* 0x040fe40000000000 */
[C---:B------:R-:W-:Y:S02]  /*06f0*/  VIADD R17, R27.reuse, 0x300 ;  /* 0x000003001b117836 */ /* 0x040fe40000000000 */
[C---:B------:R-:W-:Y:S01]  /*0700*/  VIADD R23, R27.reuse, 0x200 ;  /* 0x000002001b177836 */ /* 0x040fe20000000000 */
[C---:B------:R-:W-:Y:S01]  /*0710*/  IADD3 R7, PT, PT, R27.reuse, 0x400, RZ ;  /* 0x000004001b077810 */ /* 0x040fe20007ffe0ff */
[C---:B------:R-:W-:Y:S02]  /*0720*/  VIADD R9, R27.reuse, 0x500 ;  /* 0x000005001b097836 */ /* 0x040fe40000000000 */
[C---:B------:R-:W-:Y:S02]  /*0730*/  VIADD R25, R27.reuse, 0x600 ;  /* 0x000006001b197836 */ /* 0x040fe40000000000 */
[----:B-1----:R-:W-:-:S04]  /*0740*/  IMAD.WIDE.U32 R12, R27, 0x4, R10 ;  /* 0x000000041b0c7825 */ /* 0x002fc800078e000a */
[--C-:B------:R-:W-:Y:S01]  /*0750*/  IMAD.WIDE.U32 R20, R21, 0x4, R10.reuse ;  /* 0x0000000415147825 */ /* 0x100fe200078e000a */
[----:B0-----:R0:W2:Y:S03]  /*0760*/  LDG.E R15, desc[UR6][R12.64] ;  /* 0x000000060c0f7981 */ /* 0x0010a6000c1e1900 */
[--C-:B------:R-:W-:Y:S01]  /*0770*/  IMAD.WIDE.U32 R16, R17, 0x4, R10.reuse ;  /* 0x0000000411107825 */ /* 0x100fe200078e000a */
[----:B------:R-:W2:Y:S03]  /*0780*/  LDG.E R18, desc[UR6][R20.64] ;  /* 0x0000000614127981 */ /* 0x000ea6000c1e1900 */
[----:B------:R-:W-:Y:S02]  /*0790*/  IMAD.WIDE.U32 R22, R23, 0x4, R10 ;  /* 0x0000000417167825 */ /* 0x000fe400078e000a */
[----:B------:R-:W3:Y:S02]  /*07a0*/  LDG.E R16, desc[UR6][R16.64] ;  /* 0x0000000610107981 */ /* 0x000ee4000c1e1900 */
[----:B------:R-:W-:-:S02]  /*07b0*/  VIADD R27, R27, 0x700 ;  /* 0x000007001b1b7836 */ /* 0x000fc40000000000 */
[--C-:B------:R-:W-:Y:S01]  /*07c0*/  IMAD.WIDE.U32 R6, R7, 0x4, R10.reuse ;  /* 0x0000000407067825 */ /* 0x100fe200078e000a */
[----:B------:R-:W3:Y:S03]  /*07d0*/  LDG.E R19, desc[UR6][R22.64] ;  /* 0x0000000616137981 */ /* 0x000ee6000c1e1900 */
[--C-:B------:R-:W-:Y:S02]  /*07e0*/  IMAD.WIDE.U32 R8, R9, 0x4, R10.reuse ;  /* 0x0000000409087825 */ /* 0x100fe400078e000a */
[----:B------:R-:W4:Y:S02]  /*07f0*/  LDG.E R7, desc[UR6][R6.64] ;  /* 0x0000000606077981 */ /* 0x000f24000c1e1900 */
[--C-:B0-----:R-:W-:Y:S02]  /*0800*/  IMAD.WIDE.U32 R12, R25, 0x4, R10.reuse ;  /* 0x00000004190c7825 */ /* 0x101fe400078e000a */
[----:B------:R-:W4:Y:S02]  /*0810*/  LDG.E R8, desc[UR6][R8.64] ;  /* 0x0000000608087981 */ /* 0x000f24000c1e1900 */
[----:B------:R-:W-:-:S02]  /*0820*/  IMAD.WIDE.U32 R10, R27, 0x4, R10 ;  /* 0x000000041b0a7825 */ /* 0x000fc400078e000a */
[----:B------:R-:W4:Y:S04]  /*0830*/  LDG.E R13, desc[UR6][R12.64] ;  /* 0x000000060c0d7981 */ /* 0x000f28000c1e1900 */
[----:B------:R-:W4:Y:S01]  /*0840*/  LDG.E R10, desc[UR6][R10.64] ;  /* 0x000000060a0a7981 */ /* 0x000f22000c1e1900 */
[----:B------:R-:W-:Y:S01]  /*0850*/  VIADD R4, R4, 0x800 ;  /* 0x0000080004047836 */ /* 0x000fe20000000000 */
[----:B--2--5:R-:W-:-:S04]  /*0860*/  IADD3 R18, PT, PT, R18, R15, R14 ;  /* 0x0000000f12127210 */ /* 0x024fc80007ffe00e */
[----:B---3--:R-:W-:-:S04]  /*0870*/  IADD3 R18, PT, PT, R16, R19, R18 ;  /* 0x0000001310127210 */ /* 0x008fc80007ffe012 */
[----:B----4-:R-:W-:-:S04]  /*0880*/  IADD3 R18, PT, PT, R8, R7, R18 ;  /* 0x0000000708127210 */ /* 0x010fc80007ffe012 */
[----:B------:R-:W-:-:S07]  /*0890*/  IADD3 R14, PT, PT, R10, R13, R18 ;  /* 0x0000000d0a0e7210 */ /* 0x000fce0007ffe012 */
.L_x_184:
[----:B------:R-:W-:Y:S05]  /*08a0*/  BSYNC.RECONVERGENT B2 ;  /* 0x0000000000027941 */ /* 0x000fea0003800200 */
.L_x_183:
        /* <DEDUP_REMOVED lines=8> */
[C---:B------:R-:W-:Y:S01]  /*0930*/  VIADD R13, R11.reuse, 0x100 ;  /* 0x000001000b0d7836 */ /* 0x040fe20000000000 */
[C---:B------:R-:W-:Y:S01]  /*0940*/  IADD3 R17, PT, PT, R11.reuse, 0x300, RZ ;  /* 0x000003000b117810 */ /* 0x040fe20007ffe0ff */
[C---:B0-----:R-:W-:Y:S02]  /*0950*/  VIADD R15, R11.reuse, 0x200 ;  /* 0x000002000b0f7836 */ /* 0x041fe40000000000 */
[----:B-1----:R-:W-:-:S04]  /*0960*/  IMAD.WIDE.U32 R8, R11, 0x4, R6 ;  /* 0x000000040b087825 */ /* 0x002fc800078e0006 */
[--C-:B------:R-:W-:Y:S02]  /*0970*/  IMAD.WIDE.U32 R10, R13, 0x4, R6.reuse ;  /* 0x000000040d0a7825 */ /* 0x100fe400078e0006 */
[----:B------:R-:W2:Y:S02]  /*0980*/  LDG.E R9, desc[UR6][R8.64] ;  /* 0x0000000608097981 */ /* 0x000ea4000c1e1900 */
[--C-:B------:R-:W-:Y:S02]  /*0990*/  IMAD.WIDE.U32 R12, R15, 0x4, R6.reuse ;  /* 0x000000040f0c7825 */ /* 0x100fe400078e0006 */
[----:B------:R-:W2:Y:S02]  /*09a0*/  LDG.E R10, desc[UR6][R10.64] ;  /* 0x000000060a0a7981 */ /* 0x000ea4000c1e1900 */
[----:B------:R-:W-:Y:S02]  /*09b0*/  IMAD.WIDE.U32 R6, R17, 0x4, R6 ;  /* 0x0000000411067825 */ /* 0x000fe400078e0006 */
[----:B------:R-:W3:Y:S04]  /*09c0*/  LDG.E R13, desc[UR6][R12.64] ;  /* 0x000000060c0d7981 */ /* 0x000ee8000c1e1900 */
[----:B------:R-:W3:Y:S01]  /*09d0*/  LDG.E R6, desc[UR6][R6.64] ;  /* 0x0000000606067981 */ /* 0x000ee2000c1e1900 */
[----:B------:R-:W-:Y:S01]  /*09e0*/  VIADD R4, R4, 0x400 ;  /* 0x0000040004047836 */ /* 0x000fe20000000000 */
[----:B--2--5:R-:W-:-:S04]  /*09f0*/  IADD3 R14, PT, PT, R10, R9, R14 ;  /* 0x000000090a0e7210 */ /* 0x024fc80007ffe00e */
[----:B---3--:R-:W-:-:S07]  /*0a00*/  IADD3 R14, PT, PT, R6, R13, R14 ;  /* 0x0000000d060e7210 */ /* 0x008fce0007ffe00e */
.L_x_186:
[----:B------:R-:W-:Y:S05]  /*0a10*/  BSYNC.RECONVERGENT B2 ;  /* 0x0000000000027941 */ /* 0x000fea0003800200 */
.L_x_185:
[----:B------:R-:W-:Y:S05]  /*0a20*/  @!P1 BRA `(.L_x_178) ;  /* 0x0000000000289947 */ /* 0x000fea0003800000 */
[----:B------:R-:W1:Y:S01]  /*0a30*/  LDC.64 R6, c[0x0][0x380] ;  /* 0x0000e000ff067b82 */ /* 0x000e620000000a00 */
[----:B------:R-:W-:Y:S02]  /*0a40*/  IMAD R9, R3, 0x1000, R4 ;  /* 0x0000100003097824 */ /* 0x000fe400078e0204 */
[----:B------:R-:W-:-:S07]  /*0a50*/  IMAD.MOV R8, RZ, RZ, -R5 ;  /* 0x000000ffff087224 */ /* 0x000fce00078e0a05 */
.L_x_187:
[----:B-1----:R-:W-:-:S06]  /*0a60*/  IMAD.WIDE.U32 R4, R9, 0x4, R6 ;  /* 0x0000000409047825 */ /* 0x002fcc00078e0006 */
[----:B------:R-:W2:Y:S01]  /*0a70*/  LDG.E R5, desc[UR6][R4.64] ;  /* 0x0000000604057981 */ /* 0x000ea2000c1e1900 */
[----:B------:R-:W-:Y:S02]  /*0a80*/  VIADD R8, R8, 0x1 ;  /* 0x0000000108087836 */ /* 0x000fe40000000000 */
[----:B------:R-:W-:-:S03]  /*0a90*/  VIADD R9, R9, 0x100 ;  /* 0x0000010009097836 */ /* 0x000fc60000000000 */
[----:B------:R-:W-:Y:S01]  /*0aa0*/  ISETP.NE.AND P0, PT, R8, RZ, PT ;  /* 0x000000ff0800720c */ /* 0x000fe20003f05270 */
[----:B--2--5:R-:W-:-:S12]  /*0ab0*/  IMAD.IADD R14, R5, 0x1, R14 ;  /* 0x00000001050e7824 */ /* 0x024fd800078e020e */
[----:B------:R-:W-:Y:S05]  /*0ac0*/  @P0 BRA `(.L_x_187) ;  /* 0xfffffffc00e40947 */ /* 0x000fea000383ffff */
.L_x_178:
[----:B------:R-:W-:Y:S05]  /*0ad0*/  BSYNC.RECONVERGENT B1 ;  /* 0x0000000000017941 */ /* 0x000fea0003800200 */
.L_x_177:
[----:B------:R-:W-:-:S13]  /*0ae0*/  ISETP.GE.U32.AND P0, PT, R0, 0x100, PT ;  /* 0x000001000000780c */ /* 0x000fda0003f06070 */
[----:B------:R-:W-:Y:S05]  /*0af0*/  @!P0 BRA `(.L_x_188) ;  /* 0x0000000000ac8947 */ /* 0x000fea0003800000 */
[----:B------:R-:W1:Y:S01]  /*0b00*/  S2R R8, SR_LANEID ;  /* 0x0000000000087919 */ /* 0x000e620000000000 */
[----:B-----5:R-:W2:Y:S01]  /*0b10*/  SHFL.DOWN PT, R0, R14, 0x1, 0x1f ;  /* 0x08201f000e007f89 */ /* 0x020ea200000e0000 */
[C---:B-1----:R-:W-:Y:S02]  /*0b20*/  ISETP.GT.AND P0, PT, R8.reuse, 0x1e, PT ;  /* 0x0000001e0800780c */ /* 0x042fe40003f04270 */
[----:B------:R-:W-:Y:S02]  /*0b30*/  ISETP.NE.AND P1, PT, R8, RZ, PT ;  /* 0x000000ff0800720c */ /* 0x000fe40003f25270 */
[----:B--2---:R-:W-:Y:S02]  /*0b40*/  SEL R5, R0, RZ, !P0 ;  /* 0x000000ff00057207 */ /* 0x004fe40004000000 */
[----:B------:R-:W-:Y:S02]  /*0b50*/  ISETP.GT.AND P0, PT, R8, 0x1d, PT ;  /* 0x0000001d0800780c */ /* 0x000fe40003f04270 */
[----:B------:R-:W-:-:S05]  /*0b60*/  IADD3 R5, PT, PT, R5, R14, RZ ;  /* 0x0000000e05057210 */ /* 0x000fca0007ffe0ff */
[----:B------:R-:W1:Y:S02]  /*0b70*/  SHFL.DOWN PT, R0, R5, 0x2, 0x1f ;  /* 0x08401f0005007f89 */ /* 0x000e6400000e0000 */
[----:B------:R-:W-:Y:S01]  /*0b80*/  @!P1 MOV R6, 0x400 ;  /* 0x0000040000069802 */ /* 0x000fe20000000f00 */
[----:B------:R-:W2:Y:S01]  /*0b90*/  @!P1 S2R R9, SR_CgaCtaId ;  /* 0x0000000000099919 */ /* 0x000ea20000008800 */
[----:B-1----:R-:W-:Y:S02]  /*0ba0*/  SEL R0, R0, RZ, !P0 ;  /* 0x000000ff00007207 */ /* 0x002fe40004000000 */
[----:B------:R-:W-:-:S03]  /*0bb0*/  ISETP.GT.AND P0, PT, R8, 0x1b, PT ;  /* 0x0000001b0800780c */ /* 0x000fc60003f04270 */
[----:B------:R-:W-:-:S05]  /*0bc0*/  IMAD.IADD R0, R5, 0x1, R0 ;  /* 0x0000000105007824 */ /* 0x000fca00078e0200 */
[----:B------:R-:W1:Y:S01]  /*0bd0*/  SHFL.DOWN PT, R4, R0, 0x4, 0x1f ;  /* 0x08801f0000047f89 */ /* 0x000e6200000e0000 */
[----:B--2---:R-:W-:Y:S02]  /*0be0*/  @!P1 LEA R9, R9, R6, 0x18 ;  /* 0x0000000609099211 */ /* 0x004fe400078ec0ff */
[----:B-1----:R-:W-:Y:S02]  /*0bf0*/  SEL R7, R4, RZ, !P0 ;  /* 0x000000ff04077207 */ /* 0x002fe40004000000 */
[----:B------:R-:W-:-:S03]  /*0c00*/  ISETP.GT.AND P0, PT, R8, 0x17, PT ;  /* 0x000000170800780c */ /* 0x000fc60003f04270 */
[----:B------:R-:W-:Y:S01]  /*0c10*/  IMAD.IADD R7, R0, 0x1, R7 ;  /* 0x0000000100077824 */ /* 0x000fe200078e0207 */
[----:B------:R-:W-:-:S04]  /*0c20*/  @!P1 SHF.R.U32.HI R0, RZ, 0x3, R2 ;  /* 0x00000003ff009819 */ /* 0x000fc80000011602 */
[----:B------:R-:W1:Y:S01]  /*0c30*/  SHFL.DOWN PT, R4, R7, 0x8, 0x1f ;  /* 0x09001f0007047f89 */ /* 0x000e6200000e0000 */
[----:B------:R-:W-:-:S05]  /*0c40*/  @!P1 LOP3.LUT R0, R0, 0x7c, RZ, 0xc0, !PT ;  /* 0x0000007c00009812 */ /* 0x000fca00078ec0ff */
[----:B------:R-:W-:Y:S01]  /*0c50*/  @!P1 IMAD.IADD R0, R0, 0x1, R9 ;  /* 0x0000000100009824 */ /* 0x000fe200078e0209 */
[----:B-1----:R-:W-:Y:S02]  /*0c60*/  SEL R4, R4, RZ, !P0 ;  /* 0x000000ff04047207 */ /* 0x002fe40004000000 */
[----:B------:R-:W-:-:S03]  /*0c70*/  ISETP.GT.AND P0, PT, R8, 0xf, PT ;  /* 0x0000000f0800780c */ /* 0x000fc60003f04270 */
[----:B------:R-:W-:-:S05]  /*0c80*/  IMAD.IADD R4, R7, 0x1, R4 ;  /* 0x0000000107047824 */ /* 0x000fca00078e0204 */
[----:B------:R-:W1:Y:S02]  /*0c90*/  SHFL.DOWN PT, R5, R4, 0x10, 0x1f ;  /* 0x0a001f0004057f89 */ /* 0x000e6400000e0000 */
[----:B-1----:R-:W-:Y:S02]  /*0ca0*/  SEL R5, R5, RZ, !P0 ;  /* 0x000000ff05057207 */ /* 0x002fe40004000000 */
        /* <DEDUP_REMOVED lines=8> */
[----:B--2---:R-:W-:Y:S04]  /*0d30*/  LDS R0, [UR4+0xc] ;  /* 0x00000c04ff007984 */ /* 0x004fe80008000800 */
[----:B------:R-:W1:Y:S04]  /*0d40*/  LDS.128 R4, [UR4+0x10] ;  /* 0x00001004ff047984 */ /* 0x000e680008000c00 */
[----:B------:R-:W2:Y:S01]  /*0d50*/  LDS.64 R8, [UR4+0x20] ;  /* 0x00002004ff087984 */ /* 0x000ea20008000a00 */
[----:B-1----:R-:W-:-:S04]  /*0d60*/  IADD3 R0, PT, PT, R4, R0, R11 ;  /* 0x0000000004007210 */ /* 0x002fc80007ffe00b */
[----:B------:R-:W-:-:S04]  /*0d70*/  IADD3 R0, PT, PT, R6, R0, R5 ;  /* 0x0000000006007210 */ /* 0x000fc80007ffe005 */
[----:B--2---:R-:W-:-:S05]  /*0d80*/  IADD3 R0, PT, PT, R8, R0, R7 ;  /* 0x0000000008007210 */ /* 0x004fca0007ffe007 */
[----:B------:R-:W-:Y:S01]  /*0d90*/  IMAD.IADD R11, R0, 0x1, R9 ;  /* 0x00000001000b7824 */ /* 0x000fe200078e0209 */
[----:B------:R-:W-:Y:S06]  /*0da0*/  BRA `(.L_x_189) ;  /* 0x00000014007c7947 */ /* 0x000fec0003800000 */
.L_x_188:
[----:B------:R-:W-:Y:S01]  /*0db0*/  LOP3.LUT R4, R2, 0x3e0, RZ, 0xc0, !PT ;  /* 0x000003e002047812 */ /* 0x000fe200078ec0ff */
[----:B------:R-:W1:Y:S03]  /*0dc0*/  S2R R10, SR_LANEID ;  /* 0x00000000000a7919 */ /* 0x000e660000000000 */
[----:B------:R-:W-:Y:S02]  /*0dd0*/  LOP3.LUT R7, RZ, R4, RZ, 0x33, !PT ;  /* 0x00000004ff077212 */ /* 0x000fe400078e33ff */
[----:B------:R-:W-:-:S03]  /*0de0*/  IADD3 R5, PT, PT, R4, 0x20, RZ ;  /* 0x0000002004057810 */ /* 0x000fc60007ffe0ff */
[----:B------:R-:W-:Y:S01]  /*0df0*/  IMAD.IADD R7, R0, 0x1, R7 ;  /* 0x0000000100077824 */ /* 0x000fe200078e0207 */
[----:B------:R-:W-:-:S04]  /*0e00*/  ISETP.GT.U32.AND P0, PT, R5, R0, PT ;  /* 0x000000000500720c */ /* 0x000fc80003f04070 */
[----:B------:R-:W-:-:S05]  /*0e10*/  SEL R7, R7, 0x1f, P0 ;  /* 0x0000001f07077807 */ /* 0x000fca0000000000 */
[----:B-----5:R-:W2:Y:S01]  /*0e20*/  SHFL.DOWN PT, R4, R14, 0x1, R7 ;  /* 0x082000000e047989 */ /* 0x020ea200000e0007 */
[CC--:B-1----:R-:W-:Y:S01]  /*0e30*/  ISETP.GE.AND P0, PT, R10.reuse, R7.reuse, PT ;  /* 0x000000070a00720c */ /* 0x0c2fe20003f06270 */
[C---:B------:R-:W-:Y:S01]  /*0e40*/  VIADD R6, R10.reuse, 0x2 ;  /* 0x000000020a067836 */ /* 0x040fe20000000000 */
[C---:B------:R-:W-:Y:S01]  /*0e50*/  ISETP.NE.AND P1, PT, R10.reuse, RZ, PT ;  /* 0x000000ff0a00720c */ /* 0x040fe20003f25270 */
[----:B------:R-:W-:Y:S01]  /*0e60*/  VIADD R8, R10, 0x4 ;  /* 0x000000040a087836 */ /* 0x000fe20000000000 */
[----:B--2---:R-:W-:Y:S02]  /*0e70*/  SEL R5, R4, RZ, !P0 ;  /* 0x000000ff04057207 */ /* 0x004fe40004000000 */
[----:B------:R-:W-:-:S03]  /*0e80*/  ISETP.GT.AND P0, PT, R6, R7, PT ;  /* 0x000000070600720c */ /* 0x000fc60003f04270 */
[----:B------:R-:W-:-:S06]  /*0e90*/  IMAD.IADD R4, R5, 0x1, R14 ;  /* 0x0000000105047824 */ /* 0x000fcc00078e020e */
[----:B------:R-:W1:Y:S01]  /*0ea0*/  @!P1 S2R R11, SR_CgaCtaId ;  /* 0x00000000000b9919 */ /* 0x000e620000008800 */
[----:B------:R-:W-:Y:S01]  /*0eb0*/  @!P1 SHF.R.U32.HI R9, RZ, 0x3, R2 ;  /* 0x00000003ff099819 */ /* 0x000fe20000011602 */
[----:B------:R-:W2:Y:S03]  /*0ec0*/  SHFL.DOWN PT, R5, R4, 0x2, R7 ;  /* 0x0840000004057989 */ /* 0x000ea600000e0007 */
[----:B------:R-:W-:Y:S02]  /*0ed0*/  @!P1 LOP3.LUT R9, R9, 0x7c, RZ, 0xc0, !PT ;  /* 0x0000007c09099812 */ /* 0x000fe400078ec0ff */
[----:B--2---:R-:W-:Y:S02]  /*0ee0*/  SEL R5, R5, RZ, !P0 ;  /* 0x000000ff05057207 */ /* 0x004fe40004000000 */
[----:B------:R-:W-:-:S03]  /*0ef0*/  ISETP.GT.AND P0, PT, R8, R7, PT ;  /* 0x000000070800720c */ /* 0x000fc60003f04270 */
[----:B------:R-:W-:Y:S01]  /*0f00*/  IMAD.IADD R6, R4, 0x1, R5 ;  /* 0x0000000104067824 */ /* 0x000fe200078e0205 */
[----:B------:R-:W-:-:S04]  /*0f10*/  IADD3 R4, PT, PT, R10, 0x8, RZ ;  /* 0x000000080a047810 */ /* 0x000fc80007ffe0ff */
[----:B------:R-:W2:Y:S02]  /*0f20*/  SHFL.DOWN PT, R5, R6, 0x4, R7 ;  /* 0x0880000006057989 */ /* 0x000ea400000e0007 */
[----:B--2---:R-:W-:Y:S02]  /*0f30*/  SEL R5, R5, RZ, !P0 ;  /* 0x000000ff05057207 */ /* 0x004fe40004000000 */
[----:B------:R-:W-:-:S03]  /*0f40*/  ISETP.GT.AND P0, PT, R4, R7, PT ;  /* 0x000000070400720c */ /* 0x000fc60003f04270 */
[----:B------:R-:W-:Y:S02]  /*0f50*/  IMAD.IADD R8, R6, 0x1, R5 ;  /* 0x0000000106087824 */ /* 0x000fe400078e0205 */
[----:B------:R-:W-:Y:S01]  /*0f60*/  VIADD R6, R10, 0x10 ;  /* 0x000000100a067836 */ /* 0x000fe20000000000 */
[----:B------:R-:W-:Y:S02]  /*0f70*/  @!P1 MOV R10, 0x400 ;  /* 0x00000400000a9802 */ /* 0x000fe40000000f00 */
[----:B------:R-:W2:Y:S02]  /*0f80*/  SHFL.DOWN PT, R5, R8, 0x8, R7 ;  /* 0x0900000008057989 */ /* 0x000ea400000e0007 */
[----:B-1----:R-:W-:-:S05]  /*0f90*/  @!P1 LEA R10, R11, R10, 0x18 ;  /* 0x0000000a0b0a9211 */ /* 0x002fca00078ec0ff */
[----:B------:R-:W-:Y:S01]  /*0fa0*/  @!P1 IMAD.IADD R10, R9, 0x1, R10 ;  /* 0x00000001090a9824 */ /* 0x000fe200078e020a */
[----:B--2---:R-:W-:Y:S02]  /*0fb0*/  SEL R5, R5, RZ, !P0 ;  /* 0x000000ff05057207 */ /* 0x004fe40004000000 */
[----:B------:R-:W-:-:S03]  /*0fc0*/  ISETP.GT.AND P0, PT, R6, R7, PT ;  /* 0x000000070600720c */ /* 0x000fc60003f04270 */
[----:B------:R-:W-:-:S05]  /*0fd0*/  IMAD.IADD R4, R8, 0x1, R5 ;  /* 0x0000000108047824 */ /* 0x000fca00078e0205 */
[----:B------:R-:W1:Y:S02]  /*0fe0*/  SHFL.DOWN PT, R5, R4, 0x10, R7 ;  /* 0x0a00000004057989 */ /* 0x000e6400000e0007 */
[----:B-1----:R-:W-:Y:S02]  /*0ff0*/  SEL R5, R5, RZ, !P0 ;  /* 0x000000ff05057207 */ /* 0x002fe40004000000 */
[----:B------:R-:W-:-:S03]  /*1000*/  ISETP.NE.AND P0, PT, R2, RZ, PT ;  /* 0x000000ff0200720c */ /* 0x000fc60003f05270 */
[----:B------:R-:W-:-:S05]  /*1010*/  IMAD.IADD R11, R4, 0x1, R5 ;  /* 0x00000001040b7824 */ /* 0x000fca00078e0205 */
[----:B------:R1:W-:Y:S01]  /*1020*/  @!P1 STS [R10+0x8], R11 ;  /* 0x0000080b0a009388 */ /* 0x0003e20000000800 */
[----:B------:R-:W-:Y:S06]  /*1030*/  BAR.SYNC.DEFER_BLOCKING 0x0 ;  /* 0x0000000000007b1d */ /* 0x000fec0000010000 */
[----:B------:R-:W-:Y:S05]  /*1040*/  @P0 BRA `(.L_x_189) ;  /* 0x0000001000d40947 */ /* 0x000fea0003800000 */
[----:B------:R-:W2:Y:S01]  /*1050*/  S2UR UR5, SR_CgaCtaId ;  /* 0x00000000000579c3 */ /* 0x000ea20000008800 */
[----:B------:R-:W-:Y:S01]  /*1060*/  UMOV UR4, 0x400 ;  /* 0x0000040000047882 */ /* 0x000fe20000000000 */
[C---:B------:R-:W-:Y:S02]  /*1070*/  ISETP.GT.U32.AND P2, PT, R0.reuse, 0x40, PT ;  /* 0x000000400000780c */ /* 0x040fe40003f44070 */
[C---:B------:R-:W-:Y:S02]  /*1080*/  ISETP.GT.U32.AND P1, PT, R0.reuse, 0x20, PT ;  /* 0x000000200000780c */ /* 0x040fe40003f24070 */
[----:B------:R-:W-:Y:S01]  /*1090*/  ISETP.GT.U32.AND P3, PT, R0, 0x80, PT ;  /* 0x000000800000780c */ /* 0x000fe20003f64070 */
[----:B--2---:R-:W-:-:S09]  /*10a0*/  ULEA UR4, UR5, UR4, 0x18 ;  /* 0x0000000405047291 */ /* 0x004fd2000f8ec0ff */
[----:B------:R-:W2:Y:S04]  /*10b0*/  LDS.128 R4, [UR4+0x10] ;  /* 0x00001004ff047984 */ /* 0x000ea80008000c00 */
[----:B------:R-:W3:Y:S04]  /*10c0*/  LDS R2, [UR4+0xc] ;  /* 0x00000c04ff027984 */ /* 0x000ee80008000800 */
[----:B------:R-:W4:Y:S01]  /*10d0*/  LDS.64 R8, [UR4+0x20] ;  /* 0x00002004ff087984 */ /* 0x000f220008000a00 */
[----:B--2---:R-:W-:Y:S02]  /*10e0*/  SEL R4, R4, RZ, P2 ;  /* 0x000000ff04047207 */ /* 0x004fe40001000000 */
[----:B------:R-:W-:-:S02]  /*10f0*/  ISETP.GT.U32.AND P2, PT, R0, 0x60, PT ;  /* 0x000000600000780c */ /* 0x000fc40003f44070 */
[----:B---3--:R-:W-:Y:S02]  /*1100*/  SEL R2, R2, RZ, P1 ;  /* 0x000000ff02027207 */ /* 0x008fe40000800000 */
[----:B------:R-:W-:Y:S02]  /*1110*/  SEL R5, R5, RZ, P2 ;  /* 0x000000ff05057207 */ /* 0x000fe40001000000 */
[----:B------:R-:W-:Y:S02]  /*1120*/  IADD3 R2, PT, PT, R4, R2, R11 ;  /* 0x0000000204027210 */ /* 0x000fe40007ffe00b */
[----:B------:R-:W-:Y:S02]  /*1130*/  ISETP.GT.U32.AND P1, PT, R0, 0xa0, PT ;  /* 0x000000a00000780c */ /* 0x000fe40003f24070 */
[----:B------:R-:W-:Y:S02]  /*1140*/  SEL R6, R6, RZ, P3 ;  /* 0x000000ff06067207 */ /* 0x000fe40001800000 */
[----:B------:R-:W-:-:S02]  /*1150*/  ISETP.GT.U32.AND P2, PT, R0, 0xc0, PT ;  /* 0x000000c00000780c */ /* 0x000fc40003f44070 */
[----:B------:R-:W-:Y:S02]  /*1160*/  ISETP.GT.U32.AND P3, PT, R0, 0xe0, PT ;  /* 0x000000e00000780c */ /* 0x000fe40003f64070 */
[----:B------:R-:W-:Y:S02]  /*1170*/  SEL R7, R7, RZ, P1 ;  /* 0x000000ff07077207 */ /* 0x000fe40000800000 */
[----:B------:R-:W-:Y:S02]  /*1180*/  IADD3 R2, PT, PT, R6, R2, R5 ;  /* 0x0000000206027210 */ /* 0x000fe40007ffe005 */
[----:B----4-:R-:W-:Y:S02]  /*1190*/  SEL R8, R8, RZ, P2 ;  /* 0x000000ff08087207 */ /* 0x010fe40001000000 */
[----:B------:R-:W-:Y:S02]  /*11a0*/  SEL R9, R9, RZ, P3 ;  /* 0x000000ff09097207 */ /* 0x000fe40001800000 */
[----:B------:R-:W-:-:S05]  /*11b0*/  IADD3 R2, PT, PT, R8, R2, R7 ;  /* 0x0000000208027210 */ /* 0x000fca0007ffe007 */
[----:B-1----:R-:W-:Y:S01]  /*11c0*/  IMAD.IADD R11, R2, 0x1, R9 ;  /* 0x00000001020b7824 */ /* 0x002fe200078e0209 */
[----:B------:R-:W-:Y:S06]  /*11d0*/  BRA `(.L_x_189) ;  /* 0x0000001000707947 */ /* 0x000fec0003800000 */
.L_x_174:
[----:B------:R-:W0:Y:S01]  /*11e0*/  S2R R2, SR_TID.X ;  /* 0x0000000000027919 */ /* 0x000e220000002100 */
[----:B------:R-:W1:Y:S02]  /*11f0*/  LDCU.64 UR4, c[0x0][0x380] ;  /* 0x00007000ff0477ac */ /* 0x000e640008000a00 */
[----:B-1----:R-:W-:Y:S01]  /*1200*/  MOV R4, UR4 ;  /* 0x0000000400047c02 */ /* 0x002fe20008000f00 */
[----:B------:R-:W-:Y:S02]  /*1210*/  IMAD.U32 R5, RZ, RZ, UR5 ;  /* 0x00000005ff057e24 */ /* 0x000fe4000f8e00ff */
[----:B0-----:R-:W-:-:S04]  /*1220*/  IMAD R7, R3, 0x1000, R2 ;  /* 0x0000100003077824 */ /* 0x001fc800078e0202 */
[----:B------:R-:W-:-:S05]  /*1230*/  IMAD.WIDE.U32 R6, R7, 0x4, R4 ;  /* 0x0000000407067825 */ /* 0x000fca00078e0004 */
        /* <DEDUP_REMOVED lines=16> */
[----:B------:R-:W-:-:S02]  /*1340*/  ISETP.GE.U32.AND P0, PT, R0, R13, PT ;  /* 0x0000000d0000720c */ /* 0x000fc40003f06070 */
        /* <DEDUP_REMOVED lines=9> */
[----:B------:R-:W-:Y:S01]  /*13e0*/  IMAD R9, R3, 0x1000, R13 ;  /* 0x0000100003097824 */ /* 0x000fe200078e020d */
[----:B------:R-:W-:Y:S01]  /*13f0*/  LOP3.LUT R6, RZ, R2, RZ, 0x33, !PT ;  /* 0x00000002ff067212 */ /* 0x000fe200078e33ff */
[----:B------:R-:W-:Y:S01]  /*1400*/  VIADD R0, R8, 0xfffff000 ;  /* 0xfffff00008007836 */ /* 0x000fe20000000000 */
[----:B------:R-:W-:Y:S02]  /*1410*/  UMOV UR4, URZ ;  /* 0x000000ff00047c82 */ /* 0x000fe40008000000 */
[----:B------:R-:W-:Y:S02]  /*1420*/  IADD3 R6, PT, PT, -R13, R8, R6 ;  /* 0x000000080d067210 */ /* 0x000fe40007ffe106 */
[C---:B------:R-:W-:Y:S02]  /*1430*/  ISETP.GT.U32.AND P0, PT, R9.reuse, R0, PT ;  /* 0x000000000900720c */ /* 0x040fe40003f04070 */
[----:B------:R-:W-:Y:S01]  /*1440*/  IADD3 R7, PT, PT, R9, 0x800, R2 ;  /* 0x0000080009077810 */ /* 0x000fe20007ffe002 */
[----:B------:R-:W-:-:S02]  /*1450*/  IMAD.MOV.U32 R2, RZ, RZ, R9 ;  /* 0x000000ffff027224 */ /* 0x000fc400078e0009 */
[----:B------:R-:W-:-:S08]  /*1460*/  IMAD R6, R3, -0x1000, R6 ;  /* 0xfffff00003067824 */ /* 0x000fd000078e0206 */
[----:B------:R-:W-:Y:S05]  /*1470*/  @P0 BRA `(.L_x_191) ;  /* 0x00000000009c0947 */ /* 0x000fea0003800000 */
[----:B------:R-:W0:Y:S08]  /*1480*/  LDC R8, c[0x0][0x3a8] ;  /* 0x0000ea00ff087b82 */ /* 0x000e300000000800 */
[----:B------:R-:W1:Y:S02]  /*1490*/  LDC.64 R4, c[0x0][0x380] ;  /* 0x0000e000ff047b82 */ /* 0x000e640000000a00 */
.L_x_192:
[----:B------:R-:W2:Y:S02]  /*14a0*/  S2R R10, SR_TID.X ;  /* 0x00000000000a7919 */ /* 0x000ea40000002100 */
[----:B--2---:R-:W-:-:S04]  /*14b0*/  IMAD.IADD R11, R10, 0x1, R9 ;  /* 0x000000010a0b7824 */ /* 0x004fc800078e0209 */
[----:B-1----:R-:W-:-:S05]  /*14c0*/  IMAD.WIDE.U32 R10, R11, 0x4, R4 ;  /* 0x000000040b0a7825 */ /* 0x002fca00078e0004 */
        /* <DEDUP_REMOVED lines=10> */
[----:B------:R-:W5:Y:S01]  /*1570*/  LDG.E R21, desc[UR6][R10.64+0x2c00] ;  /* 0x002c00060a157981 */ /* 0x000f62000c1e1900 */
[----:B--2---:R-:W-:-:S03]  /*1580*/  IADD3 R20, PT, PT, R20, R18, R27 ;  /* 0x0000001214147210 */ /* 0x004fc60007ffe01b */
[----:B------:R-:W2:Y:S04]  /*1590*/  LDG.E R18, desc[UR6][R10.64+0x2800] ;  /* 0x002800060a127981 */ /* 0x000ea8000c1e1900 */
[----:B------:R-:W2:Y:S01]  /*15a0*/  LDG.E R27, desc[UR6][R10.64+0x3800] ;  /* 0x003800060a1b7981 */ /* 0x000ea2000c1e1900 */
[----:B---3--:R-:W-:-:S03]  /*15b0*/  IADD3 R24, PT, PT, R23, R22, R20 ;  /* 0x0000001617187210 */ /* 0x008fc60007ffe014 */
[----:B------:R-:W3:Y:S04]  /*15c0*/  LDG.E R23, desc[UR6][R10.64+0x3000] ;  /* 0x003000060a177981 */ /* 0x000ee8000c1e1900 */
[----:B------:R-:W3:Y:S04]  /*15d0*/  LDG.E R20, desc[UR6][R10.64+0x3400] ;  /* 0x003400060a147981 */ /* 0x000ee8000c1e1900 */
[----:B------:R-:W3:Y:S01]  /*15e0*/  LDG.E R22, desc[UR6][R10.64+0x3c00] ;  /* 0x003c00060a167981 */ /* 0x000ee2000c1e1900 */
[----:B----4-:R-:W-:-:S04]  /*15f0*/  IADD3 R14, PT, PT, R17, R14, R24 ;  /* 0x0000000e110e7210 */ /* 0x010fc80007ffe018 */
[----:B-----5:R-:W-:-:S04]  /*1600*/  IADD3 R14, PT, PT, R19, R16, R14 ;  /* 0x00000010130e7210 */ /* 0x020fc80007ffe00e */
[----:B------:R-:W-:Y:S02]  /*1610*/  IADD3 R12, PT, PT, R15, R12, R14 ;  /* 0x0000000c0f0c7210 */ /* 0x000fe40007ffe00e */
[----:B0-----:R-:W-:-:S04]  /*1620*/  IADD3 R14, PT, PT, -R9, R8, RZ ;  /* 0x00000008090e7210 */ /* 0x001fc80007ffe1ff */
[----:B------:R-:W-:Y:S02]  /*1630*/  ISETP.GE.U32.AND P0, PT, R14, R13, PT ;  /* 0x0000000d0e00720c */ /* 0x000fe40003f06070 */
[----:B--2---:R-:W-:-:S04]  /*1640*/  IADD3 R12, PT, PT, R21, R18, R12 ;  /* 0x00000012150c7210 */ /* 0x004fc80007ffe00c */
[----:B---3--:R-:W-:-:S04]  /*1650*/  IADD3 R12, PT, PT, R20, R23, R12 ;  /* 0x00000017140c7210 */ /* 0x008fc80007ffe00c */
[----:B------:R-:W-:-:S03]  /*1660*/  IADD3 R27, PT, PT, R22, R27, R12 ;  /* 0x0000001b161b7210 */ /* 0x000fc60007ffe00c */
[----:B------:R-:W-:Y:S05]  /*1670*/  @!P0 BRA `(.L_x_190) ;  /* 0x00000008009c8947 */ /* 0x000fea0003800000 */
[C---:B------:R-:W-:Y:S01]  /*1680*/  IMAD.IADD R9, R13.reuse, 0x1, R9 ;  /* 0x000000010d097824 */ /* 0x040fe200078e0209 */
[----:B------:R-:W-:Y:S01]  /*1690*/  UIADD3 UR4, UPT, UPT, UR4, 0x1, URZ ;  /* 0x0000000104047890 */ /* 0x000fe2000fffe0ff */
[----:B------:R-:W-:Y:S02]  /*16a0*/  IMAD.IADD R2, R13, 0x1, R2 ;  /* 0x000000010d027824 */ /* 0x000fe400078e0202 */
[----:B------:R-:W-:Y:S01]  /*16b0*/  IMAD.IADD R6, R6, 0x1, -R13 ;  /* 0x0000000106067824 */ /* 0x000fe200078e0a0d */
[----:B------:R-:W-:Y:S01]  /*16c0*/  ISETP.GT.U32.AND P0, PT, R9, R0, PT ;  /* 0x000000000900720c */ /* 0x000fe20003f04070 */
[----:B------:R-:W-:-:S12]  /*16d0*/  IMAD.IADD R7, R13, 0x1, R7 ;  /* 0x000000010d077824 */ /* 0x000fd800078e0207 */
[----:B------:R-:W-:Y:S05]  /*16e0*/  @!P0 BRA `(.L_x_192) ;  /* 0xfffffffc006c8947 */ /* 0x000fea000383ffff */
.L_x_191:
[----:B------:R-:W0:Y:S01]  /*16f0*/  S2R R13, SR_TID.X ;  /* 0x00000000000d7919 */ /* 0x000e220000002100 */
[----:B------:R-:W-:Y:S01]  /*1700*/  IMAD.IADD R0, R8, 0x1, -R9 ;  /* 0x0000000108007824 */ /* 0x000fe200078e0a09 */
[----:B------:R-:W-:Y:S04]  /*1710*/  BSSY.RECONVERGENT B1, `(.L_x_190) ;  /* 0x000009d000017945 */ /* 0x000fe80003800200 */
[----:B0-----:R-:W-:-:S04]  /*1720*/  ISETP.GE.AND P0, PT, R13, R0, PT ;  /* 0x000000000d00720c */ /* 0x001fc80003f06270 */
[----:B------:R-:W-:-:S13]  /*1730*/  ISETP.GE.U32.OR P0, PT, R9, R8, P0 ;  /* 0x000000080900720c */ /* 0x000fda0000706470 */
[----:B------:R-:W-:Y:S05]  /*1740*/  @P0 BRA `(.L_x_193) ;  /* 0x0000000800640947 */ /* 0x000fea0003800000 */
[----:B------:R-:W0:Y:S01]  /*1750*/  LDC R10, c[0x0][0x3ac] ;  /* 0x0000eb00ff0a7b82 */ /* 0x000e220000000800 */
[----:B------:R-:W-:Y:S01]  /*1760*/  LOP3.LUT R11, RZ, R13, RZ, 0x33, !PT ;  /* 0x0000000dff0b7212 */ /* 0x000fe200078e33ff */
[----:B------:R-:W-:Y:S06]  /*1770*/  BSSY.RECONVERGENT B2, `(.L_x_194) ;  /* 0x000004f000027945 */ /* 0x000fec0003800200 */
[----:B------:R-:W1:Y:S01]  /*1780*/  LDC R0, c[0x0][0x3ac] ;  /* 0x0000eb00ff007b82 */ /* 0x000e620000000800 */
[----:B0-----:R-:W-:-:S05]  /*1790*/  IMAD.SHL.U32 R10, R10, 0x1000, RZ ;  /* 0x000010000a0a7824 */ /* 0x001fca00078e00ff */
[----:B------:R-:W-:-:S04]  /*17a0*/  LEA R10, R3, R10, 0xc ;  /* 0x0000000a030a7211 */ /* 0x000fc800078e60ff */
[----:B------:R-:W-:Y:S01]  /*17b0*/  IADD3 R8, PT, PT, -R10, R8, R11 ;  /* 0x000000080a087210 */ /* 0x000fe20007ffe10b */
[----:B-1----:R-:W-:Y:S02]  /*17c0*/  IMAD R11, R0, UR4, RZ ;  /* 0x00000004000b7c24 */ /* 0x002fe4000f8e02ff */
[----:B------:R-:W-:Y:S02]  /*17d0*/  IMAD.MOV.U32 R0, RZ, RZ, R13 ;  /* 0x000000ffff007224 */ /* 0x000fe400078e000d */
[----:B------:R-:W-:-:S05]  /*17e0*/  IMAD R8, R11, -0x1000, R8 ;  /* 0xfffff0000b087824 */ /* 0x000fca00078e0208 */
[C---:B------:R-:W-:Y:S02]  /*17f0*/  ISETP.GE.U32.AND P0, PT, R8.reuse, 0xf00, PT ;  /* 0x00000f000800780c */ /* 0x040fe40003f06070 */
[----:B------:R-:W-:-:S04]  /*1800*/  LEA.HI R8, R8, 0x1, RZ, 0x18 ;  /* 0x0000000108087811 */ /* 0x000fc800078fc0ff */
[----:B------:R-:W-:-:S07]  /*1810*/  LOP3.LUT R10, R8, 0xf, RZ, 0xc0, !PT ;  /* 0x0000000f080a7812 */ /* 0x000fce00078ec0ff */
[----:B------:R-:W-:Y:S05]  /*1820*/  @!P0 BRA `(.L_x_195) ;  /* 0x00000004000c8947 */ /* 0x000fea0003800000 */
[----:B------:R-:W-:Y:S01]  /*1830*/  LEA.HI R0, R6, 0x1, RZ, 0x18 ;  /* 0x0000000106007811 */ /* 0x000fe200078fc0ff */
[----:B------:R-:W-:Y:S01]  /*1840*/  BSSY.RECONVERGENT B3, `(.L_x_196) ;  /* 0x0000040000037945 */ /* 0x000fe20003800200 */
[----:B------:R-:W-:Y:S02]  /*1850*/  LOP3.LUT R11, R13, 0x800, RZ, 0xfc, !PT ;  /* 0x000008000d0b7812 */ /* 0x000fe400078efcff */
[----:B------:R-:W-:-:S05]  /*1860*/  LOP3.LUT R0, R0, 0x1fffff0, RZ, 0xc0, !PT ;  /* 0x01fffff000007812 */ /* 0x000fca00078ec0ff */
[----:B------:R-:W-:-:S07]  /*1870*/  IMAD.MOV R0, RZ, RZ, -R0 ;  /* 0x000000ffff007224 */ /* 0x000fce00078e0a00 */
.L_x_197:
[C---:B------:R-:W-:Y:S02]  /*1880*/  VIADD R15, R7.reuse, 0xfffff800 ;  /* 0xfffff800070f7836 */ /* 0x040fe40000000000 */
[----:B------:R-:W-:Y:S02]  /*1890*/  VIADD R21, R7, 0xfffff900 ;  /* 0xfffff90007157836 */ /* 0x000fe40000000000 */
[----:B------:R-:W-:-:S04]  /*18a0*/  IMAD.WIDE.U32 R14, R15, 0x4, R4 ;  /* 0x000000040f0e7825 */ /* 0x000fc800078e0004 */
[--C-:B------:R-:W-:Y:S01]  /*18b0*/  IMAD.WIDE.U32 R20, R21, 0x4, R4.reuse ;  /* 0x0000000415147825 */ /* 0x100fe200078e0004 */
[----:B------:R0:W2:Y:S04]  /*18c0*/  LDG.E R28, desc[UR6][R14.64] ;  /* 0x000000060e1c7981 */ /* 0x0000a8000c1e1900 */
[----:B------:R-:W2:Y:S01]  /*18d0*/  LDG.E R29, desc[UR6][R20.64] ;  /* 0x00000006141d7981 */ /* 0x000ea2000c1e1900 */
[C---:B------:R-:W-:Y:S02]  /*18e0*/  VIADD R17, R7.reuse, 0xfffffa00 ;  /* 0xfffffa0007117836 */ /* 0x040fe40000000000 */
[----:B------:R-:W-:Y:S02]  /*18f0*/  VIADD R19, R7, 0xfffffb00 ;  /* 0xfffffb0007137836 */ /* 0x000fe40000000000 */
[----:B------:R-:W-:-:S04]  /*1900*/  IMAD.WIDE.U32 R16, R17, 0x4, R4 ;  /* 0x0000000411107825 */ /* 0x000fc800078e0004 */
[--C-:B------:R-:W-:Y:S01]  /*1910*/  IMAD.WIDE.U32 R18, R19, 0x4, R4.reuse ;  /* 0x0000000413127825 */ /* 0x100fe200078e0004 */
[----:B------:R1:W3:Y:S04]  /*1920*/  LDG.E R13, desc[UR6][R16.64] ;  /* 0x00000006100d7981 */ /* 0x0002e8000c1e1900 */
[----:B------:R4:W3:Y:S01]  /*1930*/  LDG.E R12, desc[UR6][R18.64] ;  /* 0x00000006120c7981 */ /* 0x0008e2000c1e1900 */
[C---:B------:R-:W-:Y:S01]  /*1940*/  VIADD R22, R7.reuse, 0xfffffd00 ;  /* 0xfffffd0007167836 */ /* 0x040fe20000000000 */
[C---:B------:R-:W-:Y:S01]  /*1950*/  IADD3 R23, PT, PT, R7.reuse, -0x400, RZ ;  /* 0xfffffc0007177810 */ /* 0x040fe20007ffe0ff */
[----:B------:R-:W-:Y:S02]  /*1960*/  VIADD R26, R7, 0xfffffe00 ;  /* 0xfffffe00071a7836 */ /* 0x000fe40000000000 */
[----:B0-----:R-:W-:-:S04]  /*1970*/  IMAD.WIDE.U32 R14, R22, 0x4, R4 ;  /* 0x00000004160e7825 */ /* 0x001fc800078e0004 */
[--C-:B-1----:R-:W-:Y:S02]  /*1980*/  IMAD.WIDE.U32 R16, R26, 0x4, R4.reuse ;  /* 0x000000041a107825 */ /* 0x102fe400078e0004 */
[----:B------:R0:W5:Y:S02]  /*1990*/  LDG.E R26, desc[UR6][R14.64] ;  /* 0x000000060e1a7981 */ /* 0x000164000c1e1900 */
[C-C-:B------:R-:W-:Y:S02]  /*19a0*/  IMAD.WIDE.U32 R24, R7.reuse, 0x4, R4.reuse ;  /* 0x0000000407187825 */ /* 0x140fe400078e0004 */
[----:B------:R-:W5:Y:S02]  /*19b0*/  LDG.E R16, desc[UR6][R16.64] ;  /* 0x0000000610107981 */ /* 0x000f64000c1e1900 */
[----:B----4-:R-:W-:Y:S02]  /*19c0*/  VIADD R19, R7, 0xffffff00 ;  /* 0xffffff0007137836 */ /* 0x010fe40000000000 */
[----:B------:R-:W-:Y:S01]  /*19d0*/  IMAD.WIDE.U32 R20, R23, 0x4, R4 ;  /* 0x0000000417147825 */ /* 0x000fe200078e0004 */
[----:B------:R-:W4:Y:S03]  /*19e0*/  LDG.E R24, desc[UR6][R24.64] ;  /* 0x0000000618187981 */ /* 0x000f26000c1e1900 */
[----:B0-----:R-:W-:-:S02]  /*19f0*/  VIADD R15, R7, 0x200 ;  /* 0x00000200070f7836 */ /* 0x001fc40000000000 */
[----:B------:R-:W-:Y:S02]  /*1a00*/  VIADD R23, R7, 0x100 ;  /* 0x0000010007177836 */ /* 0x000fe40000000000 */
[--C-:B------:R-:W-:Y:S01]  /*1a10*/  IMAD.WIDE.U32 R18, R19, 0x4, R4.reuse ;  /* 0x0000000413127825 */ /* 0x100fe200078e0004 */
[----:B------:R0:W5:Y:S03]  /*1a20*/  LDG.E R25, desc[UR6][R20.64] ;  /* 0x0000000614197981 */ /* 0x000166000c1e1900 */
[----:B------:R-:W-:Y:S02]  /*1a30*/  IMAD.WIDE.U32 R22, R23, 0x4, R4 ;  /* 0x0000000417167825 */ /* 0x000fe400078e0004 */
[----:B------:R-:W4:Y:S04]  /*1a40*/  LDG.E R19, desc[UR6][R18.64] ;  /* 0x0000000612137981 */ /* 0x000f28000c1e1900 */
[----:B------:R1:W4:Y:S01]  /*1a50*/  LDG.E R23, desc[UR6][R22.64] ;  /* 0x0000000616177981 */ /* 0x000322000c1e1900 */
[----:B0-----:R-:W-:-:S04]  /*1a60*/  VIADD R21, R7, 0x300 ;  /* 0x0000030007157836 */ /* 0x001fc80000000000 */
[----:B------:R-:W-:-:S04]  /*1a70*/  IMAD.WIDE.U32 R20, R21, 0x4, R4 ;  /* 0x0000000415147825 */ /* 0x000fc800078e0004 */
[----:B-1----:R-:W-:Y:S02]  /*1a80*/  VIADD R22, R7, 0x700 ;  /* 0x0000070007167836 */ /* 0x002fe40000000000 */
[----:B------:R-:W4:Y:S01]  /*1a90*/  LDG.E R21, desc[UR6][R20.64] ;  /* 0x0000000614157981 */ /* 0x000f22000c1e1900 */
[----:B--2---:R-:W-:Y:S01]  /*1aa0*/  IADD3 R27, PT, PT, R29, R28, R27 ;  /* 0x0000001c1d1b7210 */ /* 0x004fe20007ffe01b */
[----:B------:R-:W-:Y:S01]  /*1ab0*/  IMAD.WIDE.U32 R28, R15, 0x4, R4 ;  /* 0x000000040f1c7825 */ /* 0x000fe200078e0004 */
[----:B------:R-:W-:-:S05]  /*1ac0*/  IADD3 R15, PT, PT, R7, 0x400, RZ ;  /* 0x00000400070f7810 */ /* 0x000fca0007ffe0ff */
[----:B------:R0:W2:Y:S01]  /*1ad0*/  LDG.E R28, desc[UR6][R28.64] ;  /* 0x000000061c1c7981 */ /* 0x0000a2000c1e1900 */
[----:B------:R-:W-:-:S05]  /*1ae0*/  IMAD.WIDE.U32 R14, R15, 0x4, R4 ;  /* 0x000000040f0e7825 */ /* 0x000fca00078e0004 */
[----:B------:R1:W2:Y:S01]  /*1af0*/  LDG.E R17, desc[UR6][R14.64] ;  /* 0x000000060e117981 */ /* 0x0002a2000c1e1900 */
[----:B---3--:R-:W-:Y:S01]  /*1b00*/  IADD3 R27, PT, PT, R12, R13, R27 ;  /* 0x0000000d0c1b7210 */ /* 0x008fe20007ffe01b */
[----:B0-----:R-:W-:-:S04]  /*1b10*/  VIADD R29, R7, 0x500 ;  /* 0x00000500071d7836 */ /* 0x001fc80000000000 */
[----:B------:R-:W-:-:S04]  /*1b20*/  IMAD.WIDE.U32 R12, R29, 0x4, R4 ;  /* 0x000000041d0c7825 */ /* 0x000fc800078e0004 */
[----:B-1----:R-:W-:Y:S01]  /*1b30*/  VIADD R15, R7, 0x600 ;  /* 0x00000600070f7836 */ /* 0x002fe20000000000 */
[----:B------:R0:W3:Y:S03]  /*1b40*/  LDG.E R18, desc[UR6][R12.64] ;  /* 0x000000060c127981 */ /* 0x0000e6000c1e1900 */
[----:B------:R-:W-:-:S04]  /*1b50*/  IMAD.WIDE.U32 R14, R15, 0x4, R4 ;  /* 0x000000040f0e7825 */ /* 0x000fc800078e0004 */
[----:B0-----:R-:W-:Y:S02]  /*1b60*/  IMAD.WIDE.U32 R12, R22, 0x4, R4 ;  /* 0x00000004160c7825 */ /* 0x001fe400078e0004 */
[----:B------:R-:W3:Y:S04]  /*1b70*/  LDG.E R22, desc[UR6][R14.64] ;  /* 0x000000060e167981 */ /* 0x000ee8000c1e1900 */
[----:B------:R-:W3:Y:S01]  /*1b80*/  LDG.E R20, desc[UR6][R12.64] ;  /* 0x000000060c147981 */ /* 0x000ee2000c1e1900 */
[----:B------:R-:W-:Y:S01]  /*1b90*/  VIADD R0, R0, 0x10 ;  /* 0x0000001000007836 */ /* 0x000fe20000000000 */
[----:B-----5:R-:W-:-:S04]  /*1ba0*/  IADD3 R25, PT, PT, R26, R25, R27 ;  /* 0x000000191a197210 */ /* 0x020fc80007ffe01b */
[----:B----4-:R-:W-:Y:S02]  /*1bb0*/  IADD3 R16, PT, PT, R19, R16, R25 ;  /* 0x0000001013107210 */ /* 0x010fe40007ffe019 */
[----:B------:R-:W-:Y:S02]  /*1bc0*/  ISETP.NE.AND P0, PT, R0, RZ, PT ;  /* 0x000000ff0000720c */ /* 0x000fe40003f05270 */
[----:B------:R-:W-:Y:S01]  /*1bd0*/  IADD3 R16, PT, PT, R23, R24, R16 ;  /* 0x0000001817107210 */ /* 0x000fe20007ffe010 */
[----:B------:R-:W-:Y:S02]  /*1be0*/  VIADD R11, R11, 0x1000 ;  /* 0x000010000b0b7836 */ /* 0x000fe40000000000 */
[----:B------:R-:W-:Y:S01]  /*1bf0*/  VIADD R7, R7, 0x1000 ;  /* 0x0000100007077836 */ /* 0x000fe20000000000 */
[----:B--2---:R-:W-:-:S04]  /*1c00*/  IADD3 R16, PT, PT, R21, R28, R16 ;  /* 0x0000001c15107210 */ /* 0x004fc80007ffe010 */
[----:B---3--:R-:W-:-:S04]  /*1c10*/  IADD3 R17, PT, PT, R18, R17, R16 ;  /* 0x0000001112117210 */ /* 0x008fc80007ffe010 */
[----:B------:R-:W-:Y:S01]  /*1c20*/  IADD3 R27, PT, PT, R20, R22, R17 ;  /* 0x00000016141b7210 */ /* 0x000fe20007ffe011 */
[----:B------:R-:W-:Y:S06]  /*1c30*/  @P0 BRA `(.L_x_197) ;  /* 0xfffffffc00100947 */ /* 0x000fec000383ffff */
[----:B------:R-:W-:Y:S05]  /*1c40*/  BSYNC.RECONVERGENT B3 ;  /* 0x0000000000037941 */ /* 0x000fea0003800200 */
.L_x_196:
[----:B------:R-:W-:-:S07]  /*1c50*/  IADD3 R0, PT, PT, R11, -0x800, RZ ;  /* 0xfffff8000b007810 */ /* 0x000fce0007ffe0ff */
.L_x_195:
[----:B------:R-:W-:Y:S05]  /*1c60*/  BSYNC.RECONVERGENT B2 ;  /* 0x0000000000027941 */ /* 0x000fea0003800200 */
.L_x_194:
[----:B------:R-:W-:-:S13]  /*1c70*/  ISETP.NE.AND P0, PT, R10, RZ, PT ;  /* 0x000000ff0a00720c */ /* 0x000fda0003f05270 */
[----:B------:R-:W-:Y:S05]  /*1c80*/  @!P0 BRA `(.L_x_193) ;  /* 0x0000000400148947 */ /* 0x000fea0003800000 */
[----:B------:R-:W-:Y:S01]  /*1c90*/  ISETP.GE.U32.AND P0, PT, R10, 0x8, PT ;  /* 0x000000080a00780c */ /* 0x000fe20003f06070 */
[----:B------:R-:W-:Y:S01]  /*1ca0*/  BSSY.RECONVERGENT B2, `(.L_x_198) ;  /* 0x0000021000027945 */ /* 0x000fe20003800200 */
[----:B------:R-:W-:-:S04]  /*1cb0*/  LOP3.LUT R23, R8, 0x7, RZ, 0xc0, !PT ;  /* 0x0000000708177812 */ /* 0x000fc800078ec0ff */
[----:B------:R-:W-:-:S07]  /*1cc0*/  ISETP.NE.AND P1, PT, R23, RZ, PT ;  /* 0x000000ff1700720c */ /* 0x000fce0003f25270 */
[----:B------:R-:W-:Y:S06]  /*1cd0*/  @!P0 BRA `(.L_x_199) ;  /* 0x0000000000748947 */ /* 0x000fec0003800000 */
[----:B------:R-:W-:-:S04]  /*1ce0*/  IMAD.IADD R11, R0, 0x1, R9 ;  /* 0x00000001000b7824 */ /* 0x000fc800078e0209 */
[C---:B------:R-:W-:Y:S02]  /*1cf0*/  VIADD R19, R11.reuse, 0x100 ;  /* 0x000001000b137836 */ /* 0x040fe40000000000 */
[C---:B------:R-:W-:Y:S02]  /*1d00*/  VIADD R21, R11.reuse, 0x200 ;  /* 0x000002000b157836 */ /* 0x040fe40000000000 */
[C---:B------:R-:W-:Y:S02]  /*1d10*/  VIADD R13, R11.reuse, 0x300 ;  /* 0x000003000b0d7836 */ /* 0x040fe40000000000 */
[----:B------:R-:W-:-:S04]  /*1d20*/  IMAD.WIDE.U32 R16, R11, 0x4, R4 ;  /* 0x000000040b107825 */ /* 0x000fc800078e0004 */
[--C-:B------:R-:W-:Y:S01]  /*1d30*/  IMAD.WIDE.U32 R18, R19, 0x4, R4.reuse ;  /* 0x0000000413127825 */ /* 0x100fe200078e0004 */
[----:B------:R0:W2:Y:S03]  /*1d40*/  LDG.E R22, desc[UR6][R16.64] ;  /* 0x0000000610167981 */ /* 0x0000a6000c1e1900 */
[--C-:B------:R-:W-:Y:S01]  /*1d50*/  IMAD.WIDE.U32 R20, R21, 0x4, R4.reuse ;  /* 0x0000000415147825 */ /* 0x100fe200078e0004 */
[----:B------:R1:W2:Y:S03]  /*1d60*/  LDG.E R7, desc[UR6][R18.64] ;  /* 0x0000000612077981 */ /* 0x0002a6000c1e1900 */
[C---:B------:R-:W-:Y:S02]  /*1d70*/  VIADD R15, R11.reuse, 0x400 ;  /* 0x000004000b0f7836 */ /* 0x040fe40000000000 */
[C---:B------:R-:W-:Y:S01]  /*1d80*/  VIADD R25, R11.reuse, 0x500 ;  /* 0x000005000b197836 */ /* 0x040fe20000000000 */
[----:B------:R-:W-:Y:S01]  /*1d90*/  IADD3 R29, PT, PT, R11, 0x600, RZ ;  /* 0x000006000b1d7810 */ /* 0x000fe20007ffe0ff */
[----:B------:R-:W-:Y:S01]  /*1da0*/  IMAD.WIDE.U32 R12, R13, 0x4, R4 ;  /* 0x000000040d0c7825 */ /* 0x000fe200078e0004 */
[----:B------:R-:W3:Y:S03]  /*1db0*/  LDG.E R20, desc[UR6][R20.64] ;  /* 0x0000000614147981 */ /* 0x000ee6000c1e1900 */
[----:B------:R-:W-:-:S02]  /*1dc0*/  VIADD R24, R11, 0x700 ;  /* 0x000007000b187836 */ /* 0x000fc40000000000 */
[--C-:B------:R-:W-:Y:S01]  /*1dd0*/  IMAD.WIDE.U32 R14, R15, 0x4, R4.reuse ;  /* 0x000000040f0e7825 */ /* 0x100fe200078e0004 */
[----:B------:R-:W3:Y:S03]  /*1de0*/  LDG.E R12, desc[UR6][R12.64] ;  /* 0x000000060c0c7981 */ /* 0x000ee6000c1e1900 */
[--C-:B------:R-:W-:Y:S02]  /*1df0*/  IMAD.WIDE.U32 R10, R25, 0x4, R4.reuse ;  /* 0x00000004190a7825 */ /* 0x100fe400078e0004 */
[----:B------:R-:W4:Y:S02]  /*1e00*/  LDG.E R14, desc[UR6][R14.64] ;  /* 0x000000060e0e7981 */ /* 0x000f24000c1e1900 */
[--C-:B0-----:R-:W-:Y:S02]  /*1e10*/  IMAD.WIDE.U32 R16, R29, 0x4, R4.reuse ;  /* 0x000000041d107825 */ /* 0x101fe400078e0004 */
[----:B------:R-:W4:Y:S02]  /*1e20*/  LDG.E R10, desc[UR6][R10.64] ;  /* 0x000000060a0a7981 */ /* 0x000f24000c1e1900 */
[----:B-1----:R-:W-:-:S02]  /*1e30*/  IMAD.WIDE.U32 R18, R24, 0x4, R4 ;  /* 0x0000000418127825 */ /* 0x002fc400078e0004 */
[----:B------:R-:W5:Y:S04]  /*1e40*/  LDG.E R16, desc[UR6][R16.64] ;  /* 0x0000000610107981 */ /* 0x000f68000c1e1900 */
[----:B------:R-:W5:Y:S01]  /*1e50*/  LDG.E R18, desc[UR6][R18.64] ;  /* 0x0000000612127981 */ /* 0x000f62000c1e1900 */
[----:B------:R-:W-:Y:S01]  /*1e60*/  VIADD R0, R0, 0x800 ;  /* 0x0000080000007836 */ /* 0x000fe20000000000 */
[----:B--2---:R-:W-:-:S04]  /*1e70*/  IADD3 R7, PT, PT, R7, R22, R27 ;  /* 0x0000001607077210 */ /* 0x004fc80007ffe01b */
[----:B---3--:R-:W-:-:S04]  /*1e80*/  IADD3 R7, PT, PT, R12, R20, R7 ;  /* 0x000000140c077210 */ /* 0x008fc80007ffe007 */
[----:B----4-:R-:W-:-:S04]  /*1e90*/  IADD3 R7, PT, PT, R10, R14, R7 ;  /* 0x0000000e0a077210 */ /* 0x010fc80007ffe007 */
[----:B-----5:R-:W-:-:S07]  /*1ea0*/  IADD3 R27, PT, PT, R18, R16, R7 ;  /* 0x00000010121b7210 */ /* 0x020fce0007ffe007 */
.L_x_199:
[----:B------:R-:W-:Y:S05]  /*1eb0*/  BSYNC.RECONVERGENT B2 ;  /* 0x0000000000027941 */ /* 0x000fea0003800200 */
.L_x_198:
[----:B------:R-:W-:Y:S05]  /*1ec0*/  @!P1 BRA `(.L_x_193) ;  /* 0x0000000000849947 */ /* 0x000fea0003800000 */
[----:B------:R-:W-:Y:S01]  /*1ed0*/  ISETP.GE.U32.AND P0, PT, R23, 0x4, PT ;  /* 0x000000041700780c */ /* 0x000fe20003f06070 */
[----:B------:R-:W-:Y:S01]  /*1ee0*/  BSSY.RECONVERGENT B2, `(.L_x_200) ;  /* 0x0000012000027945 */ /* 0x000fe20003800200 */
[----:B------:R-:W-:-:S11]  /*1ef0*/  LOP3.LUT P1, RZ, R8, 0x3, RZ, 0xc0, !PT ;  /* 0x0000000308ff7812 */ /* 0x000fd6000782c0ff */
[----:B------:R-:W-:Y:S05]  /*1f00*/  @!P0 BRA `(.L_x_201) ;  /* 0x00000000003c8947 */ /* 0x000fea0003800000 */
[----:B------:R-:W-:-:S04]  /*1f10*/  IMAD.IADD R7, R0, 0x1, R9 ;  /* 0x0000000100077824 */ /* 0x000fc800078e0209 */
[C---:B------:R-:W-:Y:S02]  /*1f20*/  VIADD R11, R7.reuse, 0x100 ;  /* 0x00000100070b7836 */ /* 0x040fe40000000000 */
[----:B------:R-:W-:-:S04]  /*1f30*/  IMAD.WIDE.U32 R8, R7, 0x4, R4 ;  /* 0x0000000407087825 */ /* 0x000fc800078e0004 */
[C---:B------:R-:W-:Y:S02]  /*1f40*/  VIADD R13, R7.reuse, 0x200 ;  /* 0x00000200070d7836 */ /* 0x040fe40000000000 */
[----:B------:R-:W-:Y:S01]  /*1f50*/  VIADD R15, R7, 0x300 ;  /* 0x00000300070f7836 */ /* 0x000fe20000000000 */
[----:B------:R-:W2:Y:S01]  /*1f60*/  LDG.E R8, desc[UR6][R8.64] ;  /* 0x0000000608087981 */ /* 0x000ea2000c1e1900 */
[----:B------:R-:W-:-:S04]  /*1f70*/  IMAD.WIDE.U32 R10, R11, 0x4, R4 ;  /* 0x000000040b0a7825 */ /* 0x000fc800078e0004 */
[--C-:B------:R-:W-:Y:S02]  /*1f80*/  IMAD.WIDE.U32 R12, R13, 0x4, R4.reuse ;  /* 0x000000040d0c7825 */ /* 0x100fe400078e0004 */
[----:B------:R-:W2:Y:S02]  /*1f90*/  LDG.E R10, desc[UR6][R10.64] ;  /* 0x000000060a0a7981 */ /* 0x000ea4000c1e1900 */
[----:B------:R-:W-:Y:S02]  /*1fa0*/  IMAD.WIDE.U32 R14, R15, 0x4, R4 ;  /* 0x000000040f0e7825 */ /* 0x000fe400078e0004 */
[----:B------:R-:W3:Y:S04]  /*1fb0*/  LDG.E R12, desc[UR6][R12.64] ;  /* 0x000000060c0c7981 */ /* 0x000ee8000c1e1900 */
[----:B------:R-:W3:Y:S01]  /*1fc0*/  LDG.E R14, desc[UR6][R14.64] ;  /* 0x000000060e0e7981 */ /* 0x000ee2000c1e1900 */
[----:B------:R-:W-:-:S02]  /*1fd0*/  IADD3 R0, PT, PT, R0, 0x400, RZ ;  /* 0x0000040000007810 */ /* 0x000fc40007ffe0ff */
[----:B--2---:R-:W-:-:S04]  /*1fe0*/  IADD3 R27, PT, PT, R10, R8, R27 ;  /* 0x000000080a1b7210 */ /* 0x004fc80007ffe01b */
[----:B---3--:R-:W-:-:S07]  /*1ff0*/  IADD3 R27, PT, PT, R14, R12, R27 ;  /* 0x0000000c0e1b7210 */ /* 0x008fce0007ffe01b */
.L_x_201:
[----:B------:R-:W-:Y:S05]  /*2000*/  BSYNC.RECONVERGENT B2 ;  /* 0x0000000000027941 */ /* 0x000fea0003800200 */
.L_x_200:
[----:B------:R-:W-:Y:S05]  /*2010*/  @!P1 BRA `(.L_x_193) ;  /* 0x0000000000309947 */ /* 0x000fea0003800000 */
[----:B------:R-:W-:Y:S01]  /*2020*/  LOP3.LUT R6, R6, 0xffff, RZ, 0xc0, !PT ;  /* 0x0000ffff06067812 */ /* 0x000fe200078ec0ff */
[----:B------:R-:W-:-:S03]  /*2030*/  IMAD.IADD R9, R0, 0x1, R2 ;  /* 0x0000000100097824 */ /* 0x000fc600078e0202 */
[----:B------:R-:W-:-:S04]  /*2040*/  LEA.HI R6, R6, 0x1, RZ, 0x18 ;  /* 0x0000000106067811 */ /* 0x000fc800078fc0ff */
[----:B------:R-:W-:-:S05]  /*2050*/  LOP3.LUT R6, R6, 0x3, RZ, 0xc0, !PT ;  /* 0x0000000306067812 */ /* 0x000fca00078ec0ff */
[----:B------:R-:W-:-:S07]  /*2060*/  IMAD.MOV R0, RZ, RZ, -R6 ;  /* 0x000000ffff007224 */ /* 0x000fce00078e0a06 */
.L_x_202:
[----:B------:R-:W-:-:S06]  /*2070*/  IMAD.WIDE.U32 R6, R9, 0x4, R4 ;  /* 0x0000000409067825 */ /* 0x000fcc00078e0004 */
[----:B------:R-:W2:Y:S01]  /*2080*/  LDG.E R6, desc[UR6][R6.64] ;  /* 0x0000000606067981 */ /* 0x000ea2000c1e1900 */
[----:B------:R-:W-:Y:S02]  /*2090*/  VIADD R0, R0, 0x1 ;  /* 0x0000000100007836 */ /* 0x000fe40000000000 */
[----:B------:R-:W-:-:S03]  /*20a0*/  VIADD R9, R9, 0x100 ;  /* 0x0000010009097836 */ /* 0x000fc60000000000 */
[----:B------:R-:W-:Y:S01]  /*20b0*/  ISETP.NE.AND P0, PT, R0, RZ, PT ;  /* 0x000000ff0000720c */ /* 0x000fe20003f05270 */
[----:B--2---:R-:W-:-:S12]  /*20c0*/  IMAD.IADD R27, R6, 0x1, R27 ;  /* 0x00000001061b7824 */ /* 0x004fd800078e021b */
[----:B------:R-:W-:Y:S05]  /*20d0*/  @P0 BRA `(.L_x_202) ;  /* 0xfffffffc00e40947 */ /* 0x000fea000383ffff */
.L_x_193:
[----:B------:R-:W-:Y:S05]  /*20e0*/  BSYNC.RECONVERGENT B1 ;  /* 0x0000000000017941 */ /* 0x000fea0003800200 */
.L_x_190:
[----:B------:R-:W0:Y:S01]  /*20f0*/  S2R R9, SR_LANEID ;  /* 0x0000000000097919 */ /* 0x000e220000000000 */
[----:B------:R-:W1:Y:S01]  /*2100*/  SHFL.DOWN PT, R0, R27, 0x1, 0x1f ;  /* 0x08201f001b007f89 */ /* 0x000e6200000e0000 */
[----:B------:R-:W2:Y:S01]  /*2110*/  S2R R8, SR_TID.X ;  /* 0x0000000000087919 */ /* 0x000ea20000002100 */
[C---:B0-----:R-:W-:Y:S02]  /*2120*/  ISETP.GT.AND P0, PT, R9.reuse, 0x1e, PT ;  /* 0x0000001e0900780c */ /* 0x041fe40003f04270 */
[C---:B------:R-:W-:Y:S02]  /*2130*/  ISETP.NE.AND P1, PT, R9.reuse, RZ, PT ;  /* 0x000000ff0900720c */ /* 0x040fe40003f25270 */
[----:B-1----:R-:W-:Y:S02]  /*2140*/  SEL R0, R0, RZ, !P0 ;  /* 0x000000ff00007207 */ /* 0x002fe40004000000 */
[----:B------:R-:W-:-:S03]  /*2150*/  ISETP.GT.AND P0, PT, R9, 0x1d, PT ;  /* 0x0000001d0900780c */ /* 0x000fc60003f04270 */
[----:B------:R-:W-:-:S05]  /*2160*/  IMAD.IADD R0, R0, 0x1, R27 ;  /* 0x0000000100007824 */ /* 0x000fca00078e021b */
[----:B------:R-:W0:Y:S01]  /*2170*/  SHFL.DOWN PT, R2, R0, 0x2, 0x1f ;  /* 0x08401f0000027f89 */ /* 0x000e2200000e0000 */
[----:B------:R-:W1:Y:S01]  /*2180*/  @!P1 S2R R6, SR_CgaCtaId ;  /* 0x0000000000069919 */ /* 0x000e620000008800 */
[----:B0-----:R-:W-:Y:S02]  /*2190*/  SEL R5, R2, RZ, !P0 ;  /* 0x000000ff02057207 */ /* 0x001fe40004000000 */
[----:B------:R-:W-:Y:S02]  /*21a0*/  ISETP.GT.AND P0, PT, R9, 0x1b, PT ;  /* 0x0000001b0900780c */ /* 0x000fe40003f04270 */
[----:B------:R-:W-:-:S05]  /*21b0*/  IADD3 R5, PT, PT, R0, R5, RZ ;  /* 0x0000000500057210 */ /* 0x000fca0007ffe0ff */
[----:B------:R-:W0:Y:S02]  /*21c0*/  SHFL.DOWN PT, R2, R5, 0x4, 0x1f ;  /* 0x08801f0005027f89 */ /* 0x000e2400000e0000 */
[----:B0-----:R-:W-:Y:S02]  /*21d0*/  SEL R2, R2, RZ, !P0 ;  /* 0x000000ff02027207 */ /* 0x001fe40004000000 */
[----:B------:R-:W-:-:S03]  /*21e0*/  ISETP.GT.AND P0, PT, R9, 0x17, PT ;  /* 0x000000170900780c */ /* 0x000fc60003f04270 */
[----:B------:R-:W-:Y:S01]  /*21f0*/  IMAD.IADD R2, R5, 0x1, R2 ;  /* 0x0000000105027824 */ /* 0x000fe200078e0202 */
[----:B------:R-:W-:-:S04]  /*2200*/  @!P1 MOV R5, 0x400 ;  /* 0x0000040000059802 */ /* 0x000fc80000000f00 */
[----:B------:R-:W0:Y:S01]  /*2210*/  SHFL.DOWN PT, R4, R2, 0x8, 0x1f ;  /* 0x09001f0002047f89 */ /* 0x000e2200000e0000 */
[----:B-1----:R-:W-:Y:S02]  /*2220*/  @!P1 LEA R5, R6, R5, 0x18 ;  /* 0x0000000506059211 */ /* 0x002fe400078ec0ff */
[----:B0-----:R-:W-:Y:S02]  /*2230*/  SEL R7, R4, RZ, !P0 ;  /* 0x000000ff04077207 */ /* 0x001fe40004000000 */
[----:B------:R-:W-:Y:S02]  /*2240*/  ISETP.GT.AND P0, PT, R9, 0xf, PT ;  /* 0x0000000f0900780c */ /* 0x000fe40003f04270 */
[----:B--2---:R-:W-:Y:S01]  /*2250*/  @!P1 SHF.R.U32.HI R4, RZ, 0x3, R8 ;  /* 0x00000003ff049819 */ /* 0x004fe20000011608 */
[----:B------:R-:W-:-:S03]  /*2260*/  IMAD.IADD R7, R2, 0x1, R7 ;  /* 0x0000000102077824 */ /* 0x000fc600078e0207 */
[----:B------:R-:W-:Y:S02]  /*2270*/  @!P1 LOP3.LUT R4, R4, 0x7c, RZ, 0xc0, !PT ;  /* 0x0000007c04049812 */ /* 0x000fe400078ec0ff */
[----:B------:R-:W0:Y:S03]  /*2280*/  SHFL.DOWN PT, R0, R7, 0x10, 0x1f ;  /* 0x0a001f0007007f89 */ /* 0x000e2600000e0000 */
[----:B------:R-:W-:Y:S01]  /*2290*/  @!P1 IMAD.IADD R4, R4, 0x1, R5 ;  /* 0x0000000104049824 */ /* 0x000fe200078e0205 */
        /* <DEDUP_REMOVED lines=15> */
[----:B------:R-:W-:-:S07]  /*2390*/  IMAD.IADD R11, R0, 0x1, R9 ;  /* 0x00000001000b7824 */ /* 0x000fce00078e0209 */
.L_x_189:
[----:B------:R-:W-:Y:S05]  /*23a0*/  BSYNC.RECONVERGENT B0 ;  /* 0x0000000000007941 */ /* 0x000fea0003800200 */
.L_x_173:
[----:B------:R-:W-:Y:S05]  /*23b0*/  @P0 EXIT ;  /* 0x000000000000094d */ /* 0x000fea0003800000 */
[----:B---3--:R-:W3:Y:S02]  /*23c0*/  LDC.64 R4, c[0x0][0x388] ;  /* 0x0000e200ff047b82 */ /* 0x008ee40000000a00 */
[----:B---3--:R-:W-:-:S05]  /*23d0*/  IMAD.WIDE.U32 R2, R3, 0x4, R4 ;  /* 0x0000000403027825 */ /* 0x008fca00078e0004 */
[----:B------:R-:W-:Y:S01]  /*23e0*/  STG.E desc[UR6][R2.64], R11 ;  /* 0x0000000b02007986 */ /* 0x000fe2000c101906 */
[----:B------:R-:W-:Y:S05]  /*23f0*/  EXIT ;  /* 0x000000000000794d */ /* 0x000fea0003800000 */
.L_x_203:
        /* <DEDUP_REMOVED lines=16> */
.L_x_286:


//--------------------- .text._ZN3cub18CUB_300001_SM_10006detail6reduce28DeviceReduceSingleTileKernelINS2_10policy_hubIijN4cuda3std3__44plusIiEEE10Policy1000EN6thrust24THRUST_300001_SM_1000_NS6detail15normal_iteratorINSD_10device_ptrIiEEEEPijS9_iiNS7_10__identityEEEvT0_T1_T2_T3_T4_T6_ --------------------------
	.section	.text._ZN3cub18CUB_300001_SM_10006detail6reduce28DeviceReduceSingleTileKernelINS2_10policy_hubIijN4cuda3std3__44plusIiEEE10Policy1000EN6thrust24THRUST_300001_SM_1000_NS6detail15normal_iteratorINSD_10device_ptrIiEEEEPijS9_iiNS7_10__identityEEEvT0_T1_T2_T3_T4_T6_,"ax",@progbits
	.align	128
        .global         _ZN3cub18CUB_300001_SM_10006detail6reduce28DeviceReduceSingleTileKernelINS2_10policy_hubIijN4cuda3std3__44plusIiEEE10Policy1000EN6thrust24THRUST_300001_SM_1000_NS6detail15normal_iteratorINSD_10device_ptrIiEEEEPijS9_iiNS7_10__identityEEEvT0_T1_T2_T3_T4_T6_
        .type           _ZN3cub18CUB_300001_SM_10006detail6reduce28DeviceReduceSingleTileKernelINS2_10policy_hubIijN4cuda3std3__44plusIiEEE10Policy1000EN6thrust24THRUST_300001_SM_1000_NS6detail15normal_iteratorINSD_10device_ptrIiEEEEPijS9_iiNS7_10__identityEEEvT0_T1_T2_T3_T4_T6_,@function
        .size           _ZN3cub18CUB_300001_SM_10006detail6reduce28DeviceReduceSingleTileKernelINS2_10policy_hubIijN4cuda3std3__44plusIiEEE10Policy1000EN6thrust24THRUST_300001_SM_1000_NS6detail15normal_iteratorINSD_10device_ptrIiEEEEPijS9_iiNS7_10__identityEEEvT0_T1_T2_T3_T4_T6_,(.L_x_287 - _ZN3cub18CUB_300001_SM_10006detail6reduce28DeviceReduceSingleTileKernelINS2_10policy_hubIijN4cuda3std3__44plusIiEEE10Policy1000EN6thrust24THRUST_300001_SM_1000_NS6detail15normal_iteratorINSD_10device_ptrIiEEEEPijS9_iiNS7_10__identityEEEvT0_T1_T2_T3_T4_T6_)
        .other          _ZN3cub18CUB_300001_SM_10006detail6reduce28DeviceReduceSingleTileKernelINS2_10policy_hubIijN4cuda3std3__44plusIiEEE10Policy1000EN6thrust24THRUST_300001_SM_1000_NS6detail15normal_iteratorINSD_10device_ptrIiEEEEPijS9_iiNS7_10__identityEEEvT0_T1_T2_T3_T4_T6_,@"STO_CUDA_ENTRY STV_DEFAULT"
_ZN3cub18CUB_300001_SM_10006detail6reduce28DeviceReduceSingleTileKernelINS2_10policy_hubIijN4cuda3std3__44plusIiEEE10Policy1000EN6thrust24THRUST_300001_SM_1000_NS6detail15normal_iteratorINSD_10device_ptrIiEEEEPijS9_iiNS7_10__identityEEEvT0_T1_T2_T3_T4_T6_:
.text._ZN3cub18CUB_300001_SM_10006detail6reduce28DeviceReduceSingleTileKernelINS2_10policy_hubIijN4cuda3std3__44plusIiEEE10Policy1000EN6thrust24THRUST_300001_SM_1000_NS6detail15normal_iteratorINSD_10device_ptrIiEEEEPijS9_iiNS7_10__identityEEEvT0_T1_T2_T3_T4_T6_:
        /* <DEDUP_REMOVED lines=13> */
.L_x_204:
[----:B------:R-:W-:Y:S01]  /*00d0*/  ISETP.GT.U32.AND P0, PT, R2, 0xfff, PT ;  /* 0x00000fff0200780c */ /* 0x000fe20003f04070 */
[----:B------:R-:W-:-:S12]  /*00e0*/  BSSY.RECONVERGENT B0, `(.L_x_205) ;  /* 0x00001e7000007945 */ /* 0x000fd80003800200 */
        /* <DEDUP_REMOVED lines=11> */
.L_x_208:
[----:B------:R-:W-:Y:S05]  /*01a0*/  BSYNC.RECONVERGENT B1 ;  /* 0x0000000000017941 */ /* 0x000fea0003800200 */
.L_x_207:
        /* <DEDUP_REMOVED lines=17> */
.L_x_213:
        /* <DEDUP_REMOVED lines=31> */
.L_x_212:
[----:B------:R-:W-:Y:S05]  /*04b0*/  BSYNC.RECONVERGENT B2 ;  /* 0x0000000000027941 */ /* 0x000fea0003800200 */
.L_x_211:
[----:B------:R-:W-:Y:S05]  /*04c0*/  @!P0 BRA `(.L_x_210) ;  /* 0x0000000000c88947 */ /* 0x000fea0003800000 */
[----:B------:R-:W-:Y:S01]  /*04d0*/  ISETP.GE.U32.AND P0, PT, R21, 0x8, PT ;  /* 0x000000081500780c */ /* 0x000fe20003f06070 */
[----:B------:R-:W-:Y:S01]  /*04e0*/  BSSY.RECONVERGENT B2, `(.L_x_214) ;  /* 0x0000013000027945 */ /* 0x000fe20003800200 */
[----:B------:R-:W-:-:S04]  /*04f0*/  LOP3.LUT R16, R4, 0x7, RZ, 0xc0, !PT ;  /* 0x0000000704107812 */ /* 0x000fc800078ec0ff */
[----:B------:R-:W-:-:S07]  /*0500*/  ISETP.NE.AND P1, PT, R16, RZ, PT ;  /* 0x000000ff1000720c */ /* 0x000fce0003f25270 */
[----:B------:R-:W-:Y:S06]  /*0510*/  @!P0 BRA `(.L_x_215) ;  /* 0x00000000003c8947 */ /* 0x000fec0003800000 */
[----:B------:R-:W0:Y:S02]  /*0520*/  LDC.64 R6, c[0x0][0x380] ;  /* 0x0000e000ff067b82 */ /* 0x000e240000000a00 */
[----:B0-----:R-:W-:-:S05]  /*0530*/  IMAD.WIDE.U32 R6, R5, 0x4, R6 ;  /* 0x0000000405067825 */ /* 0x001fca00078e0006 */
        /* <DEDUP_REMOVED lines=13> */
.L_x_215:
[----:B------:R-:W-:Y:S05]  /*0610*/  BSYNC.RECONVERGENT B2 ;  /* 0x0000000000027941 */ /* 0x000fea0003800200 */
.L_x_214:
        /* <DEDUP_REMOVED lines=11> */
[----:B------:R-:W3:Y:S01]  /*06d0*/  LDG.E R10, desc[UR6][R6.64+0xc00] ;  /* 0x000c0006060a7981 */ /* 0x000ee2000c1e1900 */
[----:B------:R-:W-:Y:S01]  /*06e0*/  VIADD R5, R5, 0x400 ;  /* 0x0000040005057836 */ /* 0x000fe20000000000 */
[----:B--2--5:R-:W-:-:S04]  /*06f0*/  IADD3 R0, PT, PT, R4, R9, R0 ;  /* 0x0000000904007210 */ /* 0x024fc80007ffe000 */
[----:B---3--:R-:W-:-:S07]  /*0700*/  IADD3 R0, PT, PT, R10, R11, R0 ;  /* 0x0000000b0a007210 */ /* 0x008fce0007ffe000 */
.L_x_217:
[----:B------:R-:W-:Y:S05]  /*0710*/  BSYNC.RECONVERGENT B2 ;  /* 0x0000000000027941 */ /* 0x000fea0003800200 */
.L_x_216:
[----:B------:R-:W-:Y:S05]  /*0720*/  @!P1 BRA `(.L_x_210) ;  /* 0x0000000000309947 */ /* 0x000fea0003800000 */
[----:B------:R-:W0:Y:S02]  /*0730*/  LDC.64 R6, c[0x0][0x380] ;  /* 0x0000e000ff067b82 */ /* 0x000e240000000a00 */
[----:B0-----:R-:W-:-:S04]  /*0740*/  IMAD.WIDE.U32 R4, R5, 0x4, R6 ;  /* 0x0000000405047825 */ /* 0x001fc800078e0006 */
[----:B------:R-:W-:Y:S02]  /*0750*/  IMAD.MOV R6, RZ, RZ, -R8 ;  /* 0x000000ffff067224 */ /* 0x000fe400078e0a08 */
[----:B------:R-:W-:-:S07]  /*0760*/  IMAD.MOV.U32 R7, RZ, RZ, R5 ;  /* 0x000000ffff077224 */ /* 0x000fce00078e0005 */
.L_x_218:
[----:B------:R-:W-:-:S06]  /*0770*/  IMAD.MOV.U32 R5, RZ, RZ, R7 ;  /* 0x000000ffff057224 */ /* 0x000fcc00078e0007 */
[----:B------:R0:W2:Y:S01]  /*0780*/  LDG.E R5, desc[UR6][R4.64] ;  /* 0x0000000604057981 */ /* 0x0000a2000c1e1900 */
[----:B------:R-:W-:-:S05]  /*0790*/  VIADD R6, R6, 0x1 ;  /* 0x0000000106067836 */ /* 0x000fca0000000000 */
[----:B------:R-:W-:Y:S02]  /*07a0*/  ISETP.NE.AND P0, PT, R6, RZ, PT ;  /* 0x000000ff0600720c */ /* 0x000fe40003f05270 */
[----:B0-----:R-:W-:-:S05]  /*07b0*/  IADD3 R4, P1, PT, R4, 0x400, RZ ;  /* 0x0000040004047810 */ /* 0x001fca0007f3e0ff */
[----:B------:R-:W-:Y:S02]  /*07c0*/  IMAD.X R7, RZ, RZ, R7, P1 ;  /* 0x000000ffff077224 */ /* 0x000fe400008e0607 */
[----:B--2--5:R-:W-:-:S04]  /*07d0*/  IMAD.IADD R0, R5, 0x1, R0 ;  /* 0x0000000105007824 */ /* 0x024fc800078e0200 */
[----:B------:R-:W-:Y:S05]  /*07e0*/  @P0 BRA `(.L_x_218) ;  /* 0xfffffffc00e00947 */ /* 0x000fea000383ffff */
.L_x_210:
[----:B------:R-:W-:Y:S05]  /*07f0*/  BSYNC.RECONVERGENT B1 ;  /* 0x0000000000017941 */ /* 0x000fea0003800200 */
.L_x_209:
[----:B------:R-:W-:-:S13]  /*0800*/  ISETP.GE.U32.AND P0, PT, R2, 0x100, PT ;  /* 0x000001000200780c */ /* 0x000fda0003f06070 */
        /* <DEDUP_REMOVED lines=38> */
[----:B-1----:R-:W1:Y:S01]  /*0a70*/  LDS.64 R2, [UR4+0x20] ;  /* 0x00002004ff027984 */ /* 0x002e620008000a00 */
[----:B0-----:R-:W-:-:S04]  /*0a80*/  IADD3 R0, PT, PT, R4, R0, R9 ;  /* 0x0000000004007210 */ /* 0x001fc80007ffe009 */
[----:B------:R-:W-:-:S04]  /*0a90*/  IADD3 R0, PT, PT, R6, R0, R5 ;  /* 0x0000000006007210 */ /* 0x000fc80007ffe005 */
[----:B-1----:R-:W-:-:S05]  /*0aa0*/  IADD3 R0, PT, PT, R2, R0, R7 ;  /* 0x0000000002007210 */ /* 0x002fca0007ffe007 */
[----:B------:R-:W-:Y:S01]  /*0ab0*/  IMAD.IADD R9, R0, 0x1, R3 ;  /* 0x0000000100097824 */ /* 0x000fe200078e0203 */
[----:B------:R-:W-:Y:S06]  /*0ac0*/  BRA `(.L_x_220) ;  /* 0x0000001400207947 */ /* 0x000fec0003800000 */
.L_x_219:
[----:B------:R-:W-:Y:S01]  /*0ad0*/  LOP3.LUT R4, R3, 0x3e0, RZ, 0xc0, !PT ;  /* 0x000003e003047812 */ /* 0x000fe200078ec0ff */
[----:B------:R-:W1:Y:S03]  /*0ae0*/  S2R R10, SR_LANEID ;  /* 0x00000000000a7919 */ /* 0x000e660000000000 */
[----:B0-----:R-:W-:Y:S01]  /*0af0*/  LOP3.LUT R7, RZ, R4, RZ, 0x33, !PT ;  /* 0x00000004ff077212 */ /* 0x001fe200078e33ff */
[----:B------:R-:W-:-:S04]  /*0b00*/  VIADD R5, R4, 0x20 ;  /* 0x0000002004057836 */ /* 0x000fc80000000000 */
[----:B------:R-:W-:Y:S01]  /*0b10*/  IMAD.IADD R7, R7, 0x1, R2 ;  /* 0x0000000107077824 */ /* 0x000fe200078e0202 */
[----:B------:R-:W-:-:S04]  /*0b20*/  ISETP.GT.U32.AND P0, PT, R5, R2, PT ;  /* 0x000000020500720c */ /* 0x000fc80003f04070 */
        /* <DEDUP_REMOVED lines=40> */
[----:B------:R-:W-:Y:S01]  /*0db0*/  ISETP.GT.U32.AND P3, PT, R2, 0x80, PT ;  /* 0x000000800200780c */ /* 0x000fe20003f64070 */
[----:B-1----:R-:W-:-:S09]  /*0dc0*/  ULEA UR4, UR5, UR4, 0x18 ;  /* 0x0000000405047291 */ /* 0x002fd2000f8ec0ff */
[----:B------:R-:W1:Y:S04]  /*0dd0*/  LDS.128 R4, [UR4+0x10] ;  /* 0x00001004ff047984 */ /* 0x000e680008000c00 */
[----:B------:R-:W2:Y:S04]  /*0de0*/  LDS R0, [UR4+0xc] ;  /* 0x00000c04ff007984 */ /* 0x000ea80008000800 */
[----:B------:R-:W3:Y:S01]  /*0df0*/  LDS.64 R10, [UR4+0x20] ;  /* 0x00002004ff0a7984 */ /* 0x000ee20008000a00 */
[----:B-1----:R-:W-:Y:S02]  /*0e00*/  SEL R4, R4, RZ, P2 ;  /* 0x000000ff04047207 */ /* 0x002fe40001000000 */
[----:B------:R-:W-:-:S02]  /*0e10*/  ISETP.GT.U32.AND P2, PT, R2, 0x60, PT ;  /* 0x000000600200780c */ /* 0x000fc40003f44070 */
[----:B--2---:R-:W-:Y:S02]  /*0e20*/  SEL R0, R0, RZ, P1 ;  /* 0x000000ff00007207 */ /* 0x004fe40000800000 */
        /* <DEDUP_REMOVED lines=8> */
[----:B---3--:R-:W-:Y:S02]  /*0eb0*/  SEL R10, R10, RZ, P2 ;  /* 0x000000ff0a0a7207 */ /* 0x008fe40001000000 */
[----:B------:R-:W-:Y:S02]  /*0ec0*/  SEL R11, R11, RZ, P3 ;  /* 0x000000ff0b0b7207 */ /* 0x000fe40001800000 */
[----:B------:R-:W-:-:S05]  /*0ed0*/  IADD3 R0, PT, PT, R10, R0, R7 ;  /* 0x000000000a007210 */ /* 0x000fca0007ffe007 */
[----:B0-----:R-:W-:Y:S01]  /*0ee0*/  IMAD.IADD R9, R0, 0x1, R11 ;  /* 0x0000000100097824 */ /* 0x001fe200078e020b */
[----:B------:R-:W-:Y:S06]  /*0ef0*/  BRA `(.L_x_220) ;  /* 0x0000001000147947 */ /* 0x000fec0003800000 */
.L_x_206:
[----:B------:R-:W0:Y:S01]  /*0f00*/  S2R R0, SR_TID.X ;  /* 0x0000000000007919 */ /* 0x000e220000002100 */
[----:B------:R-:W1:Y:S02]  /*0f10*/  LDCU.64 UR4, c[0x0][0x380] ;  /* 0x00007000ff0477ac */ /* 0x000e640008000a00 */
[----:B-1----:R-:W-:Y:S02]  /*0f20*/  IMAD.U32 R12, RZ, RZ, UR4 ;  /* 0x00000004ff0c7e24 */ /* 0x002fe4000f8e00ff */
[----:B------:R-:W-:Y:S02]  /*0f30*/  IMAD.U32 R13, RZ, RZ, UR5 ;  /* 0x00000005ff0d7e24 */ /* 0x000fe4000f8e00ff */
        /* <DEDUP_REMOVED lines=17> */
[----:B------:R-:W-:Y:S01]  /*1050*/  UMOV UR4, 0x1000 ;  /* 0x0000100000047882 */ /* 0x000fe20000000000 */
[----:B--2---:R-:W-:-:S04]  /*1060*/  IADD3 R3, PT, PT, R7, R6, R3 ;  /* 0x0000000607037210 */ /* 0x004fc80007ffe003 */
[----:B---3--:R-:W-:-:S04]  /*1070*/  IADD3 R3, PT, PT, R9, R8, R3 ;  /* 0x0000000809037210 */ /* 0x008fc80007ffe003 */
[----:B----4-:R-:W-:-:S04]  /*1080*/  IADD3 R3, PT, PT, R11, R10, R3 ;  /* 0x0000000a0b037210 */ /* 0x010fc80007ffe003 */
[----:B-----5:R-:W-:-:S04]  /*1090*/  IADD3 R3, PT, PT, R15, R14, R3 ;  /* 0x0000000e0f037210 */ /* 0x020fc80007ffe003 */
[----:B------:R-:W-:Y:S01]  /*10a0*/  IADD3 R16, PT, PT, R17, R16, R3 ;  /* 0x0000001011107210 */ /* 0x000fe20007ffe003 */
[----:B------:R-:W-:-:S05]  /*10b0*/  VIADD R3, R2, 0xfffff000 ;  /* 0xfffff00002037836 */ /* 0x000fca0000000000 */
[----:B------:R-:W-:Y:S02]  /*10c0*/  ISETP.GE.U32.AND P0, PT, R3, 0x1000, PT ;  /* 0x000010000300780c */ /* 0x000fe40003f06070 */
[----:B------:R-:W-:-:S04]  /*10d0*/  IADD3 R16, PT, PT, R19, R18, R16 ;  /* 0x0000001213107210 */ /* 0x000fc80007ffe010 */
[----:B------:R-:W-:-:S05]  /*10e0*/  IADD3 R21, PT, PT, R21, R20, R16 ;  /* 0x0000001415157210 */ /* 0x000fca0007ffe010 */
[----:B------:R-:W-:Y:S02]  /*10f0*/  IMAD.IADD R7, R22, 0x1, R21 ;  /* 0x0000000116077824 */ /* 0x000fe400078e0215 */
[----:B------:R-:W-:Y:S05]  /*1100*/  @!P0 BRA `(.L_x_221) ;  /* 0x00000000008c8947 */ /* 0x000fea0003800000 */
[----:B------:R-:W0:Y:S01]  /*1110*/  LDC R2, c[0x0][0x390] ;  /* 0x0000e400ff027b82 */ /* 0x000e220000000800 */
[----:B------:R-:W-:-:S07]  /*1120*/  UMOV UR4, 0x1000 ;  /* 0x0000100000047882 */ /* 0x000fce0000000000 */
[----:B------:R-:W1:Y:S02]  /*1130*/  LDC.64 R12, c[0x0][0x380] ;  /* 0x0000e000ff0c7b82 */ /* 0x000e640000000a00 */
.L_x_223:
[----:B------:R-:W-:-:S04]  /*1140*/  VIADD R5, R0, UR4 ;  /* 0x0000000400057c36 */ /* 0x000fc80008000000 */
        /* <DEDUP_REMOVED lines=17> */
[----:B--2---:R-:W-:Y:S01]  /*1260*/  IADD3 R16, PT, PT, R18, R16, R7 ;  /* 0x0000001012107210 */ /* 0x004fe20007ffe007 */
[----:B0-----:R-:W-:-:S05]  /*1270*/  VIADD R7, R2, -UR4 ;  /* 0x8000000402077c36 */ /* 0x001fca0008000000 */
[----:B------:R-:W-:Y:S02]  /*1280*/  ISETP.GE.U32.AND P0, PT, R7, 0x1000, PT ;  /* 0x000010000700780c */ /* 0x000fe40003f06070 */
        /* <DEDUP_REMOVED lines=8> */
[----:B------:R-:W-:-:S06]  /*1310*/  UIADD3 UR4, UPT, UPT, UR4, 0x1000, URZ ;  /* 0x0000100004047890 */ /* 0x000fcc000fffe0ff */
[----:B------:R-:W-:-:S13]  /*1320*/  ISETP.LT.U32.AND P0, PT, R3, UR4, PT ;  /* 0x0000000403007c0c */ /* 0x000fda000bf01070 */
[----:B------:R-:W-:Y:S05]  /*1330*/  @!P0 BRA `(.L_x_223) ;  /* 0xfffffffc00808947 */ /* 0x000fea000383ffff */
.L_x_221:
[----:B------:R-:W-:Y:S01]  /*1340*/  VIADD R3, R2, -UR4 ;  /* 0x8000000402037c36 */ /* 0x000fe20008000000 */
[----:B------:R-:W-:Y:S04]  /*1350*/  BSSY.RECONVERGENT B1, `(.L_x_222) ;  /* 0x0000095000017945 */ /* 0x000fe80003800200 */
[----:B------:R-:W-:-:S04]  /*1360*/  ISETP.GE.AND P0, PT, R0, R3, PT ;  /* 0x000000030000720c */ /* 0x000fc80003f06270 */
[----:B------:R-:W-:-:S13]  /*1370*/  ISETP.LE.U32.OR P0, PT, R2, UR4, P0 ;  /* 0x0000000402007c0c */ /* 0x000fda0008703470 */
[----:B------:R-:W-:Y:S05]  /*1380*/  @P0 BRA `(.L_x_224) ;  /* 0x0000000800440947 */ /* 0x000fea0003800000 */
[----:B------:R-:W-:Y:S01]  /*1390*/  LOP3.LUT R3, RZ, R0, RZ, 0x33, !PT ;  /* 0x00000000ff037212 */ /* 0x000fe200078e33ff */
[----:B------:R-:W-:Y:S01]  /*13a0*/  BSSY.RECONVERGENT B2, `(.L_x_225) ;  /* 0x000004a000027945 */ /* 0x000fe20003800200 */
[----:B------:R-:W-:Y:S02]  /*13b0*/  IMAD.MOV.U32 R5, RZ, RZ, R0 ;  /* 0x000000ffff057224 */ /* 0x000fe400078e0000 */
[----:B------:R-:W-:-:S04]  /*13c0*/  IADD3 R3, PT, PT, R2, -UR4, R3 ;  /* 0x8000000402037c10 */ /* 0x000fc8000fffe003 */
[C---:B------:R-:W-:Y:S02]  /*13d0*/  ISETP.GE.U32.AND P0, PT, R3.reuse, 0xf00, PT ;  /* 0x00000f000300780c */ /* 0x040fe40003f06070 */
[----:B------:R-:W-:-:S04]  /*13e0*/  LEA.HI R3, R3, 0x1, RZ, 0x18 ;  /* 0x0000000103037811 */ /* 0x000fc800078fc0ff */
[----:B------:R-:W-:-:S07]  /*13f0*/  LOP3.LUT R4, R3, 0xf, RZ, 0xc0, !PT ;  /* 0x0000000f03047812 */ /* 0x000fce00078ec0ff */
[----:B------:R-:W-:Y:S05]  /*1400*/  @!P0 BRA `(.L_x_226) ;  /* 0x00000004000c8947 */ /* 0x000fea0003800000 */
[----:B------:R-:W-:Y:S01]  /*1410*/  LOP3.LUT R6, R3, 0x1fffff0, RZ, 0xc0, !PT ;  /* 0x01fffff003067812 */ /* 0x000fe200078ec0ff */
[----:B------:R-:W-:Y:S01]  /*1420*/  BSSY.RECONVERGENT B3, `(.L_x_227) ;  /* 0x0000040000037945 */ /* 0x000fe20003800200 */
[C---:B------:R-:W-:Y:S01]  /*1430*/  LOP3.LUT R5, R0.reuse, 0x800, RZ, 0xfc, !PT ;  /* 0x0000080000057812 */ /* 0x040fe200078efcff */
[----:B------:R-:W-:Y:S02]  /*1440*/  VIADD R2, R0, UR4 ;  /* 0x0000000400027c36 */ /* 0x000fe40008000000 */
[----:B------:R-:W-:-:S07]  /*1450*/  IMAD.MOV R6, RZ, RZ, -R6 ;  /* 0x000000ffff067224 */ /* 0x000fce00078e0a06 */
.L_x_228:
[----:B------:R-:W-:-:S04]  /*1460*/  IMAD.WIDE.U32 R26, R2, 0x4, R12 ;  /* 0x00000004021a7825 */ /* 0x000fc800078e000c */
[C---:B------:R-:W-:Y:S02]  /*1470*/  VIADD R9, R2.reuse, 0x100 ;  /* 0x0000010002097836 */ /* 0x040fe40000000000 */
[----:B------:R-:W-:Y:S01]  /*1480*/  VIADD R15, R2, 0x400 ;  /* 0x00000400020f7836 */ /* 0x000fe20000000000 */
[----:B------:R0:W2:Y:S01]  /*1490*/  LDG.E R26, desc[UR6][R26.64] ;  /* 0x000000061a1a7981 */ /* 0x0000a2000c1e1900 */
[----:B------:R-:W-:-:S04]  /*14a0*/  IMAD.WIDE.U32 R8, R9, 0x4, R12 ;  /* 0x0000000409087825 */ /* 0x000fc800078e000c */
[C---:B------:R-:W-:Y:S01]  /*14b0*/  VIADD R17, R2.reuse, 0x200 ;  /* 0x0000020002117836 */ /* 0x040fe20000000000 */
[----:B------:R1:W2:Y:S01]  /*14c0*/  LDG.E R25, desc[UR6][R8.64] ;  /* 0x0000000608197981 */ /* 0x0002a2000c1e1900 */
[C---:B------:R-:W-:Y:S02]  /*14d0*/  VIADD R11, R2.reuse, 0x300 ;  /* 0x00000300020b7836 */ /* 0x040fe40000000000 */
[----:B0-----:R-:W-:Y:S02]  /*14e0*/  VIADD R27, R2, 0x700 ;  /* 0x00000700021b7836 */ /* 0x001fe40000000000 */
[----:B------:R-:W-:-:S04]  /*14f0*/  IMAD.WIDE.U32 R14, R15, 0x4, R12 ;  /* 0x000000040f0e7825 */ /* 0x000fc800078e000c */
[--C-:B------:R-:W-:Y:S01]  /*1500*/  IMAD.WIDE.U32 R16, R17, 0x4, R12.reuse ;  /* 0x0000000411107825 */ /* 0x100fe200078e000c */
[----:B------:R0:W3:Y:S03]  /*1510*/  LDG.E R22, desc[UR6][R14.64] ;  /* 0x000000060e167981 */ /* 0x0000e6000c1e1900 */
[----:B------:R-:W-:Y:S01]  /*1520*/  VIADD R29, R2, 0x500 ;  /* 0x00000500021d7836 */ /* 0x000fe20000000000 */
[----:B------:R-:W4:Y:S01]  /*1530*/  LDG.E R24, desc[UR6][R16.64] ;  /* 0x0000000610187981 */ /* 0x000f22000c1e1900 */
[----:B------:R-:W-:-:S04]  /*1540*/  IMAD.WIDE.U32 R10, R11, 0x4, R12 ;  /* 0x000000040b0a7825 */ /* 0x000fc800078e000c */
[--C-:B-1----:R-:W-:Y:S01]  /*1550*/  IMAD.WIDE.U32 R8, R27, 0x4, R12.reuse ;  /* 0x000000041b087825 */ /* 0x102fe200078e000c */
[----:B------:R-:W4:Y:S03]  /*1560*/  LDG.E R23, desc[UR6][R10.64] ;  /* 0x000000060a177981 */ /* 0x000f26000c1e1900 */
[----:B------:R-:W-:Y:S02]  /*1570*/  VIADD R27, R2, 0x900 ;  /* 0x00000900021b7836 */ /* 0x000fe40000000000 */
[----:B------:R-:W-:-:S04]  /*1580*/  IMAD.WIDE.U32 R28, R29, 0x4, R12 ;  /* 0x000000041d1c7825 */ /* 0x000fc800078e000c */
[C---:B------:R-:W-:Y:S01]  /*1590*/  VIADD R19, R2.reuse, 0x600 ;  /* 0x0000060002137836 */ /* 0x040fe20000000000 */
[----:B------:R1:W5:Y:S01]  /*15a0*/  LDG.E R11, desc[UR6][R8.64] ;  /* 0x00000006080b7981 */ /* 0x000362000c1e1900 */
[C---:B0-----:R-:W-:Y:S02]  /*15b0*/  VIADD R15, R2.reuse, 0xa00 ;  /* 0x00000a00020f7836 */ /* 0x041fe40000000000 */
[----:B------:R-:W-:Y:S01]  /*15c0*/  VIADD R20, R2, 0x800 ;  /* 0x0000080002147836 */ /* 0x000fe20000000000 */
[----:B------:R0:W3:Y:S01]  /*15d0*/  LDG.E R21, desc[UR6][R28.64] ;  /* 0x000000061c157981 */ /* 0x0000e2000c1e1900 */
[----:B------:R-:W-:-:S04]  /*15e0*/  IMAD.WIDE.U32 R18, R19, 0x4, R12 ;  /* 0x0000000413127825 */ /* 0x000fc800078e000c */
[----:B-1----:R-:W-:-:S04]  /*15f0*/  IMAD.WIDE.U32 R8, R27, 0x4, R12 ;  /* 0x000000041b087825 */ /* 0x002fc800078e000c */
[--C-:B------:R-:W-:Y:S02]  /*1600*/  IMAD.WIDE.U32 R14, R15, 0x4, R12.reuse ;  /* 0x000000040f0e7825 */ /* 0x100fe400078e000c */
[----:B------:R-:W5:Y:S02]  /*1610*/  LDG.E R9, desc[UR6][R8.64] ;  /* 0x0000000608097981 */ /* 0x000f64000c1e1900 */
[--C-:B------:R-:W-:Y:S02]  /*1620*/  IMAD.WIDE.U32 R16, R20, 0x4, R12.reuse ;  /* 0x0000000414107825 */ /* 0x100fe400078e000c */
[----:B------:R1:W5:Y:S02]  /*1630*/  LDG.E R20, desc[UR6][R18.64] ;  /* 0x0000000612147981 */ /* 0x000364000c1e1900 */
[C---:B0-----:R-:W-:Y:S02]  /*1640*/  VIADD R29, R2.reuse, 0xb00 ;  /* 0x00000b00021d7836 */ /* 0x041fe40000000000 */
[----:B------:R-:W-:Y:S01]  /*1650*/  VIADD R27, R2, 0xc00 ;  /* 0x00000c00021b7836 */ /* 0x000fe20000000000 */
[----:B------:R0:W5:Y:S01]  /*1660*/  LDG.E R10, desc[UR6][R16.64] ;  /* 0x00000006100a7981 */ /* 0x000162000c1e1900 */
[----:B------:R-:W-:-:S03]  /*1670*/  IMAD.WIDE.U32 R28, R29, 0x4, R12 ;  /* 0x000000041d1c7825 */ /* 0x000fc600078e000c */
[----:B------:R0:W5:Y:S01]  /*1680*/  LDG.E R8, desc[UR6][R14.64] ;  /* 0x000000060e087981 */ /* 0x000162000c1e1900 */
[C---:B-1----:R-:W-:Y:S02]  /*1690*/  VIADD R19, R2.reuse, 0xe00 ;  /* 0x00000e0002137836 */ /* 0x042fe40000000000 */
[C---:B------:R-:W-:Y:S02]  /*16a0*/  VIADD R18, R2.reuse, 0xf00 ;  /* 0x00000f0002127836 */ /* 0x040fe40000000000 */
[----:B0-----:R-:W-:Y:S02]  /*16b0*/  IMAD.WIDE.U32 R16, R27, 0x4, R12 ;  /* 0x000000041b107825 */ /* 0x001fe400078e000c */
[----:B------:R-:W5:Y:S02]  /*16c0*/  LDG.E R27, desc[UR6][R28.64] ;  /* 0x000000061c1b7981 */ /* 0x000f64000c1e1900 */
[----:B------:R-:W-:-:S04]  /*16d0*/  VIADD R15, R2, 0xd00 ;  /* 0x00000d00020f7836 */ /* 0x000fc80000000000 */
[--C-:B------:R-:W-:Y:S01]  /*16e0*/  IMAD.WIDE.U32 R14, R15, 0x4, R12.reuse ;  /* 0x000000040f0e7825 */ /* 0x100fe200078e000c */
[----:B------:R0:W5:Y:S05]  /*16f0*/  LDG.E R28, desc[UR6][R16.64] ;  /* 0x00000006101c7981 */ /* 0x00016a000c1e1900 */
[----:B------:R-:W5:Y:S01]  /*1700*/  LDG.E R15, desc[UR6][R14.64] ;  /* 0x000000060e0f7981 */ /* 0x000f62000c1e1900 */
[----:B0-----:R-:W-:-:S04]  /*1710*/  IMAD.WIDE.U32 R16, R19, 0x4, R12 ;  /* 0x0000000413107825 */ /* 0x001fc800078e000c */
[----:B------:R-:W-:Y:S02]  /*1720*/  IMAD.WIDE.U32 R18, R18, 0x4, R12 ;  /* 0x0000000412127825 */ /* 0x000fe400078e000c */
[----:B------:R-:W5:Y:S04]  /*1730*/  LDG.E R16, desc[UR6][R16.64] ;  /* 0x0000000610107981 */ /* 0x000f68000c1e1900 */
[----:B------:R-:W5:Y:S01]  /*1740*/  LDG.E R19, desc[UR6][R18.64] ;  /* 0x0000000612137981 */ /* 0x000f62000c1e1900 */
[----:B------:R-:W-:-:S05]  /*1750*/  VIADD R6, R6, 0x10 ;  /* 0x0000001006067836 */ /* 0x000fca0000000000 */
[----:B------:R-:W-:Y:S01]  /*1760*/  ISETP.NE.AND P0, PT, R6, RZ, PT ;  /* 0x000000ff0600720c */ /* 0x000fe20003f05270 */
[----:B------:R-:W-:Y:S02]  /*1770*/  VIADD R5, R5, 0x1000 ;  /* 0x0000100005057836 */ /* 0x000fe40000000000 */
[----:B------:R-:W-:Y:S01]  /*1780*/  VIADD R2, R2, 0x1000 ;  /* 0x0000100002027836 */ /* 0x000fe20000000000 */
[----:B--2---:R-:W-:-:S04]  /*1790*/  IADD3 R25, PT, PT, R25, R26, R7 ;  /* 0x0000001a19197210 */ /* 0x004fc80007ffe007 */
[----:B----4-:R-:W-:-:S04]  /*17a0*/  IADD3 R23, PT, PT, R23, R24, R25 ;  /* 0x0000001817177210 */ /* 0x010fc80007ffe019 */
[----:B---3--:R-:W-:-:S04]  /*17b0*/  IADD3 R21, PT, PT, R21, R22, R23 ;  /* 0x0000001615157210 */ /* 0x008fc80007ffe017 */
[----:B-----5:R-:W-:-:S04]  /*17c0*/  IADD3 R11, PT, PT, R11, R20, R21 ;  /* 0x000000140b0b7210 */ /* 0x020fc80007ffe015 */
[----:B------:R-:W-:-:S04]  /*17d0*/  IADD3 R9, PT, PT, R9, R10, R11 ;  /* 0x0000000a09097210 */ /* 0x000fc80007ffe00b */
[----:B------:R-:W-:-:S04]  /*17e0*/  IADD3 R8, PT, PT, R27, R8, R9 ;  /* 0x000000081b087210 */ /* 0x000fc80007ffe009 */
[----:B------:R-:W-:-:S04]  /*17f0*/  IADD3 R8, PT, PT, R15, R28, R8 ;  /* 0x0000001c0f087210 */ /* 0x000fc80007ffe008 */
[----:B------:R-:W-:Y:S01]  /*1800*/  IADD3 R7, PT, PT, R19, R16, R8 ;  /* 0x0000001013077210 */ /* 0x000fe20007ffe008 */
[----:B------:R-:W-:Y:S06]  /*1810*/  @P0 BRA `(.L_x_228) ;  /* 0xfffffffc00100947 */ /* 0x000fec000383ffff */
[----:B------:R-:W-:Y:S05]  /*1820*/  BSYNC.RECONVERGENT B3 ;  /* 0x0000000000037941 */ /* 0x000fea0003800200 */
.L_x_227:
[----:B------:R-:W-:-:S07]  /*1830*/  VIADD R5, R5, 0xfffff800 ;  /* 0xfffff80005057836 */ /* 0x000fce0000000000 */
.L_x_226:
[----:B------:R-:W-:Y:S05]  /*1840*/  BSYNC.RECONVERGENT B2 ;  /* 0x0000000000027941 */ /* 0x000fea0003800200 */
.L_x_225:
[----:B------:R-:W-:-:S13]  /*1850*/  ISETP.NE.AND P0, PT, R4, RZ, PT ;  /* 0x000000ff0400720c */ /* 0x000fda0003f05270 */
[----:B------:R-:W-:Y:S05]  /*1860*/  @!P0 BRA `(.L_x_224) ;  /* 0x00000004000c8947 */ /* 0x000fea0003800000 */
[----:B------:R-:W-:Y:S01]  /*1870*/  ISETP.GE.U32.AND P0, PT, R4, 0x8, PT ;  /* 0x000000080400780c */ /* 0x000fe20003f06070 */
[----:B------:R-:W-:Y:S01]  /*1880*/  BSSY.RECONVERGENT B2, `(.L_x_229) ;  /* 0x0000021000027945 */ /* 0x000fe20003800200 */
[----:B------:R-:W-:-:S04]  /*1890*/  LOP3.LUT R24, R3, 0x7, RZ, 0xc0, !PT ;  /* 0x0000000703187812 */ /* 0x000fc800078ec0ff */
[----:B------:R-:W-:-:S07]  /*18a0*/  ISETP.NE.AND P1, PT, R24, RZ, PT ;  /* 0x000000ff1800720c */ /* 0x000fce0003f25270 */
[----:B------:R-:W-:Y:S06]  /*18b0*/  @!P0 BRA `(.L_x_230) ;  /* 0x0000000000748947 */ /* 0x000fec0003800000 */
[----:B------:R-:W-:-:S04]  /*18c0*/  VIADD R9, R5, UR4 ;  /* 0x0000000405097c36 */ /* 0x000fc80008000000 */
[C---:B------:R-:W-:Y:S02]  /*18d0*/  VIADD R21, R9.reuse, 0x100 ;  /* 0x0000010009157836 */ /* 0x040fe40000000000 */
[C---:B------:R-:W-:Y:S02]  /*18e0*/  VIADD R11, R9.reuse, 0x300 ;  /* 0x00000300090b7836 */ /* 0x040fe40000000000 */
[C---:B------:R-:W-:Y:S02]  /*18f0*/  VIADD R23, R9.reuse, 0x200 ;  /* 0x0000020009177836 */ /* 0x040fe40000000000 */
[----:B------:R-:W-:-:S04]  /*1900*/  IMAD.WIDE.U32 R16, R9, 0x4, R12 ;  /* 0x0000000409107825 */ /* 0x000fc800078e000c */
[--C-:B------:R-:W-:Y:S01]  /*1910*/  IMAD.WIDE.U32 R20, R21, 0x4, R12.reuse ;  /* 0x0000000415147825 */ /* 0x100fe200078e000c */
[----:B------:R0:W2:Y:S03]  /*1920*/  LDG.E R2, desc[UR6][R16.64] ;  /* 0x0000000610027981 */ /* 0x0000a6000c1e1900 */
[C---:B------:R-:W-:Y:S01]  /*1930*/  VIADD R15, R9.reuse, 0x400 ;  /* 0x00000400090f7836 */ /* 0x040fe20000000000 */
[----:B------:R-:W2:Y:S01]  /*1940*/  LDG.E R4, desc[UR6][R20.64] ;  /* 0x0000000614047981 */ /* 0x000ea2000c1e1900 */
[----:B------:R-:W-:Y:S02]  /*1950*/  VIADD R19, R9, 0x500 ;  /* 0x0000050009137836 */ /* 0x000fe40000000000 */
[----:B------:R-:W-:-:S04]  /*1960*/  IMAD.WIDE.U32 R10, R11, 0x4, R12 ;  /* 0x000000040b0a7825 */ /* 0x000fc800078e000c */
[--C-:B------:R-:W-:Y:S02]  /*1970*/  IMAD.WIDE.U32 R22, R23, 0x4, R12.reuse ;  /* 0x0000000417167825 */ /* 0x100fe400078e000c */
[----:B------:R-:W3:Y:S02]  /*1980*/  LDG.E R10, desc[UR6][R10.64] ;  /* 0x000000060a0a7981 */ /* 0x000ee4000c1e1900 */
[C---:B------:R-:W-:Y:S02]  /*1990*/  VIADD R25, R9.reuse, 0x600 ;  /* 0x0000060009197836 */ /* 0x040fe40000000000 */
[----:B------:R-:W-:Y:S01]  /*19a0*/  VIADD R27, R9, 0x700 ;  /* 0x00000700091b7836 */ /* 0x000fe20000000000 */
[----:B------:R-:W3:Y:S01]  /*19b0*/  LDG.E R6, desc[UR6][R22.64] ;  /* 0x0000000616067981 */ /* 0x000ee2000c1e1900 */
[----:B------:R-:W-:-:S04]  /*19c0*/  IMAD.WIDE.U32 R14, R15, 0x4, R12 ;  /* 0x000000040f0e7825 */ /* 0x000fc800078e000c */
[--C-:B------:R-:W-:Y:S02]  /*19d0*/  IMAD.WIDE.U32 R8, R19, 0x4, R12.reuse ;  /* 0x0000000413087825 */ /* 0x100fe400078e000c */
[----:B------:R-:W4:Y:S02]  /*19e0*/  LDG.E R15, desc[UR6][R14.64] ;  /* 0x000000060e0f7981 */ /* 0x000f24000c1e1900 */
[--C-:B------:R-:W-:Y:S02]  /*19f0*/  IMAD.WIDE.U32 R18, R25, 0x4, R12.reuse ;  /* 0x0000000419127825 */ /* 0x100fe400078e000c */
[----:B------:R-:W4:Y:S02]  /*1a00*/  LDG.E R8, desc[UR6][R8.64] ;  /* 0x0000000608087981 */ /* 0x000f24000c1e1900 */
[----:B0-----:R-:W-:Y:S02]  /*1a10*/  IMAD.WIDE.U32 R16, R27, 0x4, R12 ;  /* 0x000000041b107825 */ /* 0x001fe400078e000c */
[----:B------:R-:W5:Y:S04]  /*1a20*/  LDG.E R19, desc[UR6][R18.64] ;  /* 0x0000000612137981 */ /* 0x000f68000c1e1900 */
[----:B------:R-:W5:Y:S01]  /*1a30*/  LDG.E R16, desc[UR6][R16.64] ;  /* 0x0000000610107981 */ /* 0x000f62000c1e1900 */
[----:B------:R-:W-:Y:S01]  /*1a40*/  VIADD R5, R5, 0x800 ;  /* 0x0000080005057836 */ /* 0x000fe20000000000 */
[----:B--2---:R-:W-:-:S04]  /*1a50*/  IADD3 R7, PT, PT, R4, R2, R7 ;  /* 0x0000000204077210 */ /* 0x004fc80007ffe007 */
[----:B---3--:R-:W-:-:S04]  /*1a60*/  IADD3 R6, PT, PT, R10, R6, R7 ;  /* 0x000000060a067210 */ /* 0x008fc80007ffe007 */
[----:B----4-:R-:W-:-:S04]  /*1a70*/  IADD3 R6, PT, PT, R8, R15, R6 ;  /* 0x0000000f08067210 */ /* 0x010fc80007ffe006 */
[----:B-----5:R-:W-:-:S07]  /*1a80*/  IADD3 R7, PT, PT, R16, R19, R6 ;  /* 0x0000001310077210 */ /* 0x020fce0007ffe006 */
.L_x_230:
[----:B------:R-:W-:Y:S05]  /*1a90*/  BSYNC.RECONVERGENT B2 ;  /* 0x0000000000027941 */ /* 0x000fea0003800200 */
.L_x_229:
        /* <DEDUP_REMOVED lines=18> */
[----:B------:R-:W-:Y:S01]  /*1bc0*/  VIADD R5, R5, 0x400 ;  /* 0x0000040005057836 */ /* 0x000fe20000000000 */
[----:B--2---:R-:W-:-:S04]  /*1bd0*/  IADD3 R7, PT, PT, R8, R2, R7 ;  /* 0x0000000208077210 */ /* 0x004fc80007ffe007 */
[----:B---3--:R-:W-:-:S07]  /*1be0*/  IADD3 R7, PT, PT, R14, R10, R7 ;  /* 0x0000000a0e077210 */ /* 0x008fce0007ffe007 */
.L_x_232:
[----:B------:R-:W-:Y:S05]  /*1bf0*/  BSYNC.RECONVERGENT B2 ;  /* 0x0000000000027941 */ /* 0x000fea0003800200 */
.L_x_231:
[----:B------:R-:W-:Y:S05]  /*1c00*/  @!P1 BRA `(.L_x_224) ;  /* 0x0000000000249947 */ /* 0x000fea0003800000 */
[----:B------:R-:W-:Y:S02]  /*1c10*/  VIADD R5, R5, UR4 ;  /* 0x0000000405057c36 */ /* 0x000fe40008000000 */
[----:B------:R-:W-:-:S07]  /*1c20*/  IMAD.MOV R4, RZ, RZ, -R4 ;  /* 0x000000ffff047224 */ /* 0x000fce00078e0a04 */
.L_x_233:
[----:B------:R-:W-:-:S06]  /*1c30*/  IMAD.WIDE.U32 R2, R5, 0x4, R12 ;  /* 0x0000000405027825 */ /* 0x000fcc00078e000c */
[----:B------:R-:W2:Y:S01]  /*1c40*/  LDG.E R2, desc[UR6][R2.64] ;  /* 0x0000000602027981 */ /* 0x000ea2000c1e1900 */
[----:B------:R-:W-:Y:S02]  /*1c50*/  VIADD R4, R4, 0x1 ;  /* 0x0000000104047836 */ /* 0x000fe40000000000 */
[----:B------:R-:W-:-:S03]  /*1c60*/  VIADD R5, R5, 0x100 ;  /* 0x0000010005057836 */ /* 0x000fc60000000000 */
[----:B------:R-:W-:Y:S01]  /*1c70*/  ISETP.NE.AND P0, PT, R4, RZ, PT ;  /* 0x000000ff0400720c */ /* 0x000fe20003f05270 */
[----:B--2---:R-:W-:-:S12]  /*1c80*/  IMAD.IADD R7, R2, 0x1, R7 ;  /* 0x0000000102077824 */ /* 0x004fd800078e0207 */
[----:B------:R-:W-:Y:S05]  /*1c90*/  @P0 BRA `(.L_x_233) ;  /* 0xfffffffc00e40947 */ /* 0x000fea000383ffff */
.L_x_224:
[----:B------:R-:W-:Y:S05]  /*1ca0*/  BSYNC.RECONVERGENT B1 ;  /* 0x0000000000017941 */ /* 0x000fea0003800200 */
.L_x_222:
        /* <DEDUP_REMOVED lines=36> */
[----:B--2---:R-:W0:Y:S04]  /*1ef0*/  LDS.128 R4, [UR4+0x10] ;  /* 0x00001004ff047984 */ /* 0x004e280008000c00 */
[----:B------:R-:W1:Y:S01]  /*1f00*/  LDS.64 R2, [UR4+0x20] ;  /* 0x00002004ff027984 */ /* 0x000e620008000a00 */
[----:B0-----:R-:W-:-:S04]  /*1f10*/  IADD3 R0, PT, PT, R4, R0, R9 ;  /* 0x0000000004007210 */ /* 0x001fc80007ffe009 */
[----:B------:R-:W-:-:S04]  /*1f20*/  IADD3 R0, PT, PT, R6, R0, R5 ;  /* 0x0000000006007210 */ /* 0x000fc80007ffe005 */
[----:B-1----:R-:W-:-:S05]  /*1f30*/  IADD3 R0, PT, PT, R2, R0, R7 ;  /* 0x0000000002007210 */ /* 0x002fca0007ffe007 */
[----:B------:R-:W-:-:S07]  /*1f40*/  IMAD.IADD R9, R0, 0x1, R3 ;  /* 0x0000000100097824 */ /* 0x000fce00078e0203 */
.L_x_220:
[----:B------:R-:W-:Y:S05]  /*1f50*/  BSYNC.RECONVERGENT B0 ;  /* 0x0000000000007941 */ /* 0x000fea0003800200 */
.L_x_205:
[----:B------:R-:W-:Y:S05]  /*1f60*/  @P0 EXIT ;  /* 0x000000000000094d */ /* 0x000fea0003800000 */
[----:B-1----:R-:W1:Y:S01]  /*1f70*/  LDC.64 R2, c[0x0][0x388] ;  /* 0x0000e200ff027b82 */ /* 0x002e620000000a00 */
[----:B------:R-:W0:Y:S02]  /*1f80*/  LDCU UR4, c[0x0][0x398] ;  /* 0x00007300ff0477ac */ /* 0x000e240008000800 */
[----:B0-2---:R-:W-:-:S05]  /*1f90*/  VIADD R9, R9, UR4 ;  /* 0x0000000409097c36 */ /* 0x005fca0008000000 */
[----:B-1----:R-:W-:Y:S01]  /*1fa0*/  STG.E desc[UR6][R2.64], R9 ;  /* 0x0000000902007986 */ /* 0x002fe2000c101906 */
[----:B------:R-:W-:Y:S05]  /*1fb0*/  EXIT ;  /* 0x000000000000794d */ /* 0x000fea0003800000 */
.L_x_234:
        /* <DEDUP_REMOVED lines=12> */
.L_x_287:


//--------------------- .text._ZN3cub18CUB_300001_SM_10006detail9transform16transform_kernelINS2_10policy_hubILb1EN4cuda3std3__45tupleIJN6thrust24THRUST_300001_SM_1000_NS6detail15normal_iteratorINSA_10device_ptrIiEEEEEEEE10policy1000El6squareSF_JPiEEEvT0_iT1_T2_DpNS2_10kernel_argIT3_EE --------------------------
	.section	.text._ZN3cub18CUB_300001_SM_10006detail9transform16transform_kernelINS2_10policy_hubILb1EN4cuda3std3__45tupleIJN6thrust24THRUST_300001_SM_1000_NS6detail15normal_iteratorINSA_10device_ptrIiEEEEEEEE10policy1000El6squareSF_JPiEEEvT0_iT1_T2_DpNS2_10kernel_argIT3_EE,"ax",@progbits
	.align	128
        .global         _ZN3cub18CUB_300001_SM_10006detail9transform16transform_kernelINS2_10policy_hubILb1EN4cuda3std3__45tupleIJN6thrust24THRUST_300001_SM_1000_NS6detail15normal_iteratorINSA_10device_ptrIiEEEEEEEE10policy1000El6squareSF_JPiEEEvT0_iT1_T2_DpNS2_10kernel_argIT3_EE
        .type           _ZN3cub18CUB_300001_SM_10006detail9transform16transform_kernelINS2_10policy_hubILb1EN4cuda3std3__45tupleIJN6thrust24THRUST_300001_SM_1000_NS6detail15normal_iteratorINSA_10device_ptrIiEEEEEEEE10policy1000El6squareSF_JPiEEEvT0_iT1_T2_DpNS2_10kernel_argIT3_EE,@function
        .size           _ZN3cub18CUB_300001_SM_10006detail9transform16transform_kernelINS2_10policy_hubILb1EN4cuda3std3__45tupleIJN6thrust24THRUST_300001_SM_1000_NS6detail15normal_iteratorINSA_10device_ptrIiEEEEEEEE10policy1000El6squareSF_JPiEEEvT0_iT1_T2_DpNS2_10kernel_argIT3_EE,(.L_x_288 - _ZN3cub18CUB_300001_SM_10006detail9transform16transform_kernelINS2_10policy_hubILb1EN4cuda3std3__45tupleIJN6thrust24THRUST_300001_SM_1000_NS6detail15normal_iteratorINSA_10device_ptrIiEEEEEEEE10policy1000El6squareSF_JPiEEEvT0_iT1_T2_DpNS2_10kernel_argIT3_EE)
        .other          _ZN3cub18CUB_300001_SM_10006detail9transform16transform_kernelINS2_10policy_hubILb1EN4cuda3std3__45tupleIJN6thrust24THRUST_300001_SM_1000_NS6detail15normal_iteratorINSA_10device_ptrIiEEEEEEEE10policy1000El6squareSF_JPiEEEvT0_iT1_T2_DpNS2_10kernel_argIT3_EE,@"STO_CUDA_ENTRY STV_DEFAULT"
_ZN3cub18CUB_300001_SM_10006detail9transform16transform_kernelINS2_10policy_hubILb1EN4cuda3std3__45tupleIJN6thrust24THRUST_300001_SM_1000_NS6detail15normal_iteratorINSA_10device_ptrIiEEEEEEEE10policy1000El6squareSF_JPiEEEvT0_iT1_T2_DpNS2_10kernel_argIT3_EE:
.text._ZN3cub18CUB_300001_SM_10006detail9transform16transform_kernelINS2_10policy_hubILb1EN4cuda3std3__45tupleIJN6thrust24THRUST_300001_SM_1000_NS6detail15normal_iteratorINSA_10device_ptrIiEEEEEEEE10policy1000El6squareSF_JPiEEEvT0_iT1_T2_DpNS2_10kernel_argIT3_EE:
[----:B------:R-:W-:Y:S08]  /*0000*/  LDC R1, c[0x0][0x37c] ;  /* 0x0000df00ff017b82 */ /* 0x000ff00000000800 */
[----:B------:R-:W0:Y:S01]  /*0010*/  LDC R0, c[0x0][0x388] ;  /* 0x0000e200ff007b82 */ /* 0x000e220000000800 */
[----:B------:R-:W1:Y:S01]  /*0020*/  LDCU.64 UR6, c[0x0][0x380] ;  /* 0x00007000ff0677ac */ /* 0x000e620008000a00 */
[----:B------:R-:W2:Y:S01]  /*0030*/  S2R R7, SR_TID.X ;  /* 0x0000000000077919 */ /* 0x000ea20000002100 */
[----:B------:R-:W-:Y:S05]  /*0040*/  BSSY.RECONVERGENT B0, `(.L_x_235) ;  /* 0x000001a000007945 */ /* 0x000fea0003800200 */
[----:B------:R-:W3:Y:S01]  /*0050*/  S2UR UR4, SR_CTAID.X ;  /* 0x00000000000479c3 */ /* 0x000ee20000002500 */
[----:B0-----:R-:W-:-:S04]  /*0060*/  SHF.L.U32 R5, R0, 0x7, RZ ;  /* 0x0000000700057819 */ /* 0x001fc800000006ff */
[----:B------:R-:W-:Y:S01]  /*0070*/  SHF.R.S32.HI R4, RZ, 0x1f, R5 ;  /* 0x0000001fff047819 */ /* 0x000fe20000011405 */
[----:B---3--:R-:W-:Y:S01]  /*0080*/  IMAD.WIDE.U32 R2, R5, UR4, RZ ;  /* 0x0000000405027c25 */ /* 0x008fe2000f8e00ff */
[----:B--2---:R-:W-:-:S03]  /*0090*/  SHF.L.U32 R11, R7, 0x7, RZ ;  /* 0x00000007070b7819 */ /* 0x004fc600000006ff */
[----:B------:R-:W-:Y:S01]  /*00a0*/  IMAD R13, R4, UR4, RZ ;  /* 0x00000004040d7c24 */ /* 0x000fe2000f8e02ff */
[----:B-1----:R-:W-:-:S03]  /*00b0*/  IADD3 R6, P1, PT, -R2, UR6, RZ ;  /* 0x0000000602067c10 */ /* 0x002fc6000ff3e1ff */
[----:B------:R-:W-:Y:S01]  /*00c0*/  IMAD.IADD R13, R3, 0x1, R13 ;  /* 0x00000001030d7824 */ /* 0x000fe200078e020d */
[----:B------:R-:W-:-:S04]  /*00d0*/  ISETP.LT.U32.AND P0, PT, R6, R5, PT ;  /* 0x000000050600720c */ /* 0x000fc80003f01070 */
[----:B------:R-:W-:-:S04]  /*00e0*/  IADD3.X R9, PT, PT, ~R13, UR7, RZ, P1, !PT ;  /* 0x000000070d097c10 */ /* 0x000fc80008ffe5ff */
[----:B------:R-:W-:-:S04]  /*00f0*/  ISETP.LT.AND.EX P0, PT, R9, R4, PT, P0 ;  /* 0x000000040900720c */ /* 0x000fc80003f01300 */
[----:B------:R-:W-:-:S05]  /*0100*/  SEL R6, R6, R5, P0 ;  /* 0x0000000506067207 */ /* 0x000fca0000000000 */
[----:B------:R-:W-:-:S05]  /*0110*/  IMAD.SHL.U32 R4, R6, 0x4, RZ ;  /* 0x0000000406047824 */ /* 0x000fca00078e00ff */
[----:B------:R-:W-:-:S13]  /*0120*/  ISETP.GE.AND P0, PT, R11, R4, PT ;  /* 0x000000040b00720c */ /* 0x000fda0003f06270 */
[----:B------:R-:W-:Y:S05]  /*0130*/  @P0 BRA `(.L_x_236) ;  /* 0x0000000000280947 */ /* 0x000fea0003800000 */
[----:B------:R-:W0:Y:S02]  /*0140*/  LDC.64 R8, c[0x0][0x398] ;  /* 0x0000e600ff087b82 */ /* 0x000e240000000a00 */
[----:B0-----:R-:W-:-:S04]  /*0150*/  LEA R8, P0, R2, R8, 0x2 ;  /* 0x0000000802087211 */ /* 0x001fc800078010ff */
[----:B------:R-:W-:-:S03]  /*0160*/  LEA.HI.X R9, R2, R9, R13, 0x2, P0 ;  /* 0x0000000902097211 */ /* 0x000fc600000f140d */
[----:B------:R-:W-:-:S07]  /*0170*/  IMAD.WIDE.U32 R8, R7, 0x80, R8 ;  /* 0x0000008007087825 */ /* 0x000fce00078e0008 */
.L_x_237:
[----:B------:R-:W-:Y:S01]  /*0180*/  IADD3 R11, PT, PT, R11, 0x4000, RZ ;  /* 0x000040000b0b7810 */ /* 0x000fe20007ffe0ff */
[----:B------:R0:W-:Y:S03]  /*0190*/  CCTL.E.PF2 [R8] ;  /* 0x000000000800798f */ /* 0x0001e60000800100 */
[----:B------:R-:W-:Y:S02]  /*01a0*/  ISETP.GE.AND P0, PT, R11, R4, PT ;  /* 0x000000040b00720c */ /* 0x000fe40003f06270 */
[----:B0-----:R-:W-:-:S05]  /*01b0*/  IADD3 R8, P1, PT, R8, 0x4000, RZ ;  /* 0x0000400008087810 */ /* 0x001fca0007f3e0ff */
[----:B------:R-:W-:-:S06]  /*01c0*/  IMAD.X R9, RZ, RZ, R9, P1 ;  /* 0x000000ffff097224 */ /* 0x000fcc00008e0609 */
[----:B------:R-:W-:Y:S05]  /*01d0*/  @!P0 BRA `(.L_x_237) ;  /* 0xfffffffc00e88947 */ /* 0x000fea000383ffff */
.L_x_236:
[----:B------:R-:W-:Y:S05]  /*01e0*/  BSYNC.RECONVERGENT B0 ;  /* 0x0000000000007941 */ /* 0x000fea0003800200 */
.L_x_235:
[----:B------:R-:W0:Y:S01]  /*01f0*/  LDCU.128 UR8, c[0x0][0x390] ;  /* 0x00007200ff0877ac */ /* 0x000e220008000c00 */
[----:B------:R-:W-:Y:S02]  /*0200*/  ISETP.NE.AND P0, PT, R5, R6, PT ;  /* 0x000000060500720c */ /* 0x000fe40003f05270 */
[C---:B------:R-:W-:Y:S01]  /*0210*/  SHF.L.U32 R3, R2.reuse, 0x2, RZ ;  /* 0x0000000202037819 */ /* 0x040fe200000006ff */
[----:B------:R-:W1:Y:S01]  /*0220*/  LDCU.64 UR4, c[0x0][0x358] ;  /* 0x00006b00ff0477ac */ /* 0x000e620008000a00 */
[----:B------:R-:W-:Y:S02]  /*0230*/  SHF.L.U64.HI R8, R2, 0x2, R13 ;  /* 0x0000000202087819 */ /* 0x000fe4000001020d */
[C---:B0-----:R-:W-:Y:S02]  /*0240*/  IADD3 R4, P1, PT, R3.reuse, UR10, RZ ;  /* 0x0000000a03047c10 */ /* 0x041fe4000ff3e0ff */
[----:B------:R-:W-:Y:S02]  /*0250*/  IADD3 R2, P2, PT, R3, UR8, RZ ;  /* 0x0000000803027c10 */ /* 0x000fe4000ff5e0ff */
[----:B------:R-:W-:-:S02]  /*0260*/  IADD3.X R5, PT, PT, R8, UR11, RZ, P1, !PT ;  /* 0x0000000b08057c10 */ /* 0x000fc40008ffe4ff */
[----:B------:R-:W-:Y:S01]  /*0270*/  IADD3.X R3, PT, PT, R8, UR9, RZ, P2, !PT ;  /* 0x0000000908037c10 */ /* 0x000fe200097fe4ff */
[----:B-1----:R-:W-:Y:S08]  /*0280*/  @!P0 BRA `(.L_x_238) ;  /* 0x0000000800ec8947 */ /* 0x002ff00003800000 */
[----:B------:R-:W-:-:S13]  /*0290*/  ISETP.GE.AND P0, PT, R0, 0x1, PT ;  /* 0x000000010000780c */ /* 0x000fda0003f06270 */
[----:B------:R-:W-:Y:S05]  /*02a0*/  @!P0 EXIT ;  /* 0x000000000000894d */ /* 0x000fea0003800000 */
[C---:B------:R-:W-:Y:S01]  /*02b0*/  ISETP.GE.U32.AND P0, PT, R0.reuse, 0x8, PT ;  /* 0x000000080000780c */ /* 0x040fe20003f06070 */
[----:B------:R-:W-:Y:S01]  /*02c0*/  IMAD.MOV.U32 R8, RZ, RZ, RZ ;  /* 0x000000ffff087224 */ /* 0x000fe200078e00ff */
[----:B------:R-:W-:-:S11]  /*02d0*/  LOP3.LUT R18, R0, 0x7, RZ, 0xc0, !PT ;  /* 0x0000000700127812 */ /* 0x000fd600078ec0ff */
[----:B------:R-:W-:Y:S05]  /*02e0*/  @!P0 BRA `(.L_x_239) ;  /* 0x0000000400cc8947 */ /* 0x000fea0003800000 */
[----:B------:R-:W-:-:S13]  /*02f0*/  ISETP.GE.AND P1, PT, R7, R6, PT ;  /* 0x000000060700720c */ /* 0x000fda0003f26270 */
[----:B------:R-:W-:-:S06]  /*0300*/  @!P1 IMAD.WIDE.U32 R8, R7, 0x4, R4 ;  /* 0x0000000407089825 */ /* 0x000fcc00078e0004 */
[----:B------:R-:W2:Y:S01]  /*0310*/  @!P1 LDG.E R8, desc[UR4][R8.64] ;  /* 0x0000000408089981 */ /* 0x000ea2000c1e1900 */
[C---:B------:R-:W-:Y:S01]  /*0320*/  IADD3 R17, PT, PT, R7.reuse, 0x80, RZ ;  /* 0x0000008007117810 */ /* 0x040fe20007ffe0ff */
[----:B------:R-:W-:-:S03]  /*0330*/  @!P1 IMAD.WIDE.U32 R12, R7, 0x4, R2 ;  /* 0x00000004070c9825 */ /* 0x000fc600078e0002 */
[C---:B------:R-:W-:Y:S01]  /*0340*/  ISETP.GE.AND P0, PT, R17.reuse, R6, PT ;  /* 0x000000061100720c */ /* 0x040fe20003f06270 */
[----:B------:R-:W-:-:S04]  /*0350*/  IMAD.WIDE R10, R17, 0x4, R4 ;  /* 0x00000004110a7825 */ /* 0x000fc800078e0204 */
[----:B--2---:R-:W-:-:S05]  /*0360*/  @!P1 IMAD R15, R8, R8, RZ ;  /* 0x00000008080f9224 */ /* 0x004fca00078e02ff */
[----:B------:R0:W-:Y:S04]  /*0370*/  @!P1 STG.E desc[UR4][R12.64], R15 ;  /* 0x0000000f0c009986 */ /* 0x0001e8000c101904 */
[----:B------:R-:W2:Y:S01]  /*0380*/  @!P0 LDG.E R14, desc[UR4][R10.64] ;  /* 0x000000040a0e8981 */ /* 0x000ea2000c1e1900 */
[C---:B------:R-:W-:Y:S01]  /*0390*/  VIADD R19, R7.reuse, 0x100 ;  /* 0x0000010007137836 */ /* 0x040fe20000000000 */
[C---:B------:R-:W-:Y:S01]  /*03a0*/  IADD3 R21, PT, PT, R7.reuse, 0x180, RZ ;  /* 0x0000018007157810 */ /* 0x040fe20007ffe0ff */
[----:B------:R-:W-:Y:S01]  /*03b0*/  VIADD R23, R7, 0x200 ;  /* 0x0000020007177836 */ /* 0x000fe20000000000 */
[----:B------:R-:W-:Y:S01]  /*03c0*/  LOP3.LUT R8, R0, 0x7ffffff8, RZ, 0xc0, !PT ;  /* 0x7ffffff800087812 */ /* 0x000fe200078ec0ff */
[----:B------:R-:W-:Y:S01]  /*03d0*/  BSSY.RECONVERGENT B0, `(.L_x_240) ;  /* 0x0000012000007945 */ /* 0x000fe20003800200 */
[----:B------:R-:W-:-:S02]  /*03e0*/  ISETP.GE.AND P6, PT, R19, R6, PT ;  /* 0x000000061300720c */ /* 0x000fc40003fc6270 */
[-C--:B------:R-:W-:Y:S01]  /*03f0*/  ISETP.GE.AND P5, PT, R21, R6.reuse, PT ;  /* 0x000000061500720c */ /* 0x080fe20003fa6270 */
[----:B0-----:R-:W-:Y:S01]  /*0400*/  IMAD.WIDE R12, R17, 0x4, R2 ;  /* 0x00000004110c7825 */ /* 0x001fe200078e0202 */
[-C--:B------:R-:W-:Y:S02]  /*0410*/  ISETP.GE.AND P4, PT, R23, R6.reuse, PT ;  /* 0x000000061700720c */ /* 0x080fe40003f86270 */
[C---:B------:R-:W-:Y:S01]  /*0420*/  IADD3 R19, PT, PT, R7.reuse, 0x280, RZ ;  /* 0x0000028007137810 */ /* 0x040fe20007ffe0ff */
[C---:B------:R-:W-:Y:S01]  /*0430*/  VIADD R21, R7.reuse, 0x300 ;  /* 0x0000030007157836 */ /* 0x040fe20000000000 */
[----:B------:R-:W-:Y:S02]  /*0440*/  IADD3 R23, PT, PT, R7, 0x380, RZ ;  /* 0x0000038007177810 */ /* 0x000fe40007ffe0ff */
[-C--:B------:R-:W-:Y:S02]  /*0450*/  ISETP.GE.AND P3, PT, R19, R6.reuse, PT ;  /* 0x000000061300720c */ /* 0x080fe40003f66270 */
[----:B------:R-:W-:-:S02]  /*0460*/  ISETP.GE.AND P2, PT, R21, R6, PT ;  /* 0x000000061500720c */ /* 0x000fc40003f46270 */
[----:B------:R-:W-:Y:S01]  /*0470*/  ISETP.GE.AND P1, PT, R23, R6, PT ;  /* 0x000000061700720c */ /* 0x000fe20003f26270 */
[----:B--2---:R-:W-:-:S05]  /*0480*/  @!P0 IMAD R9, R14, R14, RZ ;  /* 0x0000000e0e098224 */ /* 0x004fca00078e02ff */
[----:B------:R0:W-:Y:S01]  /*0490*/  @!P0 STG.E desc[UR4][R12.64], R9 ;  /* 0x000000090c008986 */ /* 0x0001e2000c101904 */
[----:B------:R-:W-:Y:S01]  /*04a0*/  ISETP.NE.AND P0, PT, R8, 0x8, PT ;  /* 0x000000080800780c */ /* 0x000fe20003f05270 */
[----:B------:R-:W-:-:S12]  /*04b0*/  @P6 BRA `(.L_x_241) ;  /* 0x00000000000c6947 */ /* 0x000fd80003800000 */
[----:B------:R-:W0:Y:S02]  /*04c0*/  LDG.E R0, desc[UR4][R10.64+0x200] ;  /* 0x000200040a007981 */ /* 0x000e24000c1e1900 */
[----:B0-----:R-:W-:-:S05]  /*04d0*/  IMAD R9, R0, R0, RZ ;  /* 0x0000000000097224 */ /* 0x001fca00078e02ff */
[----:B------:R1:W-:Y:S02]  /*04e0*/  STG.E desc[UR4][R12.64+0x200], R9 ;  /* 0x000200090c007986 */ /* 0x0003e4000c101904 */
.L_x_241:
[----:B------:R-:W-:Y:S05]  /*04f0*/  BSYNC.RECONVERGENT B0 ;  /* 0x0000000000007941 */ /* 0x000fea0003800200 */
.L_x_240:
[----:B------:R-:W-:Y:S04]  /*0500*/  BSSY.RECONVERGENT B0, `(.L_x_242) ;  /* 0x0000005000007945 */ /* 0x000fe80003800200 */
[----:B------:R-:W-:Y:S05]  /*0510*/  @P5 BRA `(.L_x_243) ;  /* 0x00000000000c5947 */ /* 0x000fea0003800000 */
[----:B------:R-:W0:Y:S02]  /*0520*/  LDG.E R0, desc[UR4][R10.64+0x400] ;  /* 0x000400040a007981 */ /* 0x000e24000c1e1900 */
[----:B01----:R-:W-:-:S05]  /*0530*/  IMAD R9, R0, R0, RZ ;  /* 0x0000000000097224 */ /* 0x003fca00078e02ff */
[----:B------:R2:W-:Y:S02]  /*0540*/  STG.E desc[UR4][R12.64+0x400], R9 ;  /* 0x000400090c007986 */ /* 0x0005e4000c101904 */
.L_x_243:
[----:B------:R-:W-:Y:S05]  /*0550*/  BSYNC.RECONVERGENT B0 ;  /* 0x0000000000007941 */ /* 0x000fea0003800200 */
.L_x_242:
[----:B------:R-:W-:Y:S04]  /*0560*/  BSSY.RECONVERGENT B0, `(.L_x_244) ;  /* 0x0000005000007945 */ /* 0x000fe80003800200 */
[----:B------:R-:W-:Y:S05]  /*0570*/  @P4 BRA `(.L_x_245) ;  /* 0x00000000000c4947 */ /* 0x000fea0003800000 */
[----:B------:R-:W0:Y:S02]  /*0580*/  LDG.E R0, desc[UR4][R10.64+0x600] ;  /* 0x000600040a007981 */ /* 0x000e24000c1e1900 */
[----:B012---:R-:W-:-:S05]  /*0590*/  IMAD R9, R0, R0, RZ ;  /* 0x0000000000097224 */ /* 0x007fca00078e02ff */
[----:B------:R3:W-:Y:S02]  /*05a0*/  STG.E desc[UR4][R12.64+0x600], R9 ;  /* 0x000600090c007986 */ /* 0x0007e4000c101904 */
.L_x_245:
[----:B------:R-:W-:Y:S05]  /*05b0*/  BSYNC.RECONVERGENT B0 ;  /* 0x0000000000007941 */ /* 0x000fea0003800200 */
.L_x_244:
[----:B------:R-:W-:Y:S04]  /*05c0*/  BSSY.RECONVERGENT B0, `(.L_x_246) ;  /* 0x0000005000007945 */ /* 0x000fe80003800200 */
[----:B------:R-:W-:Y:S05]  /*05d0*/  @P3 BRA `(.L_x_247) ;  /* 0x00000000000c3947 */ /* 0x000fea0003800000 */
[----:B------:R-:W0:Y:S02]  /*05e0*/  LDG.E R0, desc[UR4][R10.64+0x800] ;  /* 0x000800040a007981 */ /* 0x000e24000c1e1900 */
[----:B0123--:R-:W-:-:S05]  /*05f0*/  IMAD R9, R0, R0, RZ ;  /* 0x0000000000097224 */ /* 0x00ffca00078e02ff */
[----:B------:R4:W-:Y:S02]  /*0600*/  STG.E desc[UR4][R12.64+0x800], R9 ;  /* 0x000800090c007986 */ /* 0x0009e4000c101904 */
.L_x_247:
[----:B------:R-:W-:Y:S05]  /*0610*/  BSYNC.RECONVERGENT B0 ;  /* 0x0000000000007941 */ /* 0x000fea0003800200 */
.L_x_246:
[----:B------:R-:W-:Y:S04]  /*0620*/  BSSY.RECONVERGENT B0, `(.L_x_248) ;  /* 0x0000005000007945 */ /* 0x000fe80003800200 */
[----:B------:R-:W-:Y:S05]  /*0630*/  @P2 BRA `(.L_x_249) ;  /* 0x00000000000c2947 */ /* 0x000fea0003800000 */
[----:B------:R-:W0:Y:S02]  /*0640*/  LDG.E R0, desc[UR4][R10.64+0xa00] ;  /* 0x000a00040a007981 */ /* 0x000e24000c1e1900 */
[----:B01234-:R-:W-:-:S05]  /*0650*/  IMAD R9, R0, R0, RZ ;  /* 0x0000000000097224 */ /* 0x01ffca00078e02ff */
[----:B------:R0:W-:Y:S02]  /*0660*/  STG.E desc[UR4][R12.64+0xa00], R9 ;  /* 0x000a00090c007986 */ /* 0x0001e4000c101904 */
.L_x_249:
[----:B------:R-:W-:Y:S05]  /*0670*/  BSYNC.RECONVERGENT B0 ;  /* 0x0000000000007941 */ /* 0x000fea0003800200 */
.L_x_248:
[----:B------:R-:W-:Y:S04]  /*0680*/  BSSY.RECONVERGENT B0, `(.L_x_250) ;  /* 0x0000005000007945 */ /* 0x000fe80003800200 */
[----:B------:R-:W-:Y:S05]  /*0690*/  @P1 BRA `(.L_x_251) ;  /* 0x00000000000c1947 */ /* 0x000fea0003800000 */
[----:B------:R-:W0:Y:S02]  /*06a0*/  LDG.E R10, desc[UR4][R10.64+0xc00] ;  /* 0x000c00040a0a7981 */ /* 0x000e24000c1e1900 */
[----:B01234-:R-:W-:-:S05]  /*06b0*/  IMAD R9, R10, R10, RZ ;  /* 0x0000000a0a097224 */ /* 0x01ffca00078e02ff */
[----:B------:R0:W-:Y:S02]  /*06c0*/  STG.E desc[UR4][R12.64+0xc00], R9 ;  /* 0x000c00090c007986 */ /* 0x0001e4000c101904 */
.L_x_251:
[----:B------:R-:W-:Y:S05]  /*06d0*/  BSYNC.RECONVERGENT B0 ;  /* 0x0000000000007941 */ /* 0x000fea0003800200 */
.L_x_250:
[----:B------:R-:W-:Y:S05]  /*06e0*/  @!P0 BRA `(.L_x_239) ;  /* 0x0000000000cc8947 */ /* 0x000fea0003800000 */
[----:B------:R-:W-:-:S07]  /*06f0*/  IMAD.MOV.U32 R0, RZ, RZ, 0x8 ;  /* 0x00000008ff007424 */ /* 0x000fce00078e00ff */
.L_x_254:
[----:B01234-:R-:W-:-:S04]  /*0700*/  LEA R9, R0, R7, 0x7 ;  /* 0x0000000700097211 */ /* 0x01ffc800078e38ff */
        /* <DEDUP_REMOVED lines=8> */
[----:B------:R-:W-:Y:S04]  /*0790*/  @!P0 STG.E desc[UR4][R16.64], R25 ;  /* 0x0000001910008986 */ /* 0x000fe8000c101904 */
[----:B------:R-:W2:Y:S01]  /*07a0*/  @!P1 LDG.E R19, desc[UR4][R12.64] ;  /* 0x000000040c139981 */ /* 0x000ea2000c1e1900 */
[----:B------:R-:W-:-:S05]  /*07b0*/  VIADD R11, R9, 0x100 ;  /* 0x00000100090b7836 */ /* 0x000fca0000000000 */
[----:B------:R-:W-:Y:S01]  /*07c0*/  ISETP.GE.AND P0, PT, R11, R6, PT ;  /* 0x000000060b00720c */ /* 0x000fe20003f06270 */
[----:B------:R-:W-:-:S04]  /*07d0*/  IMAD.WIDE R10, R21, 0x4, R2 ;  /* 0x00000004150a7825 */ /* 0x000fc800078e0202 */
[----:B--2---:R-:W-:-:S05]  /*07e0*/  @!P1 IMAD R19, R19, R19, RZ ;  /* 0x0000001313139224 */ /* 0x004fca00078e02ff */
[----:B------:R0:W-:Y:S04]  /*07f0*/  @!P1 STG.E desc[UR4][R10.64], R19 ;  /* 0x000000130a009986 */ /* 0x0001e8000c101904 */
[----:B------:R-:W2:Y:S01]  /*0800*/  @!P0 LDG.E R14, desc[UR4][R12.64+0x200] ;  /* 0x000200040c0e8981 */ /* 0x000ea2000c1e1900 */
[----:B------:R-:W-:-:S04]  /*0810*/  IADD3 R15, PT, PT, R9, 0x180, RZ ;  /* 0x00000180090f7810 */ /* 0x000fc80007ffe0ff */
[----:B------:R-:W-:Y:S01]  /*0820*/  ISETP.GE.AND P1, PT, R15, R6, PT ;  /* 0x000000060f00720c */ /* 0x000fe20003f26270 */
[----:B--2---:R-:W-:-:S05]  /*0830*/  @!P0 IMAD R23, R14, R14, RZ ;  /* 0x0000000e0e178224 */ /* 0x004fca00078e02ff */
[----:B------:R1:W-:Y:S07]  /*0840*/  @!P0 STG.E desc[UR4][R10.64+0x200], R23 ;  /* 0x000200170a008986 */ /* 0x0003ee000c101904 */
[----:B------:R-:W2:Y:S01]  /*0850*/  @!P1 LDG.E R14, desc[UR4][R12.64+0x400] ;  /* 0x000400040c0e9981 */ /* 0x000ea2000c1e1900 */
[----:B------:R-:W-:-:S04]  /*0860*/  IADD3 R15, PT, PT, R9, 0x200, RZ ;  /* 0x00000200090f7810 */ /* 0x000fc80007ffe0ff */
[----:B------:R-:W-:Y:S01]  /*0870*/  ISETP.GE.AND P0, PT, R15, R6, PT ;  /* 0x000000060f00720c */ /* 0x000fe20003f06270 */
[----:B------:R-:W-:Y:S02]  /*0880*/  VIADD R15, R9, 0x280 ;  /* 0x00000280090f7836 */ /* 0x000fe40000000000 */
[----:B--2---:R-:W-:-:S05]  /*0890*/  @!P1 IMAD R21, R14, R14, RZ ;  /* 0x0000000e0e159224 */ /* 0x004fca00078e02ff */
[----:B------:R1:W-:Y:S05]  /*08a0*/  @!P1 STG.E desc[UR4][R10.64+0x400], R21 ;  /* 0x000400150a009986 */ /* 0x0003ea000c101904 */
[----:B------:R-:W0:Y:S01]  /*08b0*/  @!P0 LDG.E R14, desc[UR4][R12.64+0x600] ;  /* 0x000600040c0e8981 */ /* 0x000e22000c1e1900 */
[----:B------:R-:W-:Y:S02]  /*08c0*/  ISETP.GE.AND P1, PT, R15, R6, PT ;  /* 0x000000060f00720c */ /* 0x000fe40003f26270 */
[----:B------:R-:W-:Y:S01]  /*08d0*/  IADD3 R15, PT, PT, R9, 0x300, RZ ;  /* 0x00000300090f7810 */ /* 0x000fe20007ffe0ff */
[----:B0-----:R-:W-:-:S05]  /*08e0*/  @!P0 IMAD R19, R14, R14, RZ ;  /* 0x0000000e0e138224 */ /* 0x001fca00078e02ff */
[----:B------:R1:W-:Y:S05]  /*08f0*/  @!P0 STG.E desc[UR4][R10.64+0x600], R19 ;  /* 0x000600130a008986 */ /* 0x0003ea000c101904 */
[----:B------:R-:W2:Y:S01]  /*0900*/  @!P1 LDG.E R14, desc[UR4][R12.64+0x800] ;  /* 0x000800040c0e9981 */ /* 0x000ea2000c1e1900 */
[----:B------:R-:W-:Y:S01]  /*0910*/  ISETP.GE.AND P0, PT, R15, R6, PT ;  /* 0x000000060f00720c */ /* 0x000fe20003f06270 */
[----:B--2---:R-:W-:-:S05]  /*0920*/  @!P1 IMAD R17, R14, R14, RZ ;  /* 0x0000000e0e119224 */ /* 0x004fca00078e02ff */
[----:B------:R1:W-:Y:S07]  /*0930*/  @!P1 STG.E desc[UR4][R10.64+0x800], R17 ;  /* 0x000800110a009986 */ /* 0x0003ee000c101904 */
[----:B------:R-:W2:Y:S01]  /*0940*/  @!P0 LDG.E R14, desc[UR4][R12.64+0xa00] ;  /* 0x000a00040c0e8981 */ /* 0x000ea2000c1e1900 */
[----:B------:R-:W-:Y:S01]  /*0950*/  IADD3 R9, PT, PT, R9, 0x380, RZ ;  /* 0x0000038009097810 */ /* 0x000fe20007ffe0ff */
[----:B------:R-:W-:Y:S01]  /*0960*/  VIADD R0, R0, 0x8 ;  /* 0x0000000800007836 */ /* 0x000fe20000000000 */
[----:B------:R-:W-:Y:S04]  /*0970*/  BSSY.RECONVERGENT B0, `(.L_x_252) ;  /* 0x0000009000007945 */ /* 0x000fe80003800200 */
[----:B------:R-:W-:Y:S01]  /*0980*/  ISETP.NE.AND P1, PT, R0, R8, PT ;  /* 0x000000080000720c */ /* 0x000fe20003f25270 */
[----:B--2---:R-:W-:-:S05]  /*0990*/  @!P0 IMAD R15, R14, R14, RZ ;  /* 0x0000000e0e0f8224 */ /* 0x004fca00078e02ff */
[----:B------:R1:W-:Y:S01]  /*09a0*/  @!P0 STG.E desc[UR4][R10.64+0xa00], R15 ;  /* 0x000a000f0a008986 */ /* 0x0003e2000c101904 */
[----:B------:R-:W-:-:S13]  /*09b0*/  ISETP.GE.AND P0, PT, R9, R6, PT ;  /* 0x000000060900720c */ /* 0x000fda0003f06270 */
[----:B-1----:R-:W-:Y:S05]  /*09c0*/  @P0 BRA `(.L_x_253) ;  /* 0x00000000000c0947 */ /* 0x002fea0003800000 */
[----:B------:R-:W2:Y:S02]  /*09d0*/  LDG.E R12, desc[UR4][R12.64+0xc00] ;  /* 0x000c00040c0c7981 */ /* 0x000ea4000c1e1900 */
[----:B--2---:R-:W-:-:S05]  /*09e0*/  IMAD R9, R12, R12, RZ ;  /* 0x0000000c0c097224 */ /* 0x004fca00078e02ff */
[----:B------:R0:W-:Y:S02]  /*09f0*/  STG.E desc[UR4][R10.64+0xc00], R9 ;  /* 0x000c00090a007986 */ /* 0x0001e4000c101904 */
.L_x_253:
[----:B------:R-:W-:Y:S05]  /*0a00*/  BSYNC.RECONVERGENT B0 ;  /* 0x0000000000007941 */ /* 0x000fea0003800200 */
.L_x_252:
[----:B------:R-:W-:Y:S05]  /*0a10*/  @P1 BRA `(.L_x_254) ;  /* 0xfffffffc00381947 */ /* 0x000fea000383ffff */
.L_x_239:
[----:B------:R-:W-:-:S13]  /*0a20*/  ISETP.NE.AND P0, PT, R18, RZ, PT ;  /* 0x000000ff1200720c */ /* 0x000fda0003f05270 */
[----:B------:R-:W-:Y:S05]  /*0a30*/  @!P0 EXIT ;  /* 0x000000000000894d */ /* 0x000fea0003800000 */
[----:B------:R-:W5:Y:S01]  /*0a40*/  LDC R0, c[0x0][0x388] ;  /* 0x0000e200ff007b82 */ /* 0x000f620000000800 */
[----:B------:R-:W-:Y:S02]  /*0a50*/  ISETP.GE.U32.AND P0, PT, R18, 0x4, PT ;  /* 0x000000041200780c */ /* 0x000fe40003f06070 */
[----:B-----5:R-:W-:-:S04]  /*0a60*/  LOP3.LUT R20, R0, 0x3, RZ, 0xc0, !PT ;  /* 0x0000000300147812 */ /* 0x020fc800078ec0ff */
[----:B------:R-:W-:-:S07]  /*0a70*/  ISETP.NE.AND P2, PT, R20, RZ, PT ;  /* 0x000000ff1400720c */ /* 0x000fce0003f45270 */
[----:B------:R-:W-:Y:S06]  /*0a80*/  @!P0 BRA `(.L_x_255) ;  /* 0x0000000000748947 */ /* 0x000fec0003800000 */
[----:B------:R-:W-:-:S04]  /*0a90*/  LEA R19, R8, R7, 0x7 ;  /* 0x0000000708137211 */ /* 0x000fc800078e38ff */
[----:B------:R-:W-:-:S13]  /*0aa0*/  ISETP.GE.AND P0, PT, R19, R6, PT ;  /* 0x000000061300720c */ /* 0x000fda0003f06270 */
[----:B0-----:R-:W-:-:S06]  /*0ab0*/  @!P0 IMAD.WIDE R10, R19, 0x4, R4 ;  /* 0x00000004130a8825 */ /* 0x001fcc00078e0204 */
[----:B------:R-:W5:Y:S01]  /*0ac0*/  @!P0 LDG.E R10, desc[UR4][R10.64] ;  /* 0x000000040a0a8981 */ /* 0x000f62000c1e1900 */
[C---:B------:R-:W-:Y:S01]  /*0ad0*/  IADD3 R17, PT, PT, R19.reuse, 0x80, RZ ;  /* 0x0000008013117810 */ /* 0x040fe20007ffe0ff */
[----:B-1234-:R-:W-:-:S03]  /*0ae0*/  @!P0 IMAD.WIDE R12, R19, 0x4, R2 ;  /* 0x00000004130c8825 */ /* 0x01efc600078e0202 */
[----:B------:R-:W-:-:S13]  /*0af0*/  ISETP.GE.AND P1, PT, R17, R6, PT ;  /* 0x000000061100720c */ /* 0x000fda0003f26270 */
[----:B------:R-:W-:-:S04]  /*0b00*/  @!P1 IMAD.WIDE R14, R17, 0x4, R4 ;  /* 0x00000004110e9825 */ /* 0x000fc800078e0204 */
[----:B-----5:R-:W-:-:S05]  /*0b10*/  @!P0 IMAD R9, R10, R10, RZ ;  /* 0x0000000a0a098224 */ /* 0x020fca00078e02ff */
[----:B------:R0:W-:Y:S04]  /*0b20*/  @!P0 STG.E desc[UR4][R12.64], R9 ;  /* 0x000000090c008986 */ /* 0x0001e8000c101904 */
[----:B------:R-:W2:Y:S01]  /*0b30*/  @!P1 LDG.E R14, desc[UR4][R14.64] ;  /* 0x000000040e0e9981 */ /* 0x000ea2000c1e1900 */
[----:B------:R-:W-:Y:S02]  /*0b40*/  VIADD R23, R19, 0x100 ;  /* 0x0000010013177836 */ /* 0x000fe40000000000 */
[----:B------:R-:W-:-:S03]  /*0b50*/  @!P1 IMAD.WIDE R16, R17, 0x4, R2 ;  /* 0x0000000411109825 */ /* 0x000fc600078e0202 */
[----:B------:R-:W-:-:S13]  /*0b60*/  ISETP.GE.AND P0, PT, R23, R6, PT ;  /* 0x000000061700720c */ /* 0x000fda0003f06270 */
[----:B------:R-:W-:-:S04]  /*0b70*/  @!P0 IMAD.WIDE R10, R23, 0x4, R4 ;  /* 0x00000004170a8825 */ /* 0x000fc800078e0204 */
[----:B--2---:R-:W-:-:S05]  /*0b80*/  @!P1 IMAD R21, R14, R14, RZ ;  /* 0x0000000e0e159224 */ /* 0x004fca00078e02ff */
[----:B------:R1:W-:Y:S04]  /*0b90*/  @!P1 STG.E desc[UR4][R16.64], R21 ;  /* 0x0000001510009986 */ /* 0x0003e8000c101904 */
[----:B------:R-:W2:Y:S01]  /*0ba0*/  @!P0 LDG.E R10, desc[UR4][R10.64] ;  /* 0x000000040a0a8981 */ /* 0x000ea2000c1e1900 */
[----:B------:R-:W-:Y:S01]  /*0bb0*/  IADD3 R19, PT, PT, R19, 0x180, RZ ;  /* 0x0000018013137810 */ /* 0x000fe20007ffe0ff */
[----:B0-----:R-:W-:-:S03]  /*0bc0*/  @!P0 IMAD.WIDE R12, R23, 0x4, R2 ;  /* 0x00000004170c8825 */ /* 0x001fc600078e0202 */
[----:B------:R-:W-:-:S13]  /*0bd0*/  ISETP.GE.AND P1, PT, R19, R6, PT ;  /* 0x000000061300720c */ /* 0x000fda0003f26270 */
[----:B------:R-:W-:-:S04]  /*0be0*/  @!P1 IMAD.WIDE R14, R19, 0x4, R4 ;  /* 0x00000004130e9825 */ /* 0x000fc800078e0204 */
[----:B--2---:R-:W-:-:S05]  /*0bf0*/  @!P0 IMAD R9, R10, R10, RZ ;  /* 0x0000000a0a098224 */ /* 0x004fca00078e02ff */
[----:B------:R1:W-:Y:S04]  /*0c00*/  @!P0 STG.E desc[UR4][R12.64], R9 ;  /* 0x000000090c008986 */ /* 0x0003e8000c101904 */
[----:B------:R-:W2:Y:S01]  /*0c10*/  @!P1 LDG.E R14, desc[UR4][R14.64] ;  /* 0x000000040e0e9981 */ /* 0x000ea2000c1e1900 */
[----:B------:R-:W-:Y:S01]  /*0c20*/  @!P1 IMAD.WIDE R18, R19, 0x4, R2 ;  /* 0x0000000413129825 */ /* 0x000fe200078e0202 */
[----:B------:R-:W-:-:S03]  /*0c30*/  IADD3 R8, PT, PT, R8, 0x4, RZ ;  /* 0x0000000408087810 */ /* 0x000fc60007ffe0ff */
[----:B--2---:R-:W-:-:S05]  /*0c40*/  @!P1 IMAD R23, R14, R14, RZ ;  /* 0x0000000e0e179224 */ /* 0x004fca00078e02ff */
[----:B------:R1:W-:Y:S02]  /*0c50*/  @!P1 STG.E desc[UR4][R18.64], R23 ;  /* 0x0000001712009986 */ /* 0x0003e4000c101904 */
.L_x_255:
[----:B------:R-:W-:Y:S05]  /*0c60*/  @!P2 EXIT ;  /* 0x000000000000a94d */ /* 0x000fea0003800000 */
[----:B------:R-:W-:Y:S02]  /*0c70*/  ISETP.NE.AND P0, PT, R20, 0x1, PT ;  /* 0x000000011400780c */ /* 0x000fe40003f05270 */
[----:B------:R-:W-:-:S04]  /*0c80*/  LOP3.LUT R0, R0, 0x1, RZ, 0xc0, !PT ;  /* 0x0000000100007812 */ /* 0x000fc800078ec0ff */
[----:B------:R-:W-:-:S07]  /*0c90*/  ISETP.NE.U32.AND P2, PT, R0, 0x1, PT ;  /* 0x000000010000780c */ /* 0x000fce0003f45070 */
[----:B------:R-:W-:Y:S06]  /*0ca0*/  @!P0 BRA `(.L_x_256) ;  /* 0x00000000003c8947 */ /* 0x000fec0003800000 */
[----:B01234-:R-:W-:-:S05]  /*0cb0*/  IMAD R13, R8, 0x80, R7 ;  /* 0x00000080080d7824 */ /* 0x01ffca00078e0207 */
[----:B------:R-:W-:-:S13]  /*0cc0*/  ISETP.GE.AND P0, PT, R13, R6, PT ;  /* 0x000000060d00720c */ /* 0x000fda0003f06270 */
[----:B------:R-:W-:-:S06]  /*0cd0*/  @!P0 IMAD.WIDE R10, R13, 0x4, R4 ;  /* 0x000000040d0a8825 */ /* 0x000fcc00078e0204 */
[----:B------:R-:W2:Y:S01]  /*0ce0*/  @!P0 LDG.E R10, desc[UR4][R10.64] ;  /* 0x000000040a0a8981 */ /* 0x000ea2000c1e1900 */
[C---:B------:R-:W-:Y:S01]  /*0cf0*/  IADD3 R17, PT, PT, R13.reuse, 0x80, RZ ;  /* 0x000000800d117810 */ /* 0x040fe20007ffe0ff */
[----:B------:R-:W-:-:S03]  /*0d00*/  @!P0 IMAD.WIDE R12, R13, 0x4, R2 ;  /* 0x000000040d0c8825 */ /* 0x000fc600078e0202 */
        /* <DEDUP_REMOVED lines=9> */
.L_x_256:
[----:B------:R-:W-:Y:S05]  /*0da0*/  @P2 EXIT ;  /* 0x000000000000294d */ /* 0x000fea0003800000 */
[----:B------:R-:W-:-:S05]  /*0db0*/  IMAD R7, R8, 0x80, R7 ;  /* 0x0000008008077824 */ /* 0x000fca00078e0207 */
[----:B------:R-:W-:-:S13]  /*0dc0*/  ISETP.GE.AND P0, PT, R7, R6, PT ;  /* 0x000000060700720c */ /* 0x000fda0003f06270 */
[----:B------:R-:W-:Y:S05]  /*0dd0*/  @P0 EXIT ;  /* 0x000000000000094d */ /* 0x000fea0003800000 */
[----:B------:R-:W-:-:S06]  /*0de0*/  IMAD.WIDE R4, R7, 0x4, R4 ;  /* 0x0000000407047825 */ /* 0x000fcc00078e0204 */
[----:B------:R-:W5:Y:S01]  /*0df0*/  LDG.E R4, desc[UR4][R4.64] ;  /* 0x0000000404047981 */ /* 0x000f62000c1e1900 */
[----:B------:R-:W-:-:S04]  /*0e00*/  IMAD.WIDE R2, R7, 0x4, R2 ;  /* 0x0000000407027825 */ /* 0x000fc800078e0202 */
[----:B-----5:R-:W-:-:S05]  /*0e10*/  IMAD R7, R4, R4, RZ ;  /* 0x0000000404077224 */ /* 0x020fca00078e02ff */
[----:B------:R-:W-:Y:S01]  /*0e20*/  STG.E desc[UR4][R2.64], R7 ;  /* 0x0000000702007986 */ /* 0x000fe2000c101904 */
[----:B------:R-:W-:Y:S05]  /*0e30*/  EXIT ;  /* 0x000000000000794d */ /* 0x000fea0003800000 */
.L_x_238:
[----:B------:R-:W-:-:S13]  /*0e40*/  ISETP.GE.AND P0, PT, R0, 0x1, PT ;  /* 0x000000010000780c */ /* 0x000fda0003f06270 */
[----:B------:R-:W-:Y:S05]  /*0e50*/  @!P0 EXIT ;  /* 0x000000000000894d */ /* 0x000fea0003800000 */
[C---:B------:R-:W-:Y:S01]  /*0e60*/  ISETP.GE.U32.AND P1, PT, R0.reuse, 0x10, PT ;  /* 0x000000100000780c */ /* 0x040fe20003f26070 */
[----:B------:R-:W-:Y:S01]  /*0e70*/  HFMA2 R6, -RZ, RZ, 0, 0 ;  /* 0x00000000ff067431 */ /* 0x000fe200000001ff */
[----:B------:R-:W-:-:S04]  /*0e80*/  LOP3.LUT R20, R0, 0xf, RZ, 0xc0, !PT ;  /* 0x0000000f00147812 */ /* 0x000fc800078ec0ff */
[----:B------:R-:W-:-:S07]  /*0e90*/  ISETP.NE.AND P0, PT, R20, RZ, PT ;  /* 0x000000ff1400720c */ /* 0x000fce0003f05270 */
[----:B------:R-:W-:Y:S06]  /*0ea0*/  @!P1 BRA `(.L_x_257) ;  /* 0x0000000400189947 */ /* 0x000fec0003800000 */
[C---:B------:R-:W-:Y:S01]  /*0eb0*/  IMAD.WIDE.U32 R14, R7.reuse, 0x4, RZ ;  /* 0x00000004070e7825 */ /* 0x040fe200078e00ff */
[----:B------:R-:W-:Y:S02]  /*0ec0*/  LOP3.LUT R6, R0, 0x7ffffff0, RZ, 0xc0, !PT ;  /* 0x7ffffff000067812 */ /* 0x000fe400078ec0ff */
[----:B------:R-:W-:Y:S02]  /*0ed0*/  IADD3 R12, PT, PT, R7, 0x480, RZ ;  /* 0x00000480070c7810 */ /* 0x000fe40007ffe0ff */
[----:B------:R-:W-:Y:S01]  /*0ee0*/  LOP3.LUT R13, R14, 0x1000, RZ, 0xfc, !PT ;  /* 0x000010000e0d7812 */ /* 0x000fe200078efcff */
[----:B------:R-:W-:-:S07]  /*0ef0*/  IMAD.MOV R14, RZ, RZ, -R6 ;  /* 0x000000ffff0e7224 */ /* 0x000fce00078e0a06 */
.L_x_258:
[----:B------:R-:W-:-:S04]  /*0f00*/  IADD3 R10, P1, PT, R13, R4, RZ ;  /* 0x000000040d0a7210 */ /* 0x000fc80007f3e0ff */
[----:B0-----:R-:W-:-:S05]  /*0f10*/  IADD3.X R11, PT, PT, R15, R5, RZ, P1, !PT ;  /* 0x000000050f0b7210 */ /* 0x001fca0000ffe4ff */
[----:B------:R-:W2:Y:S01]  /*0f20*/  LDG.E R16, desc[UR4][R10.64+-0x1000] ;  /* 0xfff000040a107981 */ /* 0x000ea2000c1e1900 */
[----:B------:R-:W-:-:S04]  /*0f30*/  IADD3 R8, P1, PT, R13, R2, RZ ;  /* 0x000000020d087210 */ /* 0x000fc80007f3e0ff */
[----:B------:R-:W-:Y:S01]  /*0f40*/  IADD3.X R9, PT, PT, R15, R3, RZ, P1, !PT ;  /* 0x000000030f097210 */ /* 0x000fe20000ffe4ff */
[----:B--2---:R-:W-:-:S05]  /*0f50*/  IMAD R17, R16, R16, RZ ;  /* 0x0000001010117224 */ /* 0x004fca00078e02ff */
[----:B------:R0:W-:Y:S04]  /*0f60*/  STG.E desc[UR4][R8.64+-0x1000], R17 ;  /* 0xfff0001108007986 */ /* 0x0001e8000c101904 */
[----:B------:R-:W2:Y:S02]  /*0f70*/  LDG.E R16, desc[UR4][R10.64+-0xe00] ;  /* 0xfff200040a107981 */ /* 0x000ea4000c1e1900 */
[----:B--2---:R-:W-:-:S05]  /*0f80*/  IMAD R19, R16, R16, RZ ;  /* 0x0000001010137224 */ /* 0x004fca00078e02ff */
[----:B------:R-:W-:Y:S04]  /*0f90*/  STG.E desc[UR4][R8.64+-0xe00], R19 ;  /* 0xfff2001308007986 */ /* 0x000fe8000c101904 */
[----:B------:R-:W2:Y:S02]  /*0fa0*/  LDG.E R16, desc[UR4][R10.64+-0xc00] ;  /* 0xfff400040a107981 */ /* 0x000ea4000c1e1900 */
[----:B--2---:R-:W-:-:S05]  /*0fb0*/  IMAD R21, R16, R16, RZ ;  /* 0x0000001010157224 */ /* 0x004fca00078e02ff */
[----:B------:R1:W-:Y:S04]  /*0fc0*/  STG.E desc[UR4][R8.64+-0xc00], R21 ;  /* 0xfff4001508007986 */ /* 0x0003e8000c101904 */
[----:B------:R-:W2:Y:S02]  /*0fd0*/  LDG.E R16, desc[UR4][R10.64+-0xa00] ;  /* 0xfff600040a107981 */ /* 0x000ea4000c1e1900 */
[----:B--2---:R-:W-:-:S05]  /*0fe0*/  IMAD R23, R16, R16, RZ ;  /* 0x0000001010177224 */ /* 0x004fca00078e02ff */
[----:B------:R2:W-:Y:S04]  /*0ff0*/  STG.E desc[UR4][R8.64+-0xa00], R23 ;  /* 0xfff6001708007986 */ /* 0x0005e8000c101904 */
[----:B------:R-:W0:Y:S02]  /*1000*/  LDG.E R16, desc[UR4][R10.64+-0x800] ;  /* 0xfff800040a107981 */ /* 0x000e24000c1e1900 */
[----:B0-----:R-:W-:-:S05]  /*1010*/  IMAD R17, R16, R16, RZ ;  /* 0x0000001010117224 */ /* 0x001fca00078e02ff */
[----:B------:R0:W-:Y:S04]  /*1020*/  STG.E desc[UR4][R8.64+-0x800], R17 ;  /* 0xfff8001108007986 */ /* 0x0001e8000c101904 */
[----:B------:R-:W3:Y:S02]  /*1030*/  LDG.E R16, desc[UR4][R10.64+-0x600] ;  /* 0xfffa00040a107981 */ /* 0x000ee4000c1e1900 */
[----:B---3--:R-:W-:-:S05]  /*1040*/  IMAD R25, R16, R16, RZ ;  /* 0x0000001010197224 */ /* 0x008fca00078e02ff */
[----:B------:R3:W-:Y:S04]  /*1050*/  STG.E desc[UR4][R8.64+-0x600], R25 ;  /* 0xfffa001908007986 */ /* 0x0007e8000c101904 */
[----:B------:R-:W1:Y:S02]  /*1060*/  LDG.E R16, desc[UR4][R10.64+-0x400] ;  /* 0xfffc00040a107981 */ /* 0x000e64000c1e1900 */
[----:B-1----:R-:W-:-:S05]  /*1070*/  IMAD R21, R16, R16, RZ ;  /* 0x0000001010157224 */ /* 0x002fca00078e02ff */
[----:B------:R1:W-:Y:S04]  /*1080*/  STG.E desc[UR4][R8.64+-0x400], R21 ;  /* 0xfffc001508007986 */ /* 0x0003e8000c101904 */
[----:B------:R-:W2:Y:S01]  /*1090*/  LDG.E R16, desc[UR4][R10.64+-0x200] ;  /* 0xfffe00040a107981 */ /* 0x000ea2000c1e1900 */
[----:B------:R-:W-:Y:S01]  /*10a0*/  MOV R19, 0x0 ;  /* 0x0000000000137802 */ /* 0x000fe20000000f00 */
[----:B------:R-:W-:Y:S02]  /*10b0*/  IMAD.MOV.U32 R18, RZ, RZ, 0x600 ;  /* 0x00000600ff127424 */ /* 0x000fe400078e00ff */
[----:B--2---:R-:W-:-:S05]  /*10c0*/  IMAD R23, R16, R16, RZ ;  /* 0x0000001010177224 */ /* 0x004fca00078e02ff */
[----:B------:R2:W-:Y:S04]  /*10d0*/  STG.E desc[UR4][R8.64+-0x200], R23 ;  /* 0xfffe001708007986 */ /* 0x0005e8000c101904 */
[----:B------:R-:W3:Y:S01]  /*10e0*/  LDG.E R22, desc[UR4][R10.64] ;  /* 0x000000040a167981 */ /* 0x000ee2000c1e1900 */
[----:B------:R-:W-:-:S03]  /*10f0*/  IMAD.WIDE R18, R12, 0x4, R18 ;  /* 0x000000040c127825 */ /* 0x000fc600078e0212 */
[----:B------:R-:W-:-:S04]  /*1100*/  IADD3 R16, P1, PT, R18, R4, RZ ;  /* 0x0000000412107210 */ /* 0x000fc80007f3e0ff */
[----:B0-----:R-:W-:Y:S01]  /*1110*/  IADD3.X R17, PT, PT, R19, R5, RZ, P1, !PT ;  /* 0x0000000513117210 */ /* 0x001fe20000ffe4ff */
[----:B---3--:R-:W-:-:S05]  /*1120*/  IMAD R25, R22, R22, RZ ;  /* 0x0000001616197224 */ /* 0x008fca00078e02ff */
[----:B------:R0:W-:Y:S04]  /*1130*/  STG.E desc[UR4][R8.64], R25 ;  /* 0x0000001908007986 */ /* 0x0001e8000c101904 */
[----:B-1----:R-:W3:Y:S01]  /*1140*/  LDG.E R21, desc[UR4][R16.64+-0x600] ;  /* 0xfffa000410157981 */ /* 0x002ee2000c1e1900 */
[----:B------:R-:W-:-:S05]  /*1150*/  IADD3 R18, P1, PT, R18, R2, RZ ;  /* 0x0000000212127210 */ /* 0x000fca0007f3e0ff */
[----:B------:R-:W-:Y:S02]  /*1160*/  IMAD.X R19, R19, 0x1, R3, P1 ;  /* 0x0000000113137824 */ /* 0x000fe400008e0603 */
[----:B---3--:R-:W-:-:S05]  /*1170*/  IMAD R21, R21, R21, RZ ;  /* 0x0000001515157224 */ /* 0x008fca00078e02ff */
[----:B------:R1:W-:Y:S04]  /*1180*/  STG.E desc[UR4][R18.64+-0x600], R21 ;  /* 0xfffa001512007986 */ /* 0x0003e8000c101904 */
[----:B------:R-:W3:Y:S02]  /*1190*/  LDG.E R10, desc[UR4][R16.64+-0x400] ;  /* 0xfffc0004100a7981 */ /* 0x000ee4000c1e1900 */
[----:B---3--:R-:W-:-:S05]  /*11a0*/  IMAD R11, R10, R10, RZ ;  /* 0x0000000a0a0b7224 */ /* 0x008fca00078e02ff */
[----:B------:R3:W-:Y:S04]  /*11b0*/  STG.E desc[UR4][R18.64+-0x400], R11 ;  /* 0xfffc000b12007986 */ /* 0x0007e8000c101904 */
[----:B------:R-:W2:Y:S02]  /*11c0*/  LDG.E R10, desc[UR4][R16.64+-0x200] ;  /* 0xfffe0004100a7981 */ /* 0x000ea4000c1e1900 */
[----:B--2---:R-:W-:-:S05]  /*11d0*/  IMAD R23, R10, R10, RZ ;  /* 0x0000000a0a177224 */ /* 0x004fca00078e02ff */
[----:B------:R2:W-:Y:S04]  /*11e0*/  STG.E desc[UR4][R18.64+-0x200], R23 ;  /* 0xfffe001712007986 */ /* 0x0005e8000c101904 */
[----:B0-----:R-:W4:Y:S02]  /*11f0*/  LDG.E R8, desc[UR4][R16.64] ;  /* 0x0000000410087981 */ /* 0x001f24000c1e1900 */
[----:B----4-:R-:W-:-:S05]  /*1200*/  IMAD R9, R8, R8, RZ ;  /* 0x0000000808097224 */ /* 0x010fca00078e02ff */
[----:B------:R0:W-:Y:S04]  /*1210*/  STG.E desc[UR4][R18.64], R9 ;  /* 0x0000000912007986 */ /* 0x0001e8000c101904 */
[----:B------:R-:W1:Y:S02]  /*1220*/  LDG.E R8, desc[UR4][R16.64+0x200] ;  /* 0x0002000410087981 */ /* 0x000e64000c1e1900 */
[----:B-1----:R-:W-:-:S05]  /*1230*/  IMAD R21, R8, R8, RZ ;  /* 0x0000000808157224 */ /* 0x002fca00078e02ff */
[----:B------:R0:W-:Y:S04]  /*1240*/  STG.E desc[UR4][R18.64+0x200], R21 ;  /* 0x0002001512007986 */ /* 0x0001e8000c101904 */
[----:B------:R-:W3:Y:S02]  /*1250*/  LDG.E R8, desc[UR4][R16.64+0x400] ;  /* 0x0004000410087981 */ /* 0x000ee4000c1e1900 */
[----:B---3--:R-:W-:-:S05]  /*1260*/  IMAD R11, R8, R8, RZ ;  /* 0x00000008080b7224 */ /* 0x008fca00078e02ff */
[----:B------:R0:W-:Y:S04]  /*1270*/  STG.E desc[UR4][R18.64+0x400], R11 ;  /* 0x0004000b12007986 */ /* 0x0001e8000c101904 */
[----:B------:R-:W2:Y:S01]  /*1280*/  LDG.E R8, desc[UR4][R16.64+0x600] ;  /* 0x0006000410087981 */ /* 0x000ea2000c1e1900 */
[----:B------:R-:W-:Y:S01]  /*1290*/  IADD3 R14, PT, PT, R14, 0x10, RZ ;  /* 0x000000100e0e7810 */ /* 0x000fe20007ffe0ff */
[----:B------:R-:W-:Y:S01]  /*12a0*/  VIADD R12, R12, 0x800 ;  /* 0x000008000c0c7836 */ /* 0x000fe20000000000 */
[----:B------:R-:W-:Y:S02]  /*12b0*/  IADD3 R13, P2, PT, R13, 0x2000, RZ ;  /* 0x000020000d0d7810 */ /* 0x000fe40007f5e0ff */
[----:B------:R-:W-:Y:S02]  /*12c0*/  ISETP.NE.AND P1, PT, R14, RZ, PT ;  /* 0x000000ff0e00720c */ /* 0x000fe40003f25270 */
[----:B------:R-:W-:Y:S01]  /*12d0*/  IADD3.X R15, PT, PT, RZ, R15, RZ, P2, !PT ;  /* 0x0000000fff0f7210 */ /* 0x000fe200017fe4ff */
[----:B--2---:R-:W-:-:S05]  /*12e0*/  IMAD R23, R8, R8, RZ ;  /* 0x0000000808177224 */ /* 0x004fca00078e02ff */
[----:B------:R0:W-:Y:S05]  /*12f0*/  STG.E desc[UR4][R18.64+0x600], R23 ;  /* 0x0006001712007986 */ /* 0x0001ea000c101904 */
[----:B------:R-:W-:Y:S05]  /*1300*/  @P1 BRA `(.L_x_258) ;  /* 0xfffffff800fc1947 */ /* 0x000fea000383ffff */
.L_x_257:
[----:B------:R-:W-:Y:S05]  /*1310*/  @!P0 EXIT ;  /* 0x000000000000894d */ /* 0x000fea0003800000 */
[----:B------:R-:W-:Y:S02]  /*1320*/  ISETP.GE.U32.AND P0, PT, R20, 0x8, PT ;  /* 0x000000081400780c */ /* 0x000fe40003f06070 */
[----:B------:R-:W-:-:S04]  /*1330*/  LOP3.LUT R14, R0, 0x7, RZ, 0xc0, !PT ;  /* 0x00000007000e7812 */ /* 0x000fc800078ec0ff */
[----:B------:R-:W-:-:S07]  /*1340*/  ISETP.NE.AND P1, PT, R14, RZ, PT ;  /* 0x000000ff0e00720c */ /* 0x000fce0003f25270 */
[----:B------:R-:W-:Y:S06]  /*1350*/  @!P0 BRA `(.L_x_259) ;  /* 0x0000000000708947 */ /* 0x000fec0003800000 */
[----:B0-----:R-:W-:-:S05]  /*1360*/  LEA R11, R6, R7, 0x7 ;  /* 0x00000007060b7211 */ /* 0x001fca00078e38ff */
[----:B------:R-:W-:-:S05]  /*1370*/  IMAD.WIDE R8, R11, 0x4, R4 ;  /* 0x000000040b087825 */ /* 0x000fca00078e0204 */
[----:B------:R-:W2:Y:S01]  /*1380*/  LDG.E R12, desc[UR4][R8.64] ;  /* 0x00000004080c7981 */ /* 0x000ea2000c1e1900 */
[----:B------:R-:W-:-:S04]  /*1390*/  IMAD.WIDE R10, R11, 0x4, R2 ;  /* 0x000000040b0a7825 */ /* 0x000fc800078e0202 */
[----:B--2---:R-:W-:-:S05]  /*13a0*/  IMAD R13, R12, R12, RZ ;  /* 0x0000000c0c0d7224 */ /* 0x004fca00078e02ff */
[----:B------:R0:W-:Y:S04]  /*13b0*/  STG.E desc[UR4][R10.64], R13 ;  /* 0x0000000d0a007986 */ /* 0x0001e8000c101904 */
[----:B------:R-:W2:Y:S02]  /*13c0*/  LDG.E R12, desc[UR4][R8.64+0x200] ;  /* 0x00020004080c7981 */ /* 0x000ea4000c1e1900 */
[----:B--2---:R-:W-:-:S05]  /*13d0*/  IMAD R15, R12, R12, RZ ;  /* 0x0000000c0c0f7224 */ /* 0x004fca00078e02ff */
[----:B------:R1:W-:Y:S04]  /*13e0*/  STG.E desc[UR4][R10.64+0x200], R15 ;  /* 0x0002000f0a007986 */ /* 0x0003e8000c101904 */
[----:B------:R-:W2:Y:S02]  /*13f0*/  LDG.E R12, desc[UR4][R8.64+0x400] ;  /* 0x00040004080c7981 */ /* 0x000ea4000c1e1900 */
[----:B--2---:R-:W-:-:S05]  /*1400*/  IMAD R17, R12, R12, RZ ;  /* 0x0000000c0c117224 */ /* 0x004fca00078e02ff */
[----:B------:R2:W-:Y:S04]  /*1410*/  STG.E desc[UR4][R10.64+0x400], R17 ;  /* 0x000400110a007986 */ /* 0x0005e8000c101904 */
[----:B------:R-:W3:Y:S02]  /*1420*/  LDG.E R12, desc[UR4][R8.64+0x600] ;  /* 0x00060004080c7981 */ /* 0x000ee4000c1e1900 */
[----:B---3--:R-:W-:-:S05]  /*1430*/  IMAD R19, R12, R12, RZ ;  /* 0x0000000c0c137224 */ /* 0x008fca00078e02ff */
[----:B------:R3:W-:Y:S04]  /*1440*/  STG.E desc[UR4][R10.64+0x600], R19 ;  /* 0x000600130a007986 */ /* 0x0007e8000c101904 */
[----:B------:R-:W0:Y:S02]  /*1450*/  LDG.E R12, desc[UR4][R8.64+0x800] ;  /* 0x00080004080c7981 */ /* 0x000e24000c1e1900 */
[----:B0-----:R-:W-:-:S05]  /*1460*/  IMAD R13, R12, R12, RZ ;  /* 0x0000000c0c0d7224 */ /* 0x001fca00078e02ff */
[----:B------:R4:W-:Y:S04]  /*1470*/  STG.E desc[UR4][R10.64+0x800], R13 ;  /* 0x0008000d0a007986 */ /* 0x0009e8000c101904 */
[----:B------:R-:W1:Y:S02]  /*1480*/  LDG.E R12, desc[UR4][R8.64+0xa00] ;  /* 0x000a0004080c7981 */ /* 0x000e64000c1e1900 */
[----:B-1----:R-:W-:-:S05]  /*1490*/  IMAD R15, R12, R12, RZ ;  /* 0x0000000c0c0f7224 */ /* 0x002fca00078e02ff */
[----:B------:R4:W-:Y:S04]  /*14a0*/  STG.E desc[UR4][R10.64+0xa00], R15 ;  /* 0x000a000f0a007986 */ /* 0x0009e8000c101904 */
[----:B------:R-:W2:Y:S02]  /*14b0*/  LDG.E R12, desc[UR4][R8.64+0xc00] ;  /* 0x000c0004080c7981 */ /* 0x000ea4000c1e1900 */
[----:B--2---:R-:W-:-:S05]  /*14c0*/  IMAD R17, R12, R12, RZ ;  /* 0x0000000c0c117224 */ /* 0x004fca00078e02ff */
[----:B------:R4:W-:Y:S04]  /*14d0*/  STG.E desc[UR4][R10.64+0xc00], R17 ;  /* 0x000c00110a007986 */ /* 0x0009e8000c101904 */
[----:B------:R-:W3:Y:S01]  /*14e0*/  LDG.E R12, desc[UR4][R8.64+0xe00] ;  /* 0x000e0004080c7981 */ /* 0x000ee2000c1e1900 */
[----:B------:R-:W-:Y:S01]  /*14f0*/  IADD3 R6, PT, PT, R6, 0x8, RZ ;  /* 0x0000000806067810 */ /* 0x000fe20007ffe0ff */
[----:B---3--:R-:W-:-:S05]  /*1500*/  IMAD R19, R12, R12, RZ ;  /* 0x0000000c0c137224 */ /* 0x008fca00078e02ff */
[----:B------:R4:W-:Y:S02]  /*1510*/  STG.E desc[UR4][R10.64+0xe00], R19 ;  /* 0x000e00130a007986 */ /* 0x0009e4000c101904 */
.L_x_259:
[----:B------:R-:W-:Y:S05]  /*1520*/  @!P1 EXIT ;  /* 0x000000000000994d */ /* 0x000fea0003800000 */
[----:B------:R-:W-:Y:S02]  /*1530*/  ISETP.GE.U32.AND P0, PT, R14, 0x4, PT ;  /* 0x000000040e00780c */ /* 0x000fe40003f06070 */
[----:B------:R-:W-:-:S04]  /*1540*/  LOP3.LUT R12, R0, 0x3, RZ, 0xc0, !PT ;  /* 0x00000003000c7812 */ /* 0x000fc800078ec0ff */
[----:B------:R-:W-:-:S07]  /*1550*/  ISETP.NE.AND P1, PT, R12, RZ, PT ;  /* 0x000000ff0c00720c */ /* 0x000fce0003f25270 */
[----:B------:R-:W-:Y:S06]  /*1560*/  @!P0 BRA `(.L_x_260) ;  /* 0x0000000000408947 */ /* 0x000fec0003800000 */
[----:B0-----:R-:W-:-:S04]  /*1570*/  IMAD R9, R6, 0x80, R7 ;  /* 0x0000008006097824 */ /* 0x001fc800078e0207 */
[----:B----4-:R-:W-:-:S05]  /*1580*/  IMAD.WIDE R10, R9, 0x4, R4 ;  /* 0x00000004090a7825 */ /* 0x010fca00078e0204 */
        /* <DEDUP_REMOVED lines=10> */
[----:B------:R-:W2:Y:S01]  /*1630*/  LDG.E R0, desc[UR4][R10.64+0x600] ;  /* 0x000600040a007981 */ /* 0x000ea2000c1e1900 */
[----:B------:R-:W-:Y:S01]  /*1640*/  IADD3 R6, PT, PT, R6, 0x4, RZ ;  /* 0x0000000406067810 */ /* 0x000fe20007ffe0ff */
[----:B--2---:R-:W-:-:S05]  /*1650*/  IMAD R19, R0, R0, RZ ;  /* 0x0000000000137224 */ /* 0x004fca00078e02ff */
[----:B------:R1:W-:Y:S02]  /*1660*/  STG.E desc[UR4][R8.64+0x600], R19 ;  /* 0x0006001308007986 */ /* 0x0003e4000c101904 */
.L_x_260:
[----:B------:R-:W-:Y:S05]  /*1670*/  @!P1 EXIT ;  /* 0x000000000000994d */ /* 0x000fea0003800000 */
[----:B0---4-:R-:W-:Y:S01]  /*1680*/  LEA R11, R6, R7, 0x7 ;  /* 0x00000007060b7211 */ /* 0x011fe200078e38ff */
[----:B------:R-:W-:-:S07]  /*1690*/  IMAD.MOV R0, RZ, RZ, -R12 ;  /* 0x000000ffff007224 */ /* 0x000fce00078e0a0c */
.L_x_261:
[----:B-1----:R-:W-:-:S06]  /*16a0*/  IMAD.WIDE R8, R11, 0x4, R4 ;  /* 0x000000040b087825 */ /* 0x002fcc00078e0204 */
[----:B------:R-:W2:Y:S01]  /*16b0*/  LDG.E R8, desc[UR4][R8.64] ;  /* 0x0000000408087981 */ /* 0x000ea2000c1e1900 */
[----:B------:R-:W-:Y:S01]  /*16c0*/  IADD3 R0, PT, PT, R0, 0x1, RZ ;  /* 0x0000000100007810 */ /* 0x000fe20007ffe0ff */
[----:B0-----:R-:W-:-:S03]  /*16d0*/  IMAD.WIDE R6, R11, 0x4, R2 ;  /* 0x000000040b067825 */ /* 0x001fc600078e0202 */
[----:B------:R-:W-:Y:S01]  /*16e0*/  ISETP.NE.AND P0, PT, R0, RZ, PT ;  /* 0x000000ff0000720c */ /* 0x000fe20003f05270 */
[----:B--2---:R-:W-:-:S05]  /*16f0*/  IMAD R13, R8, R8, RZ ;  /* 0x00000008080d7224 */ /* 0x004fca00078e02ff */
[----:B------:R0:W-:Y:S07]  /*1700*/  STG.E desc[UR4][R6.64], R13 ;  /* 0x0000000d06007986 */ /* 0x0001ee000c101904 */
[----:B------:R-:W-:Y:S05]  /*1710*/  @!P0 EXIT ;  /* 0x000000000000894d */ /* 0x000fea0003800000 */
[----:B------:R-:W-:Y:S01]  /*1720*/  IADD3 R11, PT, PT, R11, 0x80, RZ ;  /* 0x000000800b0b7810 */ /* 0x000fe20007ffe0ff */
[----:B------:R-:W-:Y:S06]  /*1730*/  BRA `(.L_x_261) ;  /* 0xfffffffc00d87947 */ /* 0x000fec000383ffff */
.L_x_262:
        /* <DEDUP_REMOVED lines=12> */
.L_x_288:


//--------------------- .text._ZN3cub18CUB_300001_SM_10006detail9transform16transform_kernelINS2_10policy_hubILb1EN4cuda3std3__45tupleIJN6thrust24THRUST_300001_SM_1000_NS6detail15normal_iteratorINSA_10device_ptrIiEEEEEEEE10policy1000Ei6squareSF_JPiEEEvT0_iT1_T2_DpNS2_10kernel_argIT3_EE --------------------------
	.section	.text._ZN3cub18CUB_300001_SM_10006detail9transform16transform_kernelINS2_10policy_hubILb1EN4cuda3std3__45tupleIJN6thrust24THRUST_300001_SM_1000_NS6detail15normal_iteratorINSA_10device_ptrIiEEEEEEEE10policy1000Ei6squareSF_JPiEEEvT0_iT1_T2_DpNS2_10kernel_argIT3_EE,"ax",@progbits
	.align	128
        .global         _ZN3cub18CUB_300001_SM_10006detail9transform16transform_kernelINS2_10policy_hubILb1EN4cuda3std3__45tupleIJN6thrust24THRUST_300001_SM_1000_NS6detail15normal_iteratorINSA_10device_ptrIiEEEEEEEE10policy1000Ei6squareSF_JPiEEEvT0_iT1_T2_DpNS2_10kernel_argIT3_EE
        .type           _ZN3cub18CUB_300001_SM_10006detail9transform16transform_kernelINS2_10policy_hubILb1EN4cuda3std3__45tupleIJN6thrust24THRUST_300001_SM_1000_NS6detail15normal_iteratorINSA_10device_ptrIiEEEEEEEE10policy1000Ei6squareSF_JPiEEEvT0_iT1_T2_DpNS2_10kernel_argIT3_EE,@function
        .size           _ZN3cub18CUB_300001_SM_10006detail9transform16transform_kernelINS2_10policy_hubILb1EN4cuda3std3__45tupleIJN6thrust24THRUST_300001_SM_1000_NS6detail15normal_iteratorINSA_10device_ptrIiEEEEEEEE10policy1000Ei6squareSF_JPiEEEvT0_iT1_T2_DpNS2_10kernel_argIT3_EE,(.L_x_289 - _ZN3cub18CUB_300001_SM_10006detail9transform16transform_kernelINS2_10policy_hubILb1EN4cuda3std3__45tupleIJN6thrust24THRUST_300001_SM_1000_NS6detail15normal_iteratorINSA_10device_ptrIiEEEEEEEE10policy1000Ei6squareSF_JPiEEEvT0_iT1_T2_DpNS2_10kernel_argIT3_EE)
        .other          _ZN3cub18CUB_300001_SM_10006detail9transform16transform_kernelINS2_10policy_hubILb1EN4cuda3std3__45tupleIJN6thrust24THRUST_300001_SM_1000_NS6detail15normal_iteratorINSA_10device_ptrIiEEEEEEEE10policy1000Ei6squareSF_JPiEEEvT0_iT1_T2_DpNS2_10kernel_argIT3_EE,@"STO_CUDA_ENTRY STV_DEFAULT"
_ZN3cub18CUB_300001_SM_10006detail9transform16transform_kernelINS2_10policy_hubILb1EN4cuda3std3__45tupleIJN6thrust24THRUST_300001_SM_1000_NS6detail15normal_iteratorINSA_10device_ptrIiEEEEEEEE10policy1000Ei6squareSF_JPiEEEvT0_iT1_T2_DpNS2_10kernel_argIT3_EE:
.text._ZN3cub18CUB_300001_SM_10006detail9transform16transform_kernelINS2_10policy_hubILb1EN4cuda3std3__45tupleIJN6thrust24THRUST_300001_SM_1000_NS6detail15normal_iteratorINSA_10device_ptrIiEEEEEEEE10policy1000Ei6squareSF_JPiEEEvT0_iT1_T2_DpNS2_10kernel_argIT3_EE:
[----:B------:R-:W-:Y:S08]  /*0000*/  LDC R1, c[0x0][0x37c] ;  /* 0x0000df00ff017b82 */ /* 0x000ff00000000800 */
[----:B------:R-:W0:Y:S01]  /*0010*/  LDC.64 R8, c[0x0][0x380] ;  /* 0x0000e000ff087b82 */ /* 0x000e220000000a00 */
[----:B------:R-:W1:Y:S01]  /*0020*/  S2R R0, SR_TID.X ;  /* 0x0000000000007919 */ /* 0x000e620000002100 */
[----:B------:R-:W2:Y:S01]  /*0030*/  LDCU.64 UR6, c[0x0][0x358] ;  /* 0x00006b00ff0677ac */ /* 0x000ea20008000a00 */
[----:B------:R-:W-:Y:S05]  /*0040*/  BSSY.RECONVERGENT B0, `(.L_x_263) ;  /* 0x0000016000007945 */ /* 0x000fea0003800200 */
[----:B------:R-:W3:Y:S08]  /*0050*/  S2UR UR4, SR_CTAID.X ;  /* 0x00000000000479c3 */ /* 0x000ef00000002500 */
[----:B------:R-:W4:Y:S01]  /*0060*/  LDC.64 R2, c[0x0][0x398] ;  /* 0x0000e600ff027b82 */ /* 0x000f220000000a00 */
[----:B0-----:R-:W-:-:S07]  /*0070*/  SHF.L.U32 R7, R9, 0x7, RZ ;  /* 0x0000000709077819 */ /* 0x001fce00000006ff */
[----:B------:R-:W0:Y:S01]  /*0080*/  LDC.64 R4, c[0x0][0x390] ;  /* 0x0000e400ff047b82 */ /* 0x000e220000000a00 */
[----:B---3--:R-:W-:Y:S01]  /*0090*/  IMAD R13, R7, UR4, RZ ;  /* 0x00000004070d7c24 */ /* 0x008fe2000f8e02ff */
[----:B-1----:R-:W-:-:S04]  /*00a0*/  SHF.L.U32 R15, R0, 0x7, RZ ;  /* 0x00000007000f7819 */ /* 0x002fc800000006ff */
[----:B------:R-:W-:-:S04]  /*00b0*/  IADD3 R8, PT, PT, -R13, R8, RZ ;  /* 0x000000080d087210 */ /* 0x000fc80007ffe1ff */
[CC--:B------:R-:W-:Y:S02]  /*00c0*/  VIMNMX R6, PT, PT, R7.reuse, R8.reuse, PT ;  /* 0x0000000807067248 */ /* 0x0c0fe40003fe0100 */
[----:B------:R-:W-:Y:S02]  /*00d0*/  ISETP.GT.AND P0, PT, R7, R8, PT ;  /* 0x000000080700720c */ /* 0x000fe40003f04270 */
[----:B------:R-:W-:-:S04]  /*00e0*/  SHF.L.U32 R12, R6, 0x2, RZ ;  /* 0x00000002060c7819 */ /* 0x000fc800000006ff */
[----:B------:R-:W-:-:S13]  /*00f0*/  ISETP.GE.AND P1, PT, R15, R12, PT ;  /* 0x0000000c0f00720c */ /* 0x000fda0003f26270 */
[----:B--2-4-:R-:W-:Y:S05]  /*0100*/  @P1 BRA `(.L_x_264) ;  /* 0x0000000000241947 */ /* 0x014fea0003800000 */
[----:B------:R-:W1:Y:S02]  /*0110*/  LDC.64 R10, c[0x0][0x398] ;  /* 0x0000e600ff0a7b82 */ /* 0x000e640000000a00 */
[----:B-1----:R-:W-:-:S04]  /*0120*/  IMAD.WIDE.U32 R10, R0, 0x80, R10 ;  /* 0x00000080000a7825 */ /* 0x002fc800078e000a */
[----:B------:R-:W-:-:S07]  /*0130*/  IMAD.WIDE R10, R13, 0x4, R10 ;  /* 0x000000040d0a7825 */ /* 0x000fce00078e020a */
.L_x_265:
[----:B------:R-:W-:Y:S01]  /*0140*/  VIADD R15, R15, 0x4000 ;  /* 0x000040000f0f7836 */ /* 0x000fe20000000000 */
[----:B------:R1:W-:Y:S04]  /*0150*/  CCTL.E.PF2 [R10] ;  /* 0x000000000a00798f */ /* 0x0003e80000800100 */
[----:B------:R-:W-:Y:S02]  /*0160*/  ISETP.GE.AND P1, PT, R15, R12, PT ;  /* 0x0000000c0f00720c */ /* 0x000fe40003f26270 */
[----:B-1----:R-:W-:-:S04]  /*0170*/  IADD3 R10, P2, PT, R10, 0x4000, RZ ;  /* 0x000040000a0a7810 */ /* 0x002fc80007f5e0ff */
[----:B------:R-:W-:-:S07]  /*0180*/  IADD3.X R11, PT, PT, RZ, R11, RZ, P2, !PT ;  /* 0x0000000bff0b7210 */ /* 0x000fce00017fe4ff */
[----:B------:R-:W-:Y:S05]  /*0190*/  @!P1 BRA `(.L_x_265) ;  /* 0xfffffffc00e89947 */ /* 0x000fea000383ffff */
.L_x_264:
[----:B------:R-:W-:Y:S05]  /*01a0*/  BSYNC.RECONVERGENT B0 ;  /* 0x0000000000007941 */ /* 0x000fea0003800200 */
.L_x_263:
[----:B------:R-:W-:-:S04]  /*01b0*/  IMAD.WIDE R2, R13, 0x4, R2 ;  /* 0x000000040d027825 */ /* 0x000fc800078e0202 */
[----:B0-----:R-:W-:Y:S01]  /*01c0*/  IMAD.WIDE R4, R13, 0x4, R4 ;  /* 0x000000040d047825 */ /* 0x001fe200078e0204 */
[----:B------:R-:W-:Y:S06]  /*01d0*/  @P0 BRA `(.L_x_266) ;  /* 0x0000000800440947 */ /* 0x000fec0003800000 */
        /* <DEDUP_REMOVED lines=10> */
[----:B------:R-:W-:Y:S02]  /*0280*/  LOP3.LUT R13, R14, 0x1000, RZ, 0xfc, !PT ;  /* 0x000010000e0d7812 */ /* 0x000fe400078efcff */
[----:B------:R-:W-:-:S07]  /*0290*/  IADD3 R12, PT, PT, -R7, RZ, RZ ;  /* 0x000000ff070c7210 */ /* 0x000fce0007ffe1ff */
.L_x_268:
[----:B------:R-:W-:-:S05]  /*02a0*/  IADD3 R10, P1, PT, R2, R13, RZ ;  /* 0x0000000d020a7210 */ /* 0x000fca0007f3e0ff */
[----:B0-----:R-:W-:-:S05]  /*02b0*/  IMAD.X R11, R3, 0x1, R15, P1 ;  /* 0x00000001030b7824 */ /* 0x001fca00008e060f */
        /* <DEDUP_REMOVED lines=24> */
[----:B------:R-:W-:Y:S01]  /*0440*/  HFMA2 R19, -RZ, RZ, 0, 0 ;  /* 0x00000000ff137431 */ /* 0x000fe200000001ff */
[----:B------:R-:W-:Y:S01]  /*0450*/  MOV R18, 0x600 ;  /* 0x0000060000127802 */ /* 0x000fe20000000f00 */
        /* <DEDUP_REMOVED lines=8> */
[----:B------:R-:W1:Y:S01]  /*04e0*/  LDG.E R14, desc[UR6][R16.64+-0x600] ;  /* 0xfffa0006100e7981 */ /* 0x000e62000c1e1900 */
[----:B------:R-:W-:-:S05]  /*04f0*/  IADD3 R18, P1, PT, R4, R18, RZ ;  /* 0x0000001204127210 */ /* 0x000fca0007f3e0ff */
[----:B------:R-:W-:Y:S02]  /*0500*/  IMAD.X R19, R5, 0x1, R19, P1 ;  /* 0x0000000105137824 */ /* 0x000fe400008e0613 */
[----:B-1----:R-:W-:-:S05]  /*0510*/  IMAD R21, R14, R14, RZ ;  /* 0x0000000e0e157224 */ /* 0x002fca00078e02ff */
        /* <DEDUP_REMOVED lines=17> */
[----:B------:R-:W-:Y:S02]  /*0630*/  IADD3 R12, PT, PT, R12, 0x10, RZ ;  /* 0x000000100c0c7810 */ /* 0x000fe40007ffe0ff */
[----:B------:R-:W-:Y:S02]  /*0640*/  IADD3 R13, P2, PT, R13, 0x2000, RZ ;  /* 0x000020000d0d7810 */ /* 0x000fe40007f5e0ff */
[----:B------:R-:W-:Y:S02]  /*0650*/  ISETP.NE.AND P1, PT, R12, RZ, PT ;  /* 0x000000ff0c00720c */ /* 0x000fe40003f25270 */
[----:B------:R-:W-:-:S02]  /*0660*/  IADD3.X R15, PT, PT, RZ, R15, RZ, P2, !PT ;  /* 0x0000000fff0f7210 */ /* 0x000fc400017fe4ff */
[----:B------:R-:W-:Y:S01]  /*0670*/  IADD3 R6, PT, PT, R6, 0x800, RZ ;  /* 0x0000080006067810 */ /* 0x000fe20007ffe0ff */
[----:B--2---:R-:W-:-:S05]  /*0680*/  IMAD R23, R8, R8, RZ ;  /* 0x0000000808177224 */ /* 0x004fca00078e02ff */
[----:B------:R0:W-:Y:S03]  /*0690*/  STG.E desc[UR6][R18.64+0x600], R23 ;  /* 0x0006001712007986 */ /* 0x0001e6000c101906 */
[----:B------:R-:W-:Y:S05]  /*06a0*/  @P1 BRA `(.L_x_268) ;  /* 0xfffffff800fc1947 */ /* 0x000fea000383ffff */
.L_x_267:
[----:B------:R-:W-:Y:S05]  /*06b0*/  @!P0 EXIT ;  /* 0x000000000000894d */ /* 0x000fea0003800000 */
[----:B------:R-:W1:Y:S01]  /*06c0*/  LDCU UR4, c[0x0][0x384] ;  /* 0x00007080ff0477ac */ /* 0x000e620008000800 */
[----:B------:R-:W-:Y:S01]  /*06d0*/  ISETP.GE.U32.AND P0, PT, R20, 0x8, PT ;  /* 0x000000081400780c */ /* 0x000fe20003f06070 */
[----:B-1----:R-:W-:-:S06]  /*06e0*/  ULOP3.LUT UR5, UR4, 0x7, URZ, 0xc0, !UPT ;  /* 0x0000000704057892 */ /* 0x002fcc000f8ec0ff */
[----:B------:R-:W-:-:S06]  /*06f0*/  ISETP.NE.AND P1, PT, RZ, UR5, PT ;  /* 0x00000005ff007c0c */ /* 0x000fcc000bf25270 */
[----:B------:R-:W-:Y:S07]  /*0700*/  @!P0 BRA `(.L_x_269) ;  /* 0x0000000000708947 */ /* 0x000fee0003800000 */
        /* <DEDUP_REMOVED lines=25> */
[----:B------:R-:W-:Y:S02]  /*08a0*/  VIADD R7, R7, 0x8 ;  /* 0x0000000807077836 */ /* 0x000fe40000000000 */
[----:B---3--:R-:W-:-:S05]  /*08b0*/  IMAD R19, R6, R6, RZ ;  /* 0x0000000606137224 */ /* 0x008fca00078e02ff */
[----:B------:R4:W-:Y:S02]  /*08c0*/  STG.E desc[UR6][R10.64+0xe00], R19 ;  /* 0x000e00130a007986 */ /* 0x0009e4000c101906 */
.L_x_269:
[----:B------:R-:W-:Y:S05]  /*08d0*/  @!P1 EXIT ;  /* 0x000000000000994d */ /* 0x000fea0003800000 */
[----:B------:R-:W-:Y:S02]  /*08e0*/  UISETP.GE.U32.AND UP0, UPT, UR5, 0x4, UPT ;  /* 0x000000040500788c */ /* 0x000fe4000bf06070 */
[----:B------:R-:W-:-:S06]  /*08f0*/  ULOP3.LUT UR4, UR4, 0x3, URZ, 0xc0, !UPT ;  /* 0x0000000304047892 */ /* 0x000fcc000f8ec0ff */
[----:B------:R-:W-:Y:S01]  /*0900*/  ISETP.NE.AND P0, PT, RZ, UR4, PT ;  /* 0x00000004ff007c0c */ /* 0x000fe2000bf05270 */
[----:B------:R-:W-:-:S12]  /*0910*/  BRA.U !UP0, `(.L_x_270) ;  /* 0x0000000108407547 */ /* 0x000fd8000b800000 */
[----:B0---4-:R-:W-:-:S05]  /*0920*/  LEA R11, R7, R0, 0x7 ;  /* 0x00000000070b7211 */ /* 0x011fca00078e38ff */
        /* <DEDUP_REMOVED lines=15> */
.L_x_270:
[----:B------:R-:W-:Y:S05]  /*0a20*/  @!P0 EXIT ;  /* 0x000000000000894d */ /* 0x000fea0003800000 */
[----:B01--4-:R-:W-:Y:S01]  /*0a30*/  LEA R11, R7, R0, 0x7 ;  /* 0x00000000070b7211 */ /* 0x013fe200078e38ff */
[----:B------:R-:W-:-:S12]  /*0a40*/  UIADD3 UR4, UPT, UPT, -UR4, URZ, URZ ;  /* 0x000000ff04047290 */ /* 0x000fd8000fffe1ff */
.L_x_271:
[----:B------:R-:W-:-:S06]  /*0a50*/  IMAD.WIDE R8, R11, 0x4, R2 ;  /* 0x000000040b087825 */ /* 0x000fcc00078e0202 */
[----:B------:R-:W2:Y:S01]  /*0a60*/  LDG.E R8, desc[UR6][R8.64] ;  /* 0x0000000608087981 */ /* 0x000ea2000c1e1900 */
[C---:B0-----:R-:W-:Y:S01]  /*0a70*/  IMAD.WIDE R6, R11.reuse, 0x4, R4 ;  /* 0x000000040b067825 */ /* 0x041fe200078e0204 */
[----:B------:R-:W-:Y:S01]  /*0a80*/  UIADD3 UR4, UPT, UPT, UR4, 0x1, URZ ;  /* 0x0000000104047890 */ /* 0x000fe2000fffe0ff */
[----:B------:R-:W-:-:S03]  /*0a90*/  IADD3 R11, PT, PT, R11, 0x80, RZ ;  /* 0x000000800b0b7810 */ /* 0x000fc60007ffe0ff */
[----:B------:R-:W-:Y:S01]  /*0aa0*/  UISETP.NE.AND UP0, UPT, UR4, URZ, UPT ;  /* 0x000000ff0400728c */ /* 0x000fe2000bf05270 */
[----:B--2---:R-:W-:-:S05]  /*0ab0*/  IMAD R13, R8, R8, RZ ;  /* 0x00000008080d7224 */ /* 0x004fca00078e02ff */
[----:B------:R0:W-:Y:S03]  /*0ac0*/  STG.E desc[UR6][R6.64], R13 ;  /* 0x0000000d06007986 */ /* 0x0001e6000c101906 */
[----:B------:R-:W-:Y:S05]  /*0ad0*/  BRA.U UP0, `(.L_x_271) ;  /* 0xfffffffd00dc7547 */ /* 0x000fea000b83ffff */
[----:B------:R-:W-:Y:S05]  /*0ae0*/  EXIT ;  /* 0x000000000000794d */ /* 0x000fea0003800000 */
.L_x_266:
[----:B------:R-:W-:-:S13]  /*0af0*/  ISETP.GE.AND P0, PT, R9, 0x1, PT ;  /* 0x000000010900780c */ /* 0x000fda0003f06270 */
[----:B------:R-:W-:Y:S05]  /*0b00*/  @!P0 EXIT ;  /* 0x000000000000894d */ /* 0x000fea0003800000 */
[C---:B------:R-:W-:Y:S01]  /*0b10*/  ISETP.GE.U32.AND P0, PT, R9.reuse, 0x8, PT ;  /* 0x000000080900780c */ /* 0x040fe20003f06070 */
[----:B------:R-:W-:Y:S01]  /*0b20*/  IMAD.MOV.U32 R7, RZ, RZ, RZ ;  /* 0x000000ffff077224 */ /* 0x000fe200078e00ff */
[----:B------:R-:W-:-:S11]  /*0b30*/  LOP3.LUT R20, R9, 0x7, RZ, 0xc0, !PT ;  /* 0x0000000709147812 */ /* 0x000fd600078ec0ff */
[----:B------:R-:W-:Y:S05]  /*0b40*/  @!P0 BRA `(.L_x_272) ;  /* 0x0000000000d08947 */ /* 0x000fea0003800000 */
[----:B------:R-:W-:Y:S02]  /*0b50*/  LOP3.LUT R7, R9, 0x7ffffff8, RZ, 0xc0, !PT ;  /* 0x7ffffff809077812 */ /* 0x000fe400078ec0ff */
[----:B------:R-:W-:-:S07]  /*0b60*/  MOV R12, RZ ;  /* 0x000000ff000c7202 */ /* 0x000fce0000000f00 */
.L_x_275:
[----:B0-----:R-:W-:-:S04]  /*0b70*/  LEA R13, R12, R0, 0x7 ;  /* 0x000000000c0d7211 */ /* 0x001fc800078e38ff */
        /* <DEDUP_REMOVED lines=10> */
[----:B------:R-:W-:Y:S01]  /*0c20*/  IADD3 R21, PT, PT, R13, 0x100, RZ ;  /* 0x000001000d157810 */ /* 0x000fe20007ffe0ff */
[----:B------:R-:W-:-:S03]  /*0c30*/  IMAD.WIDE R10, R11, 0x4, R4 ;  /* 0x000000040b0a7825 */ /* 0x000fc600078e0204 */
[----:B------:R-:W-:Y:S01]  /*0c40*/  ISETP.GE.AND P0, PT, R21, R6, PT ;  /* 0x000000061500720c */ /* 0x000fe20003f06270 */
[----:B------:R-:W-:Y:S02]  /*0c50*/  VIADD R21, R13, 0x180 ;  /* 0x000001800d157836 */ /* 0x000fe40000000000 */
[----:B--2---:R-:W-:-:S05]  /*0c60*/  @!P1 IMAD R15, R18, R18, RZ ;  /* 0x00000012120f9224 */ /* 0x004fca00078e02ff */
[----:B------:R1:W-:Y:S05]  /*0c70*/  @!P1 STG.E desc[UR6][R10.64], R15 ;  /* 0x0000000f0a009986 */ /* 0x0003ea000c101906 */
[----:B------:R-:W2:Y:S01]  /*0c80*/  @!P0 LDG.E R14, desc[UR6][R8.64+0x200] ;  /* 0x00020006080e8981 */ /* 0x000ea2000c1e1900 */
[----:B------:R-:W-:Y:S02]  /*0c90*/  ISETP.GE.AND P1, PT, R21, R6, PT ;  /* 0x000000061500720c */ /* 0x000fe40003f26270 */
[----:B0-----:R-:W-:Y:S01]  /*0ca0*/  IADD3 R17, PT, PT, R13, 0x200, RZ ;  /* 0x000002000d117810 */ /* 0x001fe20007ffe0ff */
[----:B--2---:R-:W-:-:S05]  /*0cb0*/  @!P0 IMAD R21, R14, R14, RZ ;  /* 0x0000000e0e158224 */ /* 0x004fca00078e02ff */
[----:B------:R-:W-:Y:S05]  /*0cc0*/  @!P0 STG.E desc[UR6][R10.64+0x200], R21 ;  /* 0x000200150a008986 */ /* 0x000fea000c101906 */
[----:B------:R-:W2:Y:S01]  /*0cd0*/  @!P1 LDG.E R14, desc[UR6][R8.64+0x400] ;  /* 0x00040006080e9981 */ /* 0x000ea2000c1e1900 */
[----:B------:R-:W-:Y:S02]  /*0ce0*/  ISETP.GE.AND P0, PT, R17, R6, PT ;  /* 0x000000061100720c */ /* 0x000fe40003f06270 */
[----:B-1----:R-:W-:Y:S01]  /*0cf0*/  IADD3 R15, PT, PT, R13, 0x280, RZ ;  /* 0x000002800d0f7810 */ /* 0x002fe20007ffe0ff */
[----:B--2---:R-:W-:-:S05]  /*0d00*/  @!P1 IMAD R17, R14, R14, RZ ;  /* 0x0000000e0e119224 */ /* 0x004fca00078e02ff */
[----:B------:R0:W-:Y:S05]  /*0d10*/  @!P1 STG.E desc[UR6][R10.64+0x400], R17 ;  /* 0x000400110a009986 */ /* 0x0001ea000c101906 */
[----:B------:R-:W2:Y:S01]  /*0d20*/  @!P0 LDG.E R14, desc[UR6][R8.64+0x600] ;  /* 0x00060006080e8981 */ /* 0x000ea2000c1e1900 */
[----:B------:R-:W-:Y:S02]  /*0d30*/  ISETP.GE.AND P1, PT, R15, R6, PT ;  /* 0x000000060f00720c */ /* 0x000fe40003f26270 */
[----:B------:R-:W-:Y:S01]  /*0d40*/  IADD3 R19, PT, PT, R13, 0x300, RZ ;  /* 0x000003000d137810 */ /* 0x000fe20007ffe0ff */
[----:B--2---:R-:W-:-:S05]  /*0d50*/  @!P0 IMAD R15, R14, R14, RZ ;  /* 0x0000000e0e0f8224 */ /* 0x004fca00078e02ff */
[----:B------:R1:W-:Y:S05]  /*0d60*/  @!P0 STG.E desc[UR6][R10.64+0x600], R15 ;  /* 0x0006000f0a008986 */ /* 0x0003ea000c101906 */
[----:B------:R-:W2:Y:S01]  /*0d70*/  @!P1 LDG.E R14, desc[UR6][R8.64+0x800] ;  /* 0x00080006080e9981 */ /* 0x000ea2000c1e1900 */
[----:B------:R-:W-:Y:S01]  /*0d80*/  ISETP.GE.AND P0, PT, R19, R6, PT ;  /* 0x000000061300720c */ /* 0x000fe20003f06270 */
[----:B--2---:R-:W-:-:S05]  /*0d90*/  @!P1 IMAD R19, R14, R14, RZ ;  /* 0x0000000e0e139224 */ /* 0x004fca00078e02ff */
[----:B------:R1:W-:Y:S07]  /*0da0*/  @!P1 STG.E desc[UR6][R10.64+0x800], R19 ;  /* 0x000800130a009986 */ /* 0x0003ee000c101906 */
[----:B------:R-:W0:Y:S01]  /*0db0*/  @!P0 LDG.E R14, desc[UR6][R8.64+0xa00] ;  /* 0x000a0006080e8981 */ /* 0x000e22000c1e1900 */
[----:B------:R-:W-:Y:S01]  /*0dc0*/  IADD3 R13, PT, PT, R13, 0x380, RZ ;  /* 0x000003800d0d7810 */ /* 0x000fe20007ffe0ff */
[----:B------:R-:W-:Y:S01]  /*0dd0*/  VIADD R12, R12, 0x8 ;  /* 0x000000080c0c7836 */ /* 0x000fe20000000000 */
[----:B------:R-:W-:Y:S04]  /*0de0*/  BSSY.RECONVERGENT B0, `(.L_x_273) ;  /* 0x0000009000007945 */ /* 0x000fe80003800200 */
[----:B------:R-:W-:Y:S01]  /*0df0*/  ISETP.NE.AND P1, PT, R12, R7, PT ;  /* 0x000000070c00720c */ /* 0x000fe20003f25270 */
[----:B0-----:R-:W-:-:S05]  /*0e00*/  @!P0 IMAD R17, R14, R14, RZ ;  /* 0x0000000e0e118224 */ /* 0x001fca00078e02ff */
[----:B------:R1:W-:Y:S01]  /*0e10*/  @!P0 STG.E desc[UR6][R10.64+0xa00], R17 ;  /* 0x000a00110a008986 */ /* 0x0003e2000c101906 */
[----:B------:R-:W-:-:S13]  /*0e20*/  ISETP.GE.AND P0, PT, R13, R6, PT ;  /* 0x000000060d00720c */ /* 0x000fda0003f06270 */
[----:B-1----:R-:W-:Y:S05]  /*0e30*/  @P0 BRA `(.L_x_274) ;  /* 0x00000000000c0947 */ /* 0x002fea0003800000 */
[----:B------:R-:W2:Y:S02]  /*0e40*/  LDG.E R8, desc[UR6][R8.64+0xc00] ;  /* 0x000c000608087981 */ /* 0x000ea4000c1e1900 */
[----:B--2---:R-:W-:-:S05]  /*0e50*/  IMAD R13, R8, R8, RZ ;  /* 0x00000008080d7224 */ /* 0x004fca00078e02ff */
[----:B------:R0:W-:Y:S02]  /*0e60*/  STG.E desc[UR6][R10.64+0xc00], R13 ;  /* 0x000c000d0a007986 */ /* 0x0001e4000c101906 */
.L_x_274:
[----:B------:R-:W-:Y:S05]  /*0e70*/  BSYNC.RECONVERGENT B0 ;  /* 0x0000000000007941 */ /* 0x000fea0003800200 */
.L_x_273:
[----:B------:R-:W-:Y:S05]  /*0e80*/  @P1 BRA `(.L_x_275) ;  /* 0xfffffffc00381947 */ /* 0x000fea000383ffff */
.L_x_272:
[----:B------:R-:W-:-:S13]  /*0e90*/  ISETP.NE.AND P0, PT, R20, RZ, PT ;  /* 0x000000ff1400720c */ /* 0x000fda0003f05270 */
[----:B------:R-:W-:Y:S05]  /*0ea0*/  @!P0 EXIT ;  /* 0x000000000000894d */ /* 0x000fea0003800000 */
[----:B------:R-:W1:Y:S01]  /*0eb0*/  LDC R8, c[0x0][0x384] ;  /* 0x0000e100ff087b82 */ /* 0x000e620000000800 */
[----:B------:R-:W-:Y:S02]  /*0ec0*/  ISETP.GE.U32.AND P1, PT, R20, 0x4, PT ;  /* 0x000000041400780c */ /* 0x000fe40003f26070 */
[----:B-1----:R-:W-:-:S04]  /*0ed0*/  LOP3.LUT R21, R8, 0x3, RZ, 0xc0, !PT ;  /* 0x0000000308157812 */ /* 0x002fc800078ec0ff */
[----:B------:R-:W-:-:S07]  /*0ee0*/  ISETP.NE.AND P0, PT, R21, RZ, PT ;  /* 0x000000ff1500720c */ /* 0x000fce0003f05270 */
[----:B------:R-:W-:Y:S06]  /*0ef0*/  @!P1 BRA `(.L_x_276) ;  /* 0x0000000000749947 */ /* 0x000fec0003800000 */
[----:B------:R-:W-:-:S04]  /*0f00*/  LEA R19, R7, R0, 0x7 ;  /* 0x0000000007137211 */ /* 0x000fc800078e38ff */
[----:B------:R-:W-:-:S13]  /*0f10*/  ISETP.GE.AND P2, PT, R19, R6, PT ;  /* 0x000000061300720c */ /* 0x000fda0003f46270 */
[----:B0-----:R-:W-:-:S06]  /*0f20*/  @!P2 IMAD.WIDE R10, R19, 0x4, R2 ;  /* 0x00000004130aa825 */ /* 0x001fcc00078e0202 */
        /* <DEDUP_REMOVED lines=8> */
[----:B------:R-:W-:Y:S01]  /*0fb0*/  IADD3 R25, PT, PT, R19, 0x100, RZ ;  /* 0x0000010013197810 */ /* 0x000fe20007ffe0ff */
        /* <DEDUP_REMOVED lines=13> */
[----:B------:R-:W-:-:S04]  /*1090*/  @!P1 IMAD.WIDE R18, R19, 0x4, R4 ;  /* 0x0000000413129825 */ /* 0x000fc800078e0204 */
[----:B------:R-:W-:Y:S02]  /*10a0*/  VIADD R7, R7, 0x4 ;  /* 0x0000000407077836 */ /* 0x000fe40000000000 */
[----:B--2---:R-:W-:-:S05]  /*10b0*/  @!P1 IMAD R25, R14, R14, RZ ;  /* 0x0000000e0e199224 */ /* 0x004fca00078e02ff */
[----:B------:R1:W-:Y:S02]  /*10c0*/  @!P1 STG.E desc[UR6][R18.64], R25 ;  /* 0x0000001912009986 */ /* 0x0003e4000c101906 */
.L_x_276:
[----:B------:R-:W-:Y:S05]  /*10d0*/  @!P0 EXIT ;  /* 0x000000000000894d */ /* 0x000fea0003800000 */
[----:B------:R-:W-:Y:S02]  /*10e0*/  ISETP.NE.AND P1, PT, R21, 0x1, PT ;  /* 0x000000011500780c */ /* 0x000fe40003f25270 */
[----:B------:R-:W-:-:S04]  /*10f0*/  LOP3.LUT R8, R8, 0x1, RZ, 0xc0, !PT ;  /* 0x0000000108087812 */ /* 0x000fc800078ec0ff */
[----:B------:R-:W-:-:S07]  /*1100*/  ISETP.NE.U32.AND P0, PT, R8, 0x1, PT ;  /* 0x000000010800780c */ /* 0x000fce0003f05070 */
[----:B------:R-:W-:Y:S06]  /*1110*/  @!P1 BRA `(.L_x_277) ;  /* 0x00000000003c9947 */ /* 0x000fec0003800000 */
[----:B0-----:R-:W-:-:S04]  /*1120*/  LEA R11, R7, R0, 0x7 ;  /* 0x00000000070b7211 */ /* 0x001fc800078e38ff */
[----:B------:R-:W-:-:S13]  /*1130*/  ISETP.GE.AND P1, PT, R11, R6, PT ;  /* 0x000000060b00720c */ /* 0x000fda0003f26270 */
[----:B-1----:R-:W-:-:S06]  /*1140*/  @!P1 IMAD.WIDE R8, R11, 0x4, R2 ;  /* 0x000000040b089825 */ /* 0x002fcc00078e0202 */
[----:B------:R-:W2:Y:S01]  /*1150*/  @!P1 LDG.E R8, desc[UR6][R8.64] ;  /* 0x0000000608089981 */ /* 0x000ea2000c1e1900 */
[C---:B------:R-:W-:Y:S01]  /*1160*/  IADD3 R15, PT, PT, R11.reuse, 0x80, RZ ;  /* 0x000000800b0f7810 */ /* 0x040fe20007ffe0ff */
[----:B------:R-:W-:-:S03]  /*1170*/  @!P1 IMAD.WIDE R10, R11, 0x4, R4 ;  /* 0x000000040b0a9825 */ /* 0x000fc600078e0204 */
[----:B------:R-:W-:-:S13]  /*1180*/  ISETP.GE.AND P2, PT, R15, R6, PT ;  /* 0x000000060f00720c */ /* 0x000fda0003f46270 */
[----:B------:R-:W-:-:S04]  /*1190*/  @!P2 IMAD.WIDE R12, R15, 0x4, R2 ;  /* 0x000000040f0ca825 */ /* 0x000fc800078e0202 */
[----:B--2---:R-:W-:-:S05]  /*11a0*/  @!P1 IMAD R17, R8, R8, RZ ;  /* 0x0000000808119224 */ /* 0x004fca00078e02ff */
[----:B------:R2:W-:Y:S04]  /*11b0*/  @!P1 STG.E desc[UR6][R10.64], R17 ;  /* 0x000000110a009986 */ /* 0x0005e8000c101906 */
[----:B------:R-:W3:Y:S01]  /*11c0*/  @!P2 LDG.E R12, desc[UR6][R12.64] ;  /* 0x000000060c0ca981 */ /* 0x000ee2000c1e1900 */
[----:B------:R-:W-:Y:S01]  /*11d0*/  @!P2 IMAD.WIDE R14, R15, 0x4, R4 ;  /* 0x000000040f0ea825 */ /* 0x000fe200078e0204 */
[----:B------:R-:W-:-:S03]  /*11e0*/  IADD3 R7, PT, PT, R7, 0x2, RZ ;  /* 0x0000000207077810 */ /* 0x000fc60007ffe0ff */
[----:B---3--:R-:W-:-:S05]  /*11f0*/  @!P2 IMAD R19, R12, R12, RZ ;  /* 0x0000000c0c13a224 */ /* 0x008fca00078e02ff */
[----:B------:R2:W-:Y:S02]  /*1200*/  @!P2 STG.E desc[UR6][R14.64], R19 ;  /* 0x000000130e00a986 */ /* 0x0005e4000c101906 */
.L_x_277:
[----:B------:R-:W-:Y:S05]  /*1210*/  @P0 EXIT ;  /* 0x000000000000094d */ /* 0x000fea0003800000 */
[----:B------:R-:W-:-:S04]  /*1220*/  LEA R7, R7, R0, 0x7 ;  /* 0x0000000007077211 */ /* 0x000fc800078e38ff */
[----:B------:R-:W-:-:S13]  /*1230*/  ISETP.GE.AND P0, PT, R7, R6, PT ;  /* 0x000000060700720c */ /* 0x000fda0003f06270 */
[----:B------:R-:W-:Y:S05]  /*1240*/  @P0 EXIT ;  /* 0x000000000000094d */ /* 0x000fea0003800000 */
[----:B------:R-:W-:-:S06]  /*1250*/  IMAD.WIDE R2, R7, 0x4, R2 ;  /* 0x0000000407027825 */ /* 0x000fcc00078e0202 */
[----:B------:R-:W3:Y:S01]  /*1260*/  LDG.E R2, desc[UR6][R2.64] ;  /* 0x0000000602027981 */ /* 0x000ee2000c1e1900 */
[----:B------:R-:W-:-:S04]  /*1270*/  IMAD.WIDE R4, R7, 0x4, R4 ;  /* 0x0000000407047825 */ /* 0x000fc800078e0204 */
[----:B---3--:R-:W-:-:S05]  /*1280*/  IMAD R7, R2, R2, RZ ;  /* 0x0000000202077224 */ /* 0x008fca00078e02ff */
[----:B------:R-:W-:Y:S01]  /*1290*/  STG.E desc[UR6][R4.64], R7 ;  /* 0x0000000704007986 */ /* 0x000fe2000c101906 */
[----:B------:R-:W-:Y:S05]  /*12a0*/  EXIT ;  /* 0x000000000000794d */ /* 0x000fea0003800000 */
.L_x_278:
        /* <DEDUP_REMOVED lines=13> */
.L_x_289:


//--------------------- .text._ZN3cub18CUB_300001_SM_10006detail8for_each13static_kernelINS2_12policy_hub_t12policy_500_tEmN6thrust24THRUST_300001_SM_1000_NS8cuda_cub20__uninitialized_fill7functorINS7_10device_ptrIiEEiEEEEvT0_T1_ --------------------------
	.section	.text._ZN3cub18CUB_300001_SM_10006detail8for_each13static_kernelINS2_12policy_hub_t12policy_500_tEmN6thrust24THRUST_300001_SM_1000_NS8cuda_cub20__uninitialized_fill7functorINS7_10device_ptrIiEEiEEEEvT0_T1_,"ax",@progbits
	.align	128
        .global         _ZN3cub18CUB_300001_SM_10006detail8for_each13static_kernelINS2_12policy_hub_t12policy_500_tEmN6thrust24THRUST_300001_SM_1000_NS8cuda_cub20__uninitialized_fill7functorINS7_10device_ptrIiEEiEEEEvT0_T1_
        .type           _ZN3cub18CUB_300001_SM_10006detail8for_each13static_kernelINS2_12policy_hub_t12policy_500_tEmN6thrust24THRUST_300001_SM_1000_NS8cuda_cub20__uninitialized_fill7functorINS7_10device_ptrIiEEiEEEEvT0_T1_,@function
        .size           _ZN3cub18CUB_300001_SM_10006detail8for_each13static_kernelINS2_12policy_hub_t12policy_500_tEmN6thrust24THRUST_300001_SM_1000_NS8cuda_cub20__uninitialized_fill7functorINS7_10device_ptrIiEEiEEEEvT0_T1_,(.L_x_290 - _ZN3cub18CUB_300001_SM_10006detail8for_each13static_kernelINS2_12policy_hub_t12policy_500_tEmN6thrust24THRUST_300001_SM_1000_NS8cuda_cub20__uninitialized_fill7functorINS7_10device_ptrIiEEiEEEEvT0_T1_)
        .other          _ZN3cub18CUB_300001_SM_10006detail8for_each13static_kernelINS2_12policy_hub_t12policy_500_tEmN6thrust24THRUST_300001_SM_1000_NS8cuda_cub20__uninitialized_fill7functorINS7_10device_ptrIiEEiEEEEvT0_T1_,@"STO_CUDA_ENTRY STV_DEFAULT"
_ZN3cub18CUB_300001_SM_10006detail8for_each13static_kernelINS2_12policy_hub_t12policy_500_tEmN6thrust24THRUST_300001_SM_1000_NS8cuda_cub20__uninitialized_fill7functorINS7_10device_ptrIiEEiEEEEvT0_T1_:
.text._ZN3cub18CUB_300001_SM_10006detail8for_each13static_kernelINS2_12policy_hub_t12policy_500_tEmN6thrust24THRUST_300001_SM_1000_NS8cuda_cub20__uninitialized_fill7functorINS7_10device_ptrIiEEiEEEEvT0_T1_:
[----:B------:R-:W-:Y:S08]  /*0000*/  LDC R1, c[0x0][0x37c] ;  /* 0x0000df00ff017b82 */ /* 0x000ff00000000800 */
[----:B------:R-:W0:Y:S01]  /*0010*/  S2UR UR4, SR_CTAID.X ;  /* 0x00000000000479c3 */ /* 0x000e220000002500 */
[----:B------:R-:W1:Y:S01]  /*0020*/  LDCU.64 UR6, c[0x0][0x380] ;  /* 0x00007000ff0677ac */ /* 0x000e620008000a00 */
[----:B------:R-:W2:Y:S01]  /*0030*/  LDCU.64 UR8, c[0x0][0x358] ;  /* 0x00006b00ff0877ac */ /* 0x000ea20008000a00 */
[----:B0-----:R-:W-:-:S04]  /*0040*/  UIMAD.WIDE.U32 UR4, UR4, 0x200, URZ ;  /* 0x00000200040478a5 */ /* 0x001fc8000f8e00ff */
[----:B-1----:R-:W-:-:S04]  /*0050*/  UIADD3 UR6, UP0, UPT, -UR4, UR6, URZ ;  /* 0x0000000604067290 */ /* 0x002fc8000ff1e1ff */
[----:B------:R-:W-:Y:S02]  /*0060*/  UIADD3.X UR7, UPT, UPT, ~UR5, UR7, URZ, UP0, !UPT ;  /* 0x0000000705077290 */ /* 0x000fe400087fe5ff */
[----:B------:R-:W-:-:S04]  /*0070*/  UISETP.GE.U32.AND UP0, UPT, UR6, 0x200, UPT ;  /* 0x000002000600788c */ /* 0x000fc8000bf06070 */
[----:B------:R-:W-:-:S09]  /*0080*/  UISETP.GE.U32.AND.EX UP0, UPT, UR7, URZ, UPT, UP0 ;  /* 0x000000ff0700728c */ /* 0x000fd2000bf06100 */
[----:B--2---:R-:W-:Y:S05]  /*0090*/  BRA.U !UP0, `(.L_x_279) ;  /* 0x0000000108287547 */ /* 0x004fea000b800000 */
[----:B------:R-:W0:Y:S01]  /*00a0*/  S2R R0, SR_TID.X ;  /* 0x0000000000007919 */ /* 0x000e220000002100 */
[----:B------:R-:W1:Y:S01]  /*00b0*/  LDCU.64 UR6, c[0x0][0x388] ;  /* 0x00007100ff0677ac */ /* 0x000e620008000a00 */
[----:B------:R-:W2:Y:S01]  /*00c0*/  LDC R5, c[0x0][0x390] ;  /* 0x0000e400ff057b82 */ /* 0x000ea20000000800 */
[----:B0-----:R-:W-:-:S05]  /*00d0*/  IADD3 R0, P0, PT, R0, UR4, RZ ;  /* 0x0000000400007c10 */ /* 0x001fca000ff1e0ff */
[----:B------:R-:W-:Y:S01]  /*00e0*/  IMAD.X R3, RZ, RZ, UR5, P0 ;  /* 0x00000005ff037e24 */ /* 0x000fe200080e06ff */
[----:B-1----:R-:W-:-:S04]  /*00f0*/  LEA R2, P0, R0, UR6, 0x2 ;  /* 0x0000000600027c11 */ /* 0x002fc8000f8010ff */
[----:B------:R-:W-:-:S05]  /*0100*/  LEA.HI.X R3, R0, UR7, R3, 0x2, P0 ;  /* 0x0000000700037c11 */ /* 0x000fca00080f1403 */
[----:B--2---:R-:W-:Y:S04]  /*0110*/  STG.E desc[UR8][R2.64], R5 ;  /* 0x0000000502007986 */ /* 0x004fe8000c101908 */
[----:B------:R-:W-:Y:S01]  /*0120*/  STG.E desc[UR8][R2.64+0x400], R5 ;  /* 0x0004000502007986 */ /* 0x000fe2000c101908 */
[----:B------:R-:W-:Y:S05]  /*0130*/  EXIT ;  /* 0x000000000000794d */ /* 0x000fea0003800000 */
.L_x_279:
[----:B------:R-:W0:Y:S01]  /*0140*/  S2R R0, SR_TID.X ;  /* 0x0000000000007919 */ /* 0x000e220000002100 */
[----:B------:R-:W-:Y:S01]  /*0150*/  IMAD.U32 R2, RZ, RZ, UR7 ;  /* 0x00000007ff027e24 */ /* 0x000fe2000f8e00ff */
[----:B------:R-:W1:Y:S01]  /*0160*/  LDCU.64 UR10, c[0x0][0x388] ;  /* 0x00007100ff0a77ac */ /* 0x000e620008000a00 */
[----:B------:R-:W-:Y:S01]  /*0170*/  IMAD.U32 R4, RZ, RZ, UR7 ;  /* 0x00000007ff047e24 */ /* 0x000fe2000f8e00ff */
[----:B0-----:R-:W-:-:S04]  /*0180*/  ISETP.LT.U32.AND P0, PT, R0, UR6, PT ;  /* 0x0000000600007c0c */ /* 0x001fc8000bf01070 */
[----:B------:R-:W-:Y:S01]  /*0190*/  ISETP.GT.U32.AND.EX P0, PT, R2, RZ, PT, P0 ;  /* 0x000000ff0200720c */ /* 0x000fe20003f04100 */
[C---:B------:R-:W-:Y:S01]  /*01a0*/  VIADD R2, R0.reuse, 0x100 ;  /* 0x0000010000027836 */ /* 0x040fe20000000000 */
[----:B------:R-:W-:-:S04]  /*01b0*/  IADD3 R0, P2, PT, R0, UR4, RZ ;  /* 0x0000000400007c10 */ /* 0x000fc8000ff5e0ff */
[----:B------:R-:W-:Y:S01]  /*01c0*/  ISETP.LT.U32.AND P1, PT, R2, UR6, PT ;  /* 0x0000000602007c0c */ /* 0x000fe2000bf21070 */
[----:B------:R-:W-:Y:S01]  /*01d0*/  IMAD.X R3, RZ, RZ, UR5, P2 ;  /* 0x00000005ff037e24 */ /* 0x000fe200090e06ff */
[----:B-1----:R-:W-:Y:S02]  /*01e0*/  LEA R2, P2, R0, UR10, 0x2 ;  /* 0x0000000a00027c11 */ /* 0x002fe4000f8410ff */
[----:B------:R-:W-:Y:S02]  /*01f0*/  ISETP.GT.U32.AND.EX P1, PT, R4, RZ, PT, P1 ;  /* 0x000000ff0400720c */ /* 0x000fe40003f24110 */
[----:B------:R-:W-:Y:S01]  /*0200*/  LEA.HI.X R3, R0, UR11, R3, 0x2, P2 ;  /* 0x0000000b00037c11 */ /* 0x000fe200090f1403 */
[----:B------:R-:W0:Y:S04]  /*0210*/  @P0 LDC R5, c[0x0][0x390] ;  /* 0x0000e400ff050b82 */ /* 0x000e280000000800 */
[----:B0-----:R0:W-:Y:S06]  /*0220*/  @P0 STG.E desc[UR8][R2.64], R5 ;  /* 0x0000000502000986 */ /* 0x0011ec000c101908 */
[----:B------:R-:W-:Y:S05]  /*0230*/  @!P1 EXIT ;  /* 0x000000000000994d */ /* 0x000fea0003800000 */
[----:B0-----:R-:W0:Y:S02]  /*0240*/  LDC R5, c[0x0][0x390] ;  /* 0x0000e400ff057b82 */ /* 0x001e240000000800 */
[----:B0-----:R-:W-:Y:S01]  /*0250*/  STG.E desc[UR8][R2.64+0x400], R5 ;  /* 0x0004000502007986 */ /* 0x001fe2000c101908 */
[----:B------:R-:W-:Y:S05]  /*0260*/  EXIT ;  /* 0x000000000000794d */ /* 0x000fea0003800000 */
.L_x_280:
        /* <DEDUP_REMOVED lines=9> */
.L_x_290:


//--------------------- .text._ZN3cub18CUB_300001_SM_10006detail11EmptyKernelIvEEvv --------------------------
	.section	.text._ZN3cub18CUB_300001_SM_10006detail11EmptyKernelIvEEvv,"ax",@progbits
	.align	128
        .global         _ZN3cub18CUB_300001_SM_10006detail11EmptyKernelIvEEvv
        .type           _ZN3cub18CUB_300001_SM_10006detail11EmptyKernelIvEEvv,@function
        .size           _ZN3cub18CUB_300001_SM_10006detail11EmptyKernelIvEEvv,(.L_x_291 - _ZN3cub18CUB_300001_SM_10006detail11EmptyKernelIvEEvv)
        .other          _ZN3cub18CUB_300001_SM_10006detail11EmptyKernelIvEEvv,@"STO_CUDA_ENTRY STV_DEFAULT"
_ZN3cub18CUB_300001_SM_10006detail11EmptyKernelIvEEvv:
.text._ZN3cub18CUB_300001_SM_10006detail11EmptyKernelIvEEvv:
[----:B------:R-:W-:Y:S01]  /*0000*/  LDC R1, c[0x0][0x37c] ;  /* 0x0000df00ff017b82 */ /* 0x000fe20000000800 */
[----:B------:R-:W-:Y:S05]  /*0010*/  EXIT ;  /* 0x000000000000794d */ /* 0x000fea0003800000 */
.L_x_281:
        /* <DEDUP_REMOVED lines=14> */
.L_x_291:


//--------------------- .nv.shared._ZN3cub18CUB_300001_SM_10006detail6reduce28DeviceReduceSingleTileKernelINS2_10policy_hubIiyN4cuda3std3__44plusIiEEE10Policy1000EPiSC_iS9_iiNS7_10__identityEEEvT0_T1_T2_T3_T4_T6_ --------------------------
	.section	.nv.shared._ZN3cub18CUB_300001_SM_10006detail6reduce28DeviceReduceSingleTileKernelINS2_10policy_hubIiyN4cuda3std3__44plusIiEEE10Policy1000EPiSC_iS9_iiNS7_10__identityEEEvT0_T1_T2_T3_T4_T6_,"aw",@nobits
	.sectionflags	@""
	.align	4
.nv.shared._ZN3cub18CUB_300001_SM_10006detail6reduce28DeviceReduceSingleTileKernelINS2_10policy_hubIiyN4cuda3std3__44plusIiEEE10Policy1000EPiSC_iS9_iiNS7_10__identityEEEvT0_T1_T2_T3_T4_T6_:
	.zero		1068


//--------------------- .nv.shared.reserved.0     --------------------------
	.section	.nv.shared.reserved.0,"aw",@nobits
	.weak		__nv_reservedSMEM_offset_0_alias
	.size		__nv_reservedSMEM_offset_0_alias, 0, 64
	.other		__nv_reservedSMEM_offset_0_alias,@"STO_CUDA_RESERVED_SHARED STV_DEFAULT"
__nv_reservedSMEM_offset_0_alias:
	.zero		0
	.zero		64


//--------------------- .nv.global                --------------------------
	.section	.nv.global,"aw",@nobits
.nv.global:
	.type		_ZN34_INTERNAL_3cf57730_4_k_cu_ffda24536thrust24THRUST_300001_SM_1000_NS3seqE,@object
	.size		_ZN34_INTERNAL_3cf57730_4_k_cu_ffda24536thrust24THRUST_300001_SM_1000_NS3seqE,(_ZN34_INTERNAL_3cf57730_4_k_cu_ffda24534cuda3std3__48in_placeE - _ZN34_INTERNAL_3cf57730_4_k_cu_ffda24536thrust24THRUST_300001_SM_1000_NS3seqE)
_ZN34_INTERNAL_3cf57730_4_k_cu_ffda24536thrust24THRUST_300001_SM_1000_NS3seqE:
	.zero		1
	.type		_ZN34_INTERNAL_3cf57730_4_k_cu_ffda24534cuda3std3__48in_placeE,@object
	.size		_ZN34_INTERNAL_3cf57730_4_k_cu_ffda24534cuda3std3__48in_placeE,(_ZN34_INTERNAL_3cf57730_4_k_cu_ffda24534cuda3std6ranges3__45__cpo4sizeE - _ZN34_INTERNAL_3cf57730_4_k_cu_ffda24534cuda3std3__48in_placeE)
_ZN34_INTERNAL_3cf57730_4_k_cu_ffda24534cuda3std3__48in_placeE:
	.zero		1
	.type		_ZN34_INTERNAL_3cf57730_4_k_cu_ffda24534cuda3std6ranges3__45__cpo4sizeE,@object
	.size		_ZN34_INTERNAL_3cf57730_4_k_cu_ffda24534cuda3std6ranges3__45__cpo4sizeE,(_ZN34_INTERNAL_3cf57730_4_k_cu_ffda24536thrust24THRUST_300001_SM_1000_NS12placeholders2_3E - _ZN34_INTERNAL_3cf57730_4_k_cu_ffda24534cuda3std6ranges3__45__cpo4sizeE)
_ZN34_INTERNAL_3cf57730_4_k_cu_ffda24534cuda3std6ranges3__45__cpo4sizeE:
	.zero		1
	.type		_ZN34_INTERNAL_3cf57730_4_k_cu_ffda24536thrust24THRUST_300001_SM_1000_NS12placeholders2_3E,@object
	.size		_ZN34_INTERNAL_3cf57730_4_k_cu_ffda24536thrust24THRUST_300001_SM_1000_NS12placeholders2_3E,(_ZN34_INTERNAL_3cf57730_4_k_cu_ffda24534cuda3std3__45__cpo6cbeginE - _ZN34_INTERNAL_3cf57730_4_k_cu_ffda24536thrust24THRUST_300001_SM_1000_NS12placeholders2_3E)
_ZN34_INTERNAL_3cf57730_4_k_cu_ffda24536thrust24THRUST_300001_SM_1000_NS12placeholders2_3E:
	.zero		1
	.type		_ZN34_INTERNAL_3cf57730_4_k_cu_ffda24534cuda3std3__45__cpo6cbeginE,@object
	.size		_ZN34_INTERNAL_3cf57730_4_k_cu_ffda24534cuda3std3__45__cpo6cbeginE,(_ZN34_INTERNAL_3cf57730_4_k_cu_ffda24534cuda3std6ranges3__45__cpo6cbeginE - _ZN34_INTERNAL_3cf57730_4_k_cu_ffda24534cuda3std3__45__cpo6cbeginE)
_ZN34_INTERNAL_3cf57730_4_k_cu_ffda24534cuda3std3__45__cpo6cbeginE:
	.zero		1
	.type		_ZN34_INTERNAL_3cf57730_4_k_cu_ffda24534cuda3std6ranges3__45__cpo6cbeginE,@object
	.size		_ZN34_INTERNAL_3cf57730_4_k_cu_ffda24534cuda3std6ranges3__45__cpo6cbeginE,(_ZN34_INTERNAL_3cf57730_4_k_cu_ffda24536thrust24THRUST_300001_SM_1000_NS12placeholders2_7E - _ZN34_INTERNAL_3cf57730_4_k_cu_ffda24534cuda3std6ranges3__45__cpo6cbeginE)
_ZN34_INTERNAL_3cf57730_4_k_cu_ffda24534cuda3std6ranges3__45__cpo6cbeginE:
	.zero		1
	.type		_ZN34_INTERNAL_3cf57730_4_k_cu_ffda24536thrust24THRUST_300001_SM_1000_NS12placeholders2_7E,@object
	.size		_ZN34_INTERNAL_3cf57730_4_k_cu_ffda24536thrust24THRUST_300001_SM_1000_NS12placeholders2_7E,(_ZN34_INTERNAL_3cf57730_4_k_cu_ffda24534cuda3std3__45__cpo7crbeginE - _ZN34_INTERNAL_3cf57730_4_k_cu_ffda24536thrust24THRUST_300001_SM_1000_NS12placeholders2_7E)
_ZN34_INTERNAL_3cf57730_4_k_cu_ffda24536thrust24THRUST_300001_SM_1000_NS12placeholders2_7E:
	.zero		1
	.type		_ZN34_INTERNAL_3cf57730_4_k_cu_ffda24534cuda3std3__45__cpo7crbeginE,@object
	.size		_ZN34_INTERNAL_3cf57730_4_k_cu_ffda24534cuda3std3__45__cpo7crbeginE,(_ZN34_INTERNAL_3cf57730_4_k_cu_ffda24534cuda3std6ranges3__45__cpo4nextE - _ZN34_INTERNAL_3cf57730_4_k_cu_ffda24534cuda3std3__45__cpo7crbeginE)
_ZN34_INTERNAL_3cf57730_4_k_cu_ffda24534cuda3std3__45__cpo7crbeginE:
	.zero		1
	.type		_ZN34_INTERNAL_3cf57730_4_k_cu_ffda24534cuda3std6ranges3__45__cpo4nextE,@object
	.size		_ZN34_INTERNAL_3cf57730_4_k_cu_ffda24534cuda3std6ranges3__45__cpo4nextE,(_ZN34_INTERNAL_3cf57730_4_k_cu_ffda24534cuda3std6ranges3__45__cpo4swapE - _ZN34_INTERNAL_3cf57730_4_k_cu_ffda24534cuda3std6ranges3__45__cpo4nextE)
_ZN34_INTERNAL_3cf57730_4_k_cu_ffda24534cuda3std6ranges3__45__cpo4nextE:
	.zero		1
	.type		_ZN34_INTERNAL_3cf57730_4_k_cu_ffda24534cuda3std6ranges3__45__cpo4swapE,@object
	.size		_ZN34_INTERNAL_3cf57730_4_k_cu_ffda24534cuda3std6ranges3__45__cpo4swapE,(_ZN34_INTERNAL_3cf57730_4_k_cu_ffda24536thrust24THRUST_300001_SM_1000_NS8cuda_cub10par_nosyncE - _ZN34_INTERNAL_3cf57730_4_k_cu_ffda24534cuda3std6ranges3__45__cpo4swapE)
_ZN34_INTERNAL_3cf57730_4_k_cu_ffda24534cuda3std6ranges3__45__cpo4swapE:
	.zero		1
	.type		_ZN34_INTERNAL_3cf57730_4_k_cu_ffda24536thrust24THRUST_300001_SM_1000_NS8cuda_cub10par_nosyncE,@object
	.size		_ZN34_INTERNAL_3cf57730_4_k_cu_ffda24536thrust24THRUST_300001_SM_1000_NS8cuda_cub10par_nosyncE,(_ZN34_INTERNAL_3cf57730_4_k_cu_ffda24536thrust24THRUST_300001_SM_1000_NS12placeholders2_9E - _ZN34_INTERNAL_3cf57730_4_k_cu_ffda24536thrust24THRUST_300001_SM_1000_NS8cuda_cub10par_nosyncE)
_ZN34_INTERNAL_3cf57730_4_k_cu_ffda24536thrust24THRUST_300001_SM_1000_NS8cuda_cub10par_nosyncE:
	.zero		1
	.type		_ZN34_INTERNAL_3cf57730_4_k_cu_ffda24536thrust24THRUST_300001_SM_1000_NS12placeholders2_9E,@object
	.size		_ZN34_INTERNAL_3cf57730_4_k_cu_ffda24536thrust24THRUST_300001_SM_1000_NS12placeholders2_9E,(_ZN34_INTERNAL_3cf57730_4_k_cu_ffda24534cuda3std3__436_GLOBAL__N__3cf57730_4_k_cu_ffda24536ignoreE - _ZN34_INTERNAL_3cf57730_4_k_cu_ffda24536thrust24THRUST_300001_SM_1000_NS12placeholders2_9E)
_ZN34_INTERNAL_3cf57730_4_k_cu_ffda24536thrust24THRUST_300001_SM_1000_NS12placeholders2_9E:
	.zero		1
	.type		_ZN34_INTERNAL_3cf57730_4_k_cu_ffda24534cuda3std3__436_GLOBAL__N__3cf57730_4_k_cu_ffda24536ignoreE,@object
	.size		_ZN34_INTERNAL_3cf57730_4_k_cu_ffda24534cuda3std3__436_GLOBAL__N__3cf57730_4_k_cu_ffda24536ignoreE,(_ZN34_INTERNAL_3cf57730_4_k_cu_ffda24534cuda3std6ranges3__45__cpo4dataE - _ZN34_INTERNAL_3cf57730_4_k_cu_ffda24534cuda3std3__436_GLOBAL__N__3cf57730_4_k_cu_ffda24536ignoreE)
_ZN34_INTERNAL_3cf57730_4_k_cu_ffda24534cuda3std3__436_GLOBAL__N__3cf57730_4_k_cu_ffda24536ignoreE:
	.zero		1
	.type		_ZN34_INTERNAL_3cf57730_4_k_cu_ffda24534cuda3std6ranges3__45__cpo4dataE,@object
	.size		_ZN34_INTERNAL_3cf57730_4_k_cu_ffda24534cuda3std6ranges3__45__cpo4dataE,(_ZN34_INTERNAL_3cf57730_4_k_cu_ffda24536thrust24THRUST_300001_SM_1000_NS12placeholders2_1E - _ZN34_INTERNAL_3cf57730_4_k_cu_ffda24534cuda3std6ranges3__45__cpo4dataE)
_ZN34_INTERNAL_3cf57730_4_k_cu_ffda24534cuda3std6ranges3__45__cpo4dataE:
	.zero		1
	.type		_ZN34_INTERNAL_3cf57730_4_k_cu_ffda24536thrust24THRUST_300001_SM_1000_NS12placeholders2_1E,@object
	.size		_ZN34_INTERNAL_3cf57730_4_k_cu_ffda24536thrust24THRUST_300001_SM_1000_NS12placeholders2_1E,(_ZN34_INTERNAL_3cf57730_4_k_cu_ffda24534cuda3std3__45__cpo5beginE - _ZN34_INTERNAL_3cf57730_4_k_cu_ffda24536thrust24THRUST_300001_SM_1000_NS12placeholders2_1E)
_ZN34_INTERNAL_3cf57730_4_k_cu_ffda24536thrust24THRUST_300001_SM_1000_NS12placeholders2_1E:
	.zero		1
	.type		_ZN34_INTERNAL_3cf57730_4_k_cu_ffda24534cuda3std3__45__cpo5beginE,@object
	.size		_ZN34_INTERNAL_3cf57730_4_k_cu_ffda24534cuda3std3__45__cpo5beginE,(_ZN34_INTERNAL_3cf57730_4_k_cu_ffda24534cuda3std6ranges3__45__cpo5beginE - _ZN34_INTERNAL_3cf57730_4_k_cu_ffda24534cuda3std3__45__cpo5beginE)
_ZN34_INTERNAL_3cf57730_4_k_cu_ffda24534cuda3std3__45__cpo5beginE:
	.zero		1
	.type		_ZN34_INTERNAL_3cf57730_4_k_cu_ffda24534cuda3std6ranges3__45__cpo5beginE,@object
	.size		_ZN34_INTERNAL_3cf57730_4_k_cu_ffda24534cuda3std6ranges3__45__cpo5beginE,(_ZN34_INTERNAL_3cf57730_4_k_cu_ffda24536thrust24THRUST_300001_SM_1000_NS12placeholders2_5E - _ZN34_INTERNAL_3cf57730_4_k_cu_ffda24534cuda3std6ranges3__45__cpo5beginE)
_ZN34_INTERNAL_3cf57730_4_k_cu_ffda24534cuda3std6ranges3__45__cpo5beginE:
	.zero		1
	.type		_ZN34_INTERNAL_3cf57730_4_k_cu_ffda24536thrust24THRUST_300001_SM_1000_NS12placeholders2_5E,@object
	.size		_ZN34_INTERNAL_3cf57730_4_k_cu_ffda24536thrust24THRUST_300001_SM_1000_NS12placeholders2_5E,(_ZN34_INTERNAL_3cf57730_4_k_cu_ffda24534cuda3std3__45__cpo6rbeginE - _ZN34_INTERNAL_3cf57730_4_k_cu_ffda24536thrust24THRUST_300001_SM_1000_NS12placeholders2_5E)
_ZN34_INTERNAL_3cf57730_4_k_cu_ffda24536thrust24THRUST_300001_SM_1000_NS12placeholders2_5E:
	.zero		1
	.type		_ZN34_INTERNAL_3cf57730_4_k_cu_ffda24534cuda3std3__45__cpo6rbeginE,@object
	.size		_ZN34_INTERNAL_3cf57730_4_k_cu_ffda24534cuda3std3__45__cpo6rbeginE,(_ZN34_INTERNAL_3cf57730_4_k_cu_ffda24534cuda3std6ranges3__45__cpo7advanceE - _ZN34_INTERNAL_3cf57730_4_k_cu_ffda24534cuda3std3__45__cpo6rbeginE)
_ZN34_INTERNAL_3cf57730_4_k_cu_ffda24534cuda3std3__45__cpo6rbeginE:
	.zero		1
	.type		_ZN34_INTERNAL_3cf57730_4_k_cu_ffda24534cuda3std6ranges3__45__cpo7advanceE,@object
	.size		_ZN34_INTERNAL_3cf57730_4_k_cu_ffda24534cuda3std6ranges3__45__cpo7advanceE,(_ZN34_INTERNAL_3cf57730_4_k_cu_ffda24534cuda3std3__47nulloptE - _ZN34_INTERNAL_3cf57730_4_k_cu_ffda24534cuda3std6ranges3__45__cpo7advanceE)
_ZN34_INTERNAL_3cf57730_4_k_cu_ffda24534cuda3std6ranges3__45__cpo7advanceE:
	.zero		1
	.type		_ZN34_INTERNAL_3cf57730_4_k_cu_ffda24534cuda3std3__47nulloptE,@object
	.size		_ZN34_INTERNAL_3cf57730_4_k_cu_ffda24534cuda3std3__47nulloptE,(_ZN34_INTERNAL_3cf57730_4_k_cu_ffda24534cuda3std6ranges3__45__cpo8distanceE - _ZN34_INTERNAL_3cf57730_4_k_cu_ffda24534cuda3std3__47nulloptE)
_ZN34_INTERNAL_3cf57730_4_k_cu_ffda24534cuda3std3__47nulloptE:
	.zero		1
	.type		_ZN34_INTERNAL_3cf57730_4_k_cu_ffda24534cuda3std6ranges3__45__cpo8distanceE,@object
	.size		_ZN34_INTERNAL_3cf57730_4_k_cu_ffda24534cuda3std6ranges3__45__cpo8distanceE,(_ZN34_INTERNAL_3cf57730_4_k_cu_ffda24536thrust24THRUST_300001_SM_1000_NS12placeholders3_10E - _ZN34_INTERNAL_3cf57730_4_k_cu_ffda24534cuda3std6ranges3__45__cpo8distanceE)
_ZN34_INTERNAL_3cf57730_4_k_cu_ffda24534cuda3std6ranges3__45__cpo8distanceE:
	.zero		1
	.type		_ZN34_INTERNAL_3cf57730_4_k_cu_ffda24536thrust24THRUST_300001_SM_1000_NS12placeholders3_10E,@object
	.size		_ZN34_INTERNAL_3cf57730_4_k_cu_ffda24536thrust24THRUST_300001_SM_1000_NS12placeholders3_10E,(_ZN34_INTERNAL_3cf57730_4_k_cu_ffda24534cuda3std3__419piecewise_constructE - _ZN34_INTERNAL_3cf57730_4_k_cu_ffda24536thrust24THRUST_300001_SM_1000_NS12placeholders3_10E)
_ZN34_INTERNAL_3cf57730_4_k_cu_ffda24536thrust24THRUST_300001_SM_1000_NS12placeholders3_10E:
	.zero		1
	.type		_ZN34_INTERNAL_3cf57730_4_k_cu_ffda24534cuda3std3__419piecewise_constructE,@object
	.size		_ZN34_INTERNAL_3cf57730_4_k_cu_ffda24534cuda3std3__419piecewise_constructE,(_ZN34_INTERNAL_3cf57730_4_k_cu_ffda24534cuda3std6ranges3__45__cpo5cdataE - _ZN34_INTERNAL_3cf57730_4_k_cu_ffda24534cuda3std3__419piecewise_constructE)
_ZN34_INTERNAL_3cf57730_4_k_cu_ffda24534cuda3std3__419piecewise_constructE:
	.zero		1
	.type		_ZN34_INTERNAL_3cf57730_4_k_cu_ffda24534cuda3std6ranges3__45__cpo5cdataE,@object
	.size		_ZN34_INTERNAL_3cf57730_4_k_cu_ffda24534cuda3std6ranges3__45__cpo5cdataE,(_ZN34_INTERNAL_3cf57730_4_k_cu_ffda24536thrust24THRUST_300001_SM_1000_NS12placeholders2_2E - _ZN34_INTERNAL_3cf57730_4_k_cu_ffda24534cuda3std6ranges3__45__cpo5cdataE)
_ZN34_INTERNAL_3cf57730_4_k_cu_ffda24534cuda3std6ranges3__45__cpo5cdataE:
	.zero		1
	.type		_ZN34_INTERNAL_3cf57730_4_k_cu_ffda24536thrust24THRUST_300001_SM_1000_NS12placeholders2_2E,@object
	.size		_ZN34_INTERNAL_3cf57730_4_k_cu_ffda24536thrust24THRUST_300001_SM_1000_NS12placeholders2_2E,(_ZN34_INTERNAL_3cf57730_4_k_cu_ffda24534cuda3std3__45__cpo3endE - _ZN34_INTERNAL_3cf57730_4_k_cu_ffda24536thrust24THRUST_300001_SM_1000_NS12placeholders2_2E)
_ZN34_INTERNAL_3cf57730_4_k_cu_ffda24536thrust24THRUST_300001_SM_1000_NS12placeholders2_2E:
	.zero		1
	.type		_ZN34_INTERNAL_3cf57730_4_k_cu_ffda24534cuda3std3__45__cpo3endE,@object
	.size		_ZN34_INTERNAL_3cf57730_4_k_cu_ffda24534cuda3std3__45__cpo3endE,(_ZN34_INTERNAL_3cf57730_4_k_cu_ffda24534cuda3std6ranges3__45__cpo3endE - _ZN34_INTERNAL_3cf57730_4_k_cu_ffda24534cuda3std3__45__cpo3endE)
_ZN34_INTERNAL_3cf57730_4_k_cu_ffda24534cuda3std3__45__cpo3endE:
	.zero		1
	.type		_ZN34_INTERNAL_3cf57730_4_k_cu_ffda24534cuda3std6ranges3__45__cpo3endE,@object
	.size		_ZN34_INTERNAL_3cf57730_4_k_cu_ffda24534cuda3std6ranges3__45__cpo3endE,(_ZN34_INTERNAL_3cf57730_4_k_cu_ffda24536thrust24THRUST_300001_SM_1000_NS12placeholders2_6E - _ZN34_INTERNAL_3cf57730_4_k_cu_ffda24534cuda3std6ranges3__45__cpo3endE)
_ZN34_INTERNAL_3cf57730_4_k_cu_ffda24534cuda3std6ranges3__45__cpo3endE:
	.zero		1
	.type		_ZN34_INTERNAL_3cf57730_4_k_cu_ffda24536thrust24THRUST_300001_SM_1000_NS12placeholders2_6E,@object
	.size		_ZN34_INTERNAL_3cf57730_4_k_cu_ffda24536thrust24THRUST_300001_SM_1000_NS12placeholders2_6E,(_ZN34_INTERNAL_3cf57730_4_k_cu_ffda24534cuda3std3__45__cpo4rendE - _ZN34_INTERNAL_3cf57730_4_k_cu_ffda24536thrust24THRUST_300001_SM_1000_NS12placeholders2_6E)
_ZN34_INTERNAL_3cf57730_4_k_cu_ffda24536thrust24THRUST_300001_SM_1000_NS12placeholders2_6E:
	.zero		1
	.type		_ZN34_INTERNAL_3cf57730_4_k_cu_ffda24534cuda3std3__45__cpo4rendE,@object
	.size		_ZN34_INTERNAL_3cf57730_4_k_cu_ffda24534cuda3std3__45__cpo4rendE,(_ZN34_INTERNAL_3cf57730_4_k_cu_ffda24534cuda3std6ranges3__45__cpo9iter_swapE - _ZN34_INTERNAL_3cf57730_4_k_cu_ffda24534cuda3std3__45__cpo4rendE)
_ZN34_INTERNAL_3cf57730_4_k_cu_ffda24534cuda3std3__45__cpo4rendE:
	.zero		1
	.type		_ZN34_INTERNAL_3cf57730_4_k_cu_ffda24534cuda3std6ranges3__45__cpo9iter_swapE,@object
	.size		_ZN34_INTERNAL_3cf57730_4_k_cu_ffda24534cuda3std6ranges3__45__cpo9iter_swapE,(_ZN34_INTERNAL_3cf57730_4_k_cu_ffda24534cuda3std3__48unexpectE - _ZN34_INTERNAL_3cf57730_4_k_cu_ffda24534cuda3std6ranges3__45__cpo9iter_swapE)
_ZN34_INTERNAL_3cf57730_4_k_cu_ffda24534cuda3std6ranges3__45__cpo9iter_swapE:
	.zero		1
	.type		_ZN34_INTERNAL_3cf57730_4_k_cu_ffda24534cuda3std3__48unexpectE,@object
	.size		_ZN34_INTERNAL_3cf57730_4_k_cu_ffda24534cuda3std3__48unexpectE,(_ZN34_INTERNAL_3cf57730_4_k_cu_ffda24536thrust24THRUST_300001_SM_1000_NS8cuda_cub3parE - _ZN34_INTERNAL_3cf57730_4_k_cu_ffda24534cuda3std3__48unexpectE)
_ZN34_INTERNAL_3cf57730_4_k_cu_ffda24534cuda3std3__48unexpectE:
	.zero		1
	.type		_ZN34_INTERNAL_3cf57730_4_k_cu_ffda24536thrust24THRUST_300001_SM_1000_NS8cuda_cub3parE,@object
	.size		_ZN34_INTERNAL_3cf57730_4_k_cu_ffda24536thrust24THRUST_300001_SM_1000_NS8cuda_cub3parE,(_ZN34_INTERNAL_3cf57730_4_k_cu_ffda24536thrust24THRUST_300001_SM_1000_NS12placeholders2_4E - _ZN34_INTERNAL_3cf57730_4_k_cu_ffda24536thrust24THRUST_300001_SM_1000_NS8cuda_cub3parE)
_ZN34_INTERNAL_3cf57730_4_k_cu_ffda24536thrust24THRUST_300001_SM_1000_NS8cuda_cub3parE:
	.zero		1
	.type		_ZN34_INTERNAL_3cf57730_4_k_cu_ffda24536thrust24THRUST_300001_SM_1000_NS12placeholders2_4E,@object
	.size		_ZN34_INTERNAL_3cf57730_4_k_cu_ffda24536thrust24THRUST_300001_SM_1000_NS12placeholders2_4E,(_ZN34_INTERNAL_3cf57730_4_k_cu_ffda24534cuda3std3__45__cpo4cendE - _ZN34_INTERNAL_3cf57730_4_k_cu_ffda24536thrust24THRUST_300001_SM_1000_NS12placeholders2_4E)
_ZN34_INTERNAL_3cf57730_4_k_cu_ffda24536thrust24THRUST_300001_SM_1000_NS12placeholders2_4E:
	.zero		1
	.type		_ZN34_INTERNAL_3cf57730_4_k_cu_ffda24534cuda3std3__45__cpo4cendE,@object
	.size		_ZN34_INTERNAL_3cf57730_4_k_cu_ffda24534cuda3std3__45__cpo4cendE,(_ZN34_INTERNAL_3cf57730_4_k_cu_ffda24534cuda3std6ranges3__45__cpo4cendE - _ZN34_INTERNAL_3cf57730_4_k_cu_ffda24534cuda3std3__45__cpo4cendE)
_ZN34_INTERNAL_3cf57730_4_k_cu_ffda24534cuda3std3__45__cpo4cendE:
	.zero		1
	.type		_ZN34_INTERNAL_3cf57730_4_k_cu_ffda24534cuda3std6ranges3__45__cpo4cendE,@object
	.size		_ZN34_INTERNAL_3cf57730_4_k_cu_ffda24534cuda3std6ranges3__45__cpo4cendE,(_ZN34_INTERNAL_3cf57730_4_k_cu_ffda24534cuda3std3__420unreachable_sentinelE - _ZN34_INTERNAL_3cf57730_4_k_cu_ffda24534cuda3std6ranges3__45__cpo4cendE)
_ZN34_INTERNAL_3cf57730_4_k_cu_ffda24534cuda3std6ranges3__45__cpo4cendE:
	.zero		1
	.type		_ZN34_INTERNAL_3cf57730_4_k_cu_ffda24534cuda3std3__420unreachable_sentinelE,@object
	.size		_ZN34_INTERNAL_3cf57730_4_k_cu_ffda24534cuda3std3__420unreachable_sentinelE,(_ZN34_INTERNAL_3cf57730_4_k_cu_ffda24534cuda3std6ranges3__45__cpo5ssizeE - _ZN34_INTERNAL_3cf57730_4_k_cu_ffda24534cuda3std3__420unreachable_sentinelE)
_ZN34_INTERNAL_3cf57730_4_k_cu_ffda24534cuda3std3__420unreachable_sentinelE:
	.zero		1
	.type		_ZN34_INTERNAL_3cf57730_4_k_cu_ffda24534cuda3std6ranges3__45__cpo5ssizeE,@object
	.size		_ZN34_INTERNAL_3cf57730_4_k_cu_ffda24534cuda3std6ranges3__45__cpo5ssizeE,(_ZN34_INTERNAL_3cf57730_4_k_cu_ffda24536thrust24THRUST_300001_SM_1000_NS12placeholders2_8E - _ZN34_INTERNAL_3cf57730_4_k_cu_ffda24534cuda3std6ranges3__45__cpo5ssizeE)
_ZN34_INTERNAL_3cf57730_4_k_cu_ffda24534cuda3std6ranges3__45__cpo5ssizeE:
	.zero		1
	.type		_ZN34_INTERNAL_3cf57730_4_k_cu_ffda24536thrust24THRUST_300001_SM_1000_NS12placeholders2_8E,@object
	.size		_ZN34_INTERNAL_3cf57730_4_k_cu_ffda24536thrust24THRUST_300001_SM_1000_NS12placeholders2_8E,(_ZN34_INTERNAL_3cf57730_4_k_cu_ffda24534cuda3std3__45__cpo5crendE - _ZN34_INTERNAL_3cf57730_4_k_cu_ffda24536thrust24THRUST_300001_SM_1000_NS12placeholders2_8E)
_ZN34_INTERNAL_3cf57730_4_k_cu_ffda24536thrust24THRUST_300001_SM_1000_NS12placeholders2_8E:
	.zero		1
	.type		_ZN34_INTERNAL_3cf57730_4_k_cu_ffda24534cuda3std3__45__cpo5crendE,@object
	.size		_ZN34_INTERNAL_3cf57730_4_k_cu_ffda24534cuda3std3__45__cpo5crendE,(_ZN34_INTERNAL_3cf57730_4_k_cu_ffda24534cuda3std6ranges3__45__cpo4prevE - _ZN34_INTERNAL_3cf57730_4_k_cu_ffda24534cuda3std3__45__cpo5crendE)
_ZN34_INTERNAL_3cf57730_4_k_cu_ffda24534cuda3std3__45__cpo5crendE:
	.zero		1
	.type		_ZN34_INTERNAL_3cf57730_4_k_cu_ffda24534cuda3std6ranges3__45__cpo4prevE,@object
	.size		_ZN34_INTERNAL_3cf57730_4_k_cu_ffda24534cuda3std6ranges3__45__cpo4prevE,(_ZN34_INTERNAL_3cf57730_4_k_cu_ffda24534cuda3std6ranges3__45__cpo9iter_moveE - _ZN34_INTERNAL_3cf57730_4_k_cu_ffda24534cuda3std6ranges3__45__cpo4prevE)
_ZN34_INTERNAL_3cf57730_4_k_cu_ffda24534cuda3std6ranges3__45__cpo4prevE:
	.zero		1
	.type		_ZN34_INTERNAL_3cf57730_4_k_cu_ffda24534cuda3std6ranges3__45__cpo9iter_moveE,@object
	.size		_ZN34_INTERNAL_3cf57730_4_k_cu_ffda24534cuda3std6ranges3__45__cpo9iter_moveE,(_ZN34_INTERNAL_3cf57730_4_k_cu_ffda24536thrust24THRUST_300001_SM_1000_NS6system6detail10sequential3seqE - _ZN34_INTERNAL_3cf57730_4_k_cu_ffda24534cuda3std6ranges3__45__cpo9iter_moveE)
_ZN34_INTERNAL_3cf57730_4_k_cu_ffda24534cuda3std6ranges3__45__cpo9iter_moveE:
	.zero		1
	.type		_ZN34_INTERNAL_3cf57730_4_k_cu_ffda24536thrust24THRUST_300001_SM_1000_NS6system6detail10sequential3seqE,@object
	.size		_ZN34_INTERNAL_3cf57730_4_k_cu_ffda24536thrust24THRUST_300001_SM_1000_NS6system6detail10sequential3seqE,(.L_31 - _ZN34_INTERNAL_3cf57730_4_k_cu_ffda24536thrust24THRUST_300001_SM_1000_NS6system6detail10sequential3seqE)
_ZN34_INTERNAL_3cf57730_4_k_cu_ffda24536thrust24THRUST_300001_SM_1000_NS6system6detail10sequential3seqE:
	.zero		1
.L_31:


//--------------------- .nv.shared._ZN3cub18CUB_300001_SM_10006detail6reduce18DeviceReduceKernelINS2_10policy_hubIiyN4cuda3std3__44plusIiEEE10Policy1000EN6thrust24THRUST_300001_SM_1000_NS6detail15normal_iteratorINSD_10device_ptrIiEEEEyS9_iNS7_10__identityEEEvT0_PT3_T1_NS0_13GridEvenShareISN_EET2_T4_ --------------------------
	.section	.nv.shared._ZN3cub18CUB_300001_SM_10006detail6reduce18DeviceReduceKernelINS2_10policy_hubIiyN4cuda3std3__44plusIiEEE10Policy1000EN6thrust24THRUST_300001_SM_1000_NS6detail15normal_iteratorINSD_10device_ptrIiEEEEyS9_iNS7_10__identityEEEvT0_PT3_T1_NS0_13GridEvenShareISN_EET2_T4_,"aw",@nobits
	.sectionflags	@""
	.align	4
.nv.shared._ZN3cub18CUB_300001_SM_10006detail6reduce18DeviceReduceKernelINS2_10policy_hubIiyN4cuda3std3__44plusIiEEE10Policy1000EN6thrust24THRUST_300001_SM_1000_NS6detail15normal_iteratorINSD_10device_ptrIiEEEEyS9_iNS7_10__identityEEEvT0_PT3_T1_NS0_13GridEvenShareISN_EET2_T4_:
	.zero		1068


//--------------------- .nv.shared._ZN3cub18CUB_300001_SM_10006detail6reduce28DeviceReduceSingleTileKernelINS2_10policy_hubIiyN4cuda3std3__44plusIiEEE10Policy1000EN6thrust24THRUST_300001_SM_1000_NS6detail15normal_iteratorINSD_10device_ptrIiEEEEPiyS9_iiNS7_10__identityEEEvT0_T1_T2_T3_T4_T6_ --------------------------
	.section	.nv.shared._ZN3cub18CUB_300001_SM_10006detail6reduce28DeviceReduceSingleTileKernelINS2_10policy_hubIiyN4cuda3std3__44plusIiEEE10Policy1000EN6thrust24THRUST_300001_SM_1000_NS6detail15normal_iteratorINSD_10device_ptrIiEEEEPiyS9_iiNS7_10__identityEEEvT0_T1_T2_T3_T4_T6_,"aw",@nobits
	.sectionflags	@""
	.align	4
.nv.shared._ZN3cub18CUB_300001_SM_10006detail6reduce28DeviceReduceSingleTileKernelINS2_10policy_hubIiyN4cuda3std3__44plusIiEEE10Policy1000EN6thrust24THRUST_300001_SM_1000_NS6detail15normal_iteratorINSD_10device_ptrIiEEEEPiyS9_iiNS7_10__identityEEEvT0_T1_T2_T3_T4_T6_:
	.zero		1068


//--------------------- .nv.shared._ZN3cub18CUB_300001_SM_10006detail6reduce28DeviceReduceSingleTileKernelINS2_10policy_hubIijN4cuda3std3__44plusIiEEE10Policy1000EPiSC_iS9_iiNS7_10__identityEEEvT0_T1_T2_T3_T4_T6_ --------------------------
	.section	.nv.shared._ZN3cub18CUB_300001_SM_10006detail6reduce28DeviceReduceSingleTileKernelINS2_10policy_hubIijN4cuda3std3__44plusIiEEE10Policy1000EPiSC_iS9_iiNS7_10__identityEEEvT0_T1_T2_T3_T4_T6_,"aw",@nobits
	.sectionflags	@""
	.align	4
.nv.shared._ZN3cub18CUB_300001_SM_10006detail6reduce28DeviceReduceSingleTileKernelINS2_10policy_hubIijN4cuda3std3__44plusIiEEE10Policy1000EPiSC_iS9_iiNS7_10__identityEEEvT0_T1_T2_T3_T4_T6_:
	.zero		1068


//--------------------- .nv.shared._ZN3cub18CUB_300001_SM_10006detail6reduce18DeviceReduceKernelINS2_10policy_hubIijN4cuda3std3__44plusIiEEE10Policy1000EN6thrust24THRUST_300001_SM_1000_NS6detail15normal_iteratorINSD_10device_ptrIiEEEEjS9_iNS7_10__identityEEEvT0_PT3_T1_NS0_13GridEvenShareISN_EET2_T4_ --------------------------
	.section	.nv.shared._ZN3cub18CUB_300001_SM_10006detail6reduce18DeviceReduceKernelINS2_10policy_hubIijN4cuda3std3__44plusIiEEE10Policy1000EN6thrust24THRUST_300001_SM_1000_NS6detail15normal_iteratorINSD_10device_ptrIiEEEEjS9_iNS7_10__identityEEEvT0_PT3_T1_NS0_13GridEvenShareISN_EET2_T4_,"aw",@nobits
	.sectionflags	@""
	.align	4
.nv.shared._ZN3cub18CUB_300001_SM_10006detail6reduce18DeviceReduceKernelINS2_10policy_hubIijN4cuda3std3__44plusIiEEE10Policy1000EN6thrust24THRUST_300001_SM_1000_NS6detail15normal_iteratorINSD_10device_ptrIiEEEEjS9_iNS7_10__identityEEEvT0_PT3_T1_NS0_13GridEvenShareISN_EET2_T4_:
	.zero		1068


//--------------------- .nv.shared._ZN3cub18CUB_300001_SM_10006detail6reduce28DeviceReduceSingleTileKernelINS2_10policy_hubIijN4cuda3std3__44plusIiEEE10Policy1000EN6thrust24THRUST_300001_SM_1000_NS6detail15normal_iteratorINSD_10device_ptrIiEEEEPijS9_iiNS7_10__identityEEEvT0_T1_T2_T3_T4_T6_ --------------------------
	.section	.nv.shared._ZN3cub18CUB_300001_SM_10006detail6reduce28DeviceReduceSingleTileKernelINS2_10policy_hubIijN4cuda3std3__44plusIiEEE10Policy1000EN6thrust24THRUST_300001_SM_1000_NS6detail15normal_iteratorINSD_10device_ptrIiEEEEPijS9_iiNS7_10__identityEEEvT0_T1_T2_T3_T4_T6_,"aw",@nobits
	.sectionflags	@""
	.align	4
.nv.shared._ZN3cub18CUB_300001_SM_10006detail6reduce28DeviceReduceSingleTileKernelINS2_10policy_hubIijN4cuda3std3__44plusIiEEE10Policy1000EN6thrust24THRUST_300001_SM_1000_NS6detail15normal_iteratorINSD_10device_ptrIiEEEEPijS9_iiNS7_10__identityEEEvT0_T1_T2_T3_T4_T6_:
	.zero		1068


//--------------------- .nv.constant0._ZN3cub18CUB_300001_SM_10006detail6reduce28DeviceReduceSingleTileKernelINS2_10policy_hubIiyN4cuda3std3__44plusIiEEE10Policy1000EPiSC_iS9_iiNS7_10__identityEEEvT0_T1_T2_T3_T4_T6_ --------------------------
	.section	.nv.constant0._ZN3cub18CUB_300001_SM_10006detail6reduce28DeviceReduceSingleTileKernelINS2_10policy_hubIiyN4cuda3std3__44plusIiEEE10Policy1000EPiSC_iS9_iiNS7_10__identityEEEvT0_T1_T2_T3_T4_T6_,"a",@progbits
	.sectionflags	@""
	.align	4
.nv.constant0._ZN3cub18CUB_300001_SM_10006detail6reduce28DeviceReduceSingleTileKernelINS2_10policy_hubIiyN4cuda3std3__44plusIiEEE10Policy1000EPiSC_iS9_iiNS7_10__identityEEEvT0_T1_T2_T3_T4_T6_:
	.zero		925


//--------------------- .nv.constant0._ZN3cub18CUB_300001_SM_10006detail6reduce18DeviceReduceKernelINS2_10policy_hubIiyN4cuda3std3__44plusIiEEE10Policy1000EN6thrust24THRUST_300001_SM_1000_NS6detail15normal_iteratorINSD_10device_ptrIiEEEEyS9_iNS7_10__identityEEEvT0_PT3_T1_NS0_13GridEvenShareISN_EET2_T4_ --------------------------
	.section	.nv.constant0._ZN3cub18CUB_300001_SM_10006detail6reduce18DeviceReduceKernelINS2_10policy_hubIiyN4cuda3std3__44plusIiEEE10Policy1000EN6thrust24THRUST_300001_SM_1000_NS6detail15normal_iteratorINSD_10device_ptrIiEEEEyS9_iNS7_10__identityEEEvT0_PT3_T1_NS0_13GridEvenShareISN_EET2_T4_,"a",@progbits
	.sectionflags	@""
	.align	4
.nv.constant0._ZN3cub18CUB_300001_SM_10006detail6reduce18DeviceReduceKernelINS2_10policy_hubIiyN4cuda3std3__44plusIiEEE10Policy1000EN6thrust24THRUST_300001_SM_1000_NS6detail15normal_iteratorINSD_10device_ptrIiEEEEyS9_iNS7_10__identityEEEvT0_PT3_T1_NS0_13GridEvenShareISN_EET2_T4_:
	.zero		994


//--------------------- .nv.constant0._ZN3cub18CUB_300001_SM_10006detail6reduce28DeviceReduceSingleTileKernelINS2_10policy_hubIiyN4cuda3std3__44plusIiEEE10Policy1000EN6thrust24THRUST_300001_SM_1000_NS6detail15normal_iteratorINSD_10device_ptrIiEEEEPiyS9_iiNS7_10__identityEEEvT0_T1_T2_T3_T4_T6_ --------------------------
	.section	.nv.constant0._ZN3cub18CUB_300001_SM_10006detail6reduce28DeviceReduceSingleTileKernelINS2_10policy_hubIiyN4cuda3std3__44plusIiEEE10Policy1000EN6thrust24THRUST_300001_SM_1000_NS6detail15normal_iteratorINSD_10device_ptrIiEEEEPiyS9_iiNS7_10__identityEEEvT0_T1_T2_T3_T4_T6_,"a",@progbits
	.sectionflags	@""
	.align	4
.nv.constant0._ZN3cub18CUB_300001_SM_10006detail6reduce28DeviceReduceSingleTileKernelINS2_10policy_hubIiyN4cuda3std3__44plusIiEEE10Policy1000EN6thrust24THRUST_300001_SM_1000_NS6detail15normal_iteratorINSD_10device_ptrIiEEEEPiyS9_iiNS7_10__identityEEEvT0_T1_T2_T3_T4_T6_:
	.zero		929


//--------------------- .nv.constant0._ZN3cub18CUB_300001_SM_10006detail6reduce28DeviceReduceSingleTileKernelINS2_10policy_hubIijN4cuda3std3__44plusIiEEE10Policy1000EPiSC_iS9_iiNS7_10__identityEEEvT0_T1_T2_T3_T4_T6_ --------------------------
	.section	.nv.constant0._ZN3cub18CUB_300001_SM_10006detail6reduce28DeviceReduceSingleTileKernelINS2_10policy_hubIijN4cuda3std3__44plusIiEEE10Policy1000EPiSC_iS9_iiNS7_10__identityEEEvT0_T1_T2_T3_T4_T6_,"a",@progbits
	.sectionflags	@""
	.align	4
.nv.constant0._ZN3cub18CUB_300001_SM_10006detail6reduce28DeviceReduceSingleTileKernelINS2_10policy_hubIijN4cuda3std3__44plusIiEEE10Policy1000EPiSC_iS9_iiNS7_10__identityEEEvT0_T1_T2_T3_T4_T6_:
	.zero		925


//--------------------- .nv.constant0._ZN3cub18CUB_300001_SM_10006detail6reduce18DeviceReduceKernelINS2_10policy_hubIijN4cuda3std3__44plusIiEEE10Policy1000EN6thrust24THRUST_300001_SM_1000_NS6detail15normal_iteratorINSD_10device_ptrIiEEEEjS9_iNS7_10__identityEEEvT0_PT3_T1_NS0_13GridEvenShareISN_EET2_T4_ --------------------------
	.section	.nv.constant0._ZN3cub18CUB_300001_SM_10006detail6reduce18DeviceReduceKernelINS2_10policy_hubIijN4cuda3std3__44plusIiEEE10Policy1000EN6thrust24THRUST_300001_SM_1000_NS6detail15normal_iteratorINSD_10device_ptrIiEEEEjS9_iNS7_10__identityEEEvT0_PT3_T1_NS0_13GridEvenShareISN_EET2_T4_,"a",@progbits
	.sectionflags	@""
	.align	4
.nv.constant0._ZN3cub18CUB_300001_SM_10006detail6reduce18DeviceReduceKernelINS2_10policy_hubIijN4cuda3std3__44plusIiEEE10Policy1000EN6thrust24THRUST_300001_SM_1000_NS6detail15normal_iteratorINSD_10device_ptrIiEEEEjS9_iNS7_10__identityEEEvT0_PT3_T1_NS0_13GridEvenShareISN_EET2_T4_:
	.zero		958


//--------------------- .nv.constant0._ZN3cub18CUB_300001_SM_10006detail6reduce28DeviceReduceSingleTileKernelINS2_10policy_hubIijN4cuda3std3__44plusIiEEE10Policy1000EN6thrust24THRUST_300001_SM_1000_NS6detail15normal_iteratorINSD_10device_ptrIiEEEEPijS9_iiNS7_10__identityEEEvT0_T1_T2_T3_T4_T6_ --------------------------
	.section	.nv.constant0._ZN3cub18CUB_300001_SM_10006detail6reduce28DeviceReduceSingleTileKernelINS2_10policy_hubIijN4cuda3std3__44plusIiEEE10Policy1000EN6thrust24THRUST_300001_SM_1000_NS6detail15normal_iteratorINSD_10device_ptrIiEEEEPijS9_iiNS7_10__identityEEEvT0_T1_T2_T3_T4_T6_,"a",@progbits
	.sectionflags	@""
	.align	4
.nv.constant0._ZN3cub18CUB_300001_SM_10006detail6reduce28DeviceReduceSingleTileKernelINS2_10policy_hubIijN4cuda3std3__44plusIiEEE10Policy1000EN6thrust24THRUST_300001_SM_1000_NS6detail15normal_iteratorINSD_10device_ptrIiEEEEPijS9_iiNS7_10__identityEEEvT0_T1_T2_T3_T4_T6_:
	.zero		925


//--------------------- .nv.constant0._ZN3cub18CUB_300001_SM_10006detail9transform16transform_kernelINS2_10policy_hubILb1EN4cuda3std3__45tupleIJN6thrust24THRUST_300001_SM_1000_NS6detail15normal_iteratorINSA_10device_ptrIiEEEEEEEE10policy1000El6squareSF_JPiEEEvT0_iT1_T2_DpNS2_10kernel_argIT3_EE --------------------------
	.section	.nv.constant0._ZN3cub18CUB_300001_SM_10006detail9transform16transform_kernelINS2_10policy_hubILb1EN4cuda3std3__45tupleIJN6thrust24THRUST_300001_SM_1000_NS6detail15normal_iteratorINSA_10device_ptrIiEEEEEEEE10policy1000El6squareSF_JPiEEEvT0_iT1_T2_DpNS2_10kernel_argIT3_EE,"a",@progbits
	.sectionflags	@""
	.align	4
.nv.constant0._ZN3cub18CUB_300001_SM_10006detail9transform16transform_kernelINS2_10policy_hubILb1EN4cuda3std3__45tupleIJN6thrust24THRUST_300001_SM_1000_NS6detail15normal_iteratorINSA_10device_ptrIiEEEEEEEE10policy1000El6squareSF_JPiEEEvT0_iT1_T2_DpNS2_10kernel_argIT3_EE:
	.zero		936


//--------------------- .nv.constant0._ZN3cub18CUB_300001_SM_10006detail9transform16transform_kernelINS2_10policy_hubILb1EN4cuda3std3__45tupleIJN6thrust24THRUST_300001_SM_1000_NS6detail15normal_iteratorINSA_10device_ptrIiEEEEEEEE10policy1000Ei6squareSF_JPiEEEvT0_iT1_T2_DpNS2_10kernel_argIT3_EE --------------------------
	.section	.nv.constant0._ZN3cub18CUB_300001_SM_10006detail9transform16transform_kernelINS2_10policy_hubILb1EN4cuda3std3__45tupleIJN6thrust24THRUST_300001_SM_1000_NS6detail15normal_iteratorINSA_10device_ptrIiEEEEEEEE10policy1000Ei6squareSF_JPiEEEvT0_iT1_T2_DpNS2_10kernel_argIT3_EE,"a",@progbits
	.sectionflags	@""
	.align	4
.nv.constant0._ZN3cub18CUB_300001_SM_10006detail9transform16transform_kernelINS2_10policy_hubILb1EN4cuda3std3__45tupleIJN6thrust24THRUST_300001_SM_1000_NS6detail15normal_iteratorINSA_10device_ptrIiEEEEEEEE10policy1000Ei6squareSF_JPiEEEvT0_iT1_T2_DpNS2_10kernel_argIT3_EE:
	.zero		936


//--------------------- .nv.constant0._ZN3cub18CUB_300001_SM_10006detail8for_each13static_kernelINS2_12policy_hub_t12policy_500_tEmN6thrust24THRUST_300001_SM_1000_NS8cuda_cub20__uninitialized_fill7functorINS7_10device_ptrIiEEiEEEEvT0_T1_ --------------------------
	.section	.nv.constant0._ZN3cub18CUB_300001_SM_10006detail8for_each13static_kernelINS2_12policy_hub_t12policy_500_tEmN6thrust24THRUST_300001_SM_1000_NS8cuda_cub20__uninitialized_fill7functorINS7_10device_ptrIiEEiEEEEvT0_T1_,"a",@progbits
	.sectionflags	@""
	.align	4
.nv.constant0._ZN3cub18CUB_300001_SM_10006detail8for_each13static_kernelINS2_12policy_hub_t12policy_500_tEmN6thrust24THRUST_300001_SM_1000_NS8cuda_cub20__uninitialized_fill7functorINS7_10device_ptrIiEEiEEEEvT0_T1_:
	.zero		920


//--------------------- .nv.constant0._ZN3cub18CUB_300001_SM_10006detail11EmptyKernelIvEEvv --------------------------
	.section	.nv.constant0._ZN3cub18CUB_300001_SM_10006detail11EmptyKernelIvEEvv,"a",@progbits
	.sectionflags	@""
	.align	4
.nv.constant0._ZN3cub18CUB_300001_SM_10006detail11EmptyKernelIvEEvv:
	.zero		896


//--------------------- SYMBOLS --------------------------

	.type		.nv.reservedSmem.offset0,@object
	.size		.nv.reservedSmem.offset0,0x4
	.type		.nv.reservedSmem.cap,@object
	.size		.nv.reservedSmem.cap,0x4
